//
// Generated by NVIDIA NVVM Compiler
//
// Compiler Build ID: CL-36424714
// Cuda compilation tools, release 13.0, V13.0.88
// Based on NVVM 20.0.0
//

.version 9.0
.target sm_100
.address_size 64

	// .globl	_ZN3cub18CUB_300001_SM_10006detail11EmptyKernelIvEEvv
.global .align 4 .b8 precalc_xorwow_matrix[102400];
.global .align 4 .b8 precalc_xorwow_offset_matrix[102400];
.global .align 4 .b8 mrg32k3aM1[2304];
.global .align 4 .b8 mrg32k3aM2[2304];
.global .align 4 .b8 mrg32k3aM1SubSeq[2016];
.global .align 4 .b8 mrg32k3aM2SubSeq[2016];
.global .align 4 .b8 mrg32k3aM1Seq[2304];
.global .align 4 .b8 mrg32k3aM2Seq[2304];
.const .align 8 .b8 __cr_lgamma_table[72];
// _ZZN3cub18CUB_300001_SM_10006detail6reduce28DeviceReduceSingleTileKernelINS2_10policy_hubIfjN4cuda3std3__44plusIfEEE10Policy1000EN6thrust24THRUST_300001_SM_1000_NS17counting_iteratorIiNSD_11use_defaultESF_SF_EEPfjS9_ff11estimate_piEEvT0_T1_T2_T3_T4_T6_E12temp_storage has been demoted
// _ZZN3cub18CUB_300001_SM_10006detail6reduce18DeviceReduceKernelINS2_10policy_hubIfjN4cuda3std3__44plusIfEEE10Policy1000EN6thrust24THRUST_300001_SM_1000_NS17counting_iteratorIiNSD_11use_defaultESF_SF_EEjS9_f11estimate_piEEvT0_PT3_T1_NS0_13GridEvenShareISL_EET2_T4_E12temp_storage has been demoted
// _ZZN3cub18CUB_300001_SM_10006detail6reduce28DeviceReduceSingleTileKernelINS2_10policy_hubIfjN4cuda3std3__44plusIfEEE10Policy1000EPfSC_iS9_ffNS7_10__identityEEEvT0_T1_T2_T3_T4_T6_E12temp_storage has been demoted
// _ZZN3cub18CUB_300001_SM_10006detail6reduce28DeviceReduceSingleTileKernelINS2_10policy_hubIfyN4cuda3std3__44plusIfEEE10Policy1000EN6thrust24THRUST_300001_SM_1000_NS17counting_iteratorIiNSD_11use_defaultESF_SF_EEPfyS9_ff11estimate_piEEvT0_T1_T2_T3_T4_T6_E12temp_storage has been demoted
// _ZZN3cub18CUB_300001_SM_10006detail6reduce18DeviceReduceKernelINS2_10policy_hubIfyN4cuda3std3__44plusIfEEE10Policy1000EN6thrust24THRUST_300001_SM_1000_NS17counting_iteratorIiNSD_11use_defaultESF_SF_EEyS9_f11estimate_piEEvT0_PT3_T1_NS0_13GridEvenShareISL_EET2_T4_E12temp_storage has been demoted
// _ZZN3cub18CUB_300001_SM_10006detail6reduce28DeviceReduceSingleTileKernelINS2_10policy_hubIfyN4cuda3std3__44plusIfEEE10Policy1000EPfSC_iS9_ffNS7_10__identityEEEvT0_T1_T2_T3_T4_T6_E12temp_storage has been demoted
.global .align 1 .b8 _ZN30_INTERNAL_88629010_4_k_cu_main4cuda3std3__45__cpo5beginE[1];
.global .align 1 .b8 _ZN30_INTERNAL_88629010_4_k_cu_main4cuda3std3__45__cpo3endE[1];
.global .align 1 .b8 _ZN30_INTERNAL_88629010_4_k_cu_main4cuda3std3__45__cpo6cbeginE[1];
.global .align 1 .b8 _ZN30_INTERNAL_88629010_4_k_cu_main4cuda3std3__45__cpo4cendE[1];
.global .align 1 .b8 _ZN30_INTERNAL_88629010_4_k_cu_main4cuda3std3__45__cpo6rbeginE[1];
.global .align 1 .b8 _ZN30_INTERNAL_88629010_4_k_cu_main4cuda3std3__45__cpo4rendE[1];
.global .align 1 .b8 _ZN30_INTERNAL_88629010_4_k_cu_main4cuda3std3__45__cpo7crbeginE[1];
.global .align 1 .b8 _ZN30_INTERNAL_88629010_4_k_cu_main4cuda3std3__45__cpo5crendE[1];
.global .align 1 .b8 _ZN30_INTERNAL_88629010_4_k_cu_main4cuda3std3__432_GLOBAL__N__88629010_4_k_cu_main6ignoreE[1];
.global .align 1 .b8 _ZN30_INTERNAL_88629010_4_k_cu_main4cuda3std3__419piecewise_constructE[1];
.global .align 1 .b8 _ZN30_INTERNAL_88629010_4_k_cu_main4cuda3std3__48in_placeE[1];
.global .align 1 .b8 _ZN30_INTERNAL_88629010_4_k_cu_main4cuda3std3__420unreachable_sentinelE[1];
.global .align 1 .b8 _ZN30_INTERNAL_88629010_4_k_cu_main4cuda3std3__47nulloptE[1];
.global .align 1 .b8 _ZN30_INTERNAL_88629010_4_k_cu_main4cuda3std3__48unexpectE[1];
.global .align 1 .b8 _ZN30_INTERNAL_88629010_4_k_cu_main4cuda3std6ranges3__45__cpo4swapE[1];
.global .align 1 .b8 _ZN30_INTERNAL_88629010_4_k_cu_main4cuda3std6ranges3__45__cpo9iter_moveE[1];
.global .align 1 .b8 _ZN30_INTERNAL_88629010_4_k_cu_main4cuda3std6ranges3__45__cpo5beginE[1];
.global .align 1 .b8 _ZN30_INTERNAL_88629010_4_k_cu_main4cuda3std6ranges3__45__cpo3endE[1];
.global .align 1 .b8 _ZN30_INTERNAL_88629010_4_k_cu_main4cuda3std6ranges3__45__cpo6cbeginE[1];
.global .align 1 .b8 _ZN30_INTERNAL_88629010_4_k_cu_main4cuda3std6ranges3__45__cpo4cendE[1];
.global .align 1 .b8 _ZN30_INTERNAL_88629010_4_k_cu_main4cuda3std6ranges3__45__cpo7advanceE[1];
.global .align 1 .b8 _ZN30_INTERNAL_88629010_4_k_cu_main4cuda3std6ranges3__45__cpo9iter_swapE[1];
.global .align 1 .b8 _ZN30_INTERNAL_88629010_4_k_cu_main4cuda3std6ranges3__45__cpo4nextE[1];
.global .align 1 .b8 _ZN30_INTERNAL_88629010_4_k_cu_main4cuda3std6ranges3__45__cpo4prevE[1];
.global .align 1 .b8 _ZN30_INTERNAL_88629010_4_k_cu_main4cuda3std6ranges3__45__cpo4dataE[1];
.global .align 1 .b8 _ZN30_INTERNAL_88629010_4_k_cu_main4cuda3std6ranges3__45__cpo5cdataE[1];
.global .align 1 .b8 _ZN30_INTERNAL_88629010_4_k_cu_main4cuda3std6ranges3__45__cpo4sizeE[1];
.global .align 1 .b8 _ZN30_INTERNAL_88629010_4_k_cu_main4cuda3std6ranges3__45__cpo5ssizeE[1];
.global .align 1 .b8 _ZN30_INTERNAL_88629010_4_k_cu_main4cuda3std6ranges3__45__cpo8distanceE[1];
.global .align 1 .b8 _ZN30_INTERNAL_88629010_4_k_cu_main6thrust24THRUST_300001_SM_1000_NS8cuda_cub3parE[1];
.global .align 1 .b8 _ZN30_INTERNAL_88629010_4_k_cu_main6thrust24THRUST_300001_SM_1000_NS8cuda_cub10par_nosyncE[1];
.global .align 1 .b8 _ZN30_INTERNAL_88629010_4_k_cu_main6thrust24THRUST_300001_SM_1000_NS6system6detail10sequential3seqE[1];
.global .align 1 .b8 _ZN30_INTERNAL_88629010_4_k_cu_main6thrust24THRUST_300001_SM_1000_NS12placeholders2_1E[1];
.global .align 1 .b8 _ZN30_INTERNAL_88629010_4_k_cu_main6thrust24THRUST_300001_SM_1000_NS12placeholders2_2E[1];
.global .align 1 .b8 _ZN30_INTERNAL_88629010_4_k_cu_main6thrust24THRUST_300001_SM_1000_NS12placeholders2_3E[1];
.global .align 1 .b8 _ZN30_INTERNAL_88629010_4_k_cu_main6thrust24THRUST_300001_SM_1000_NS12placeholders2_4E[1];
.global .align 1 .b8 _ZN30_INTERNAL_88629010_4_k_cu_main6thrust24THRUST_300001_SM_1000_NS12placeholders2_5E[1];
.global .align 1 .b8 _ZN30_INTERNAL_88629010_4_k_cu_main6thrust24THRUST_300001_SM_1000_NS12placeholders2_6E[1];
.global .align 1 .b8 _ZN30_INTERNAL_88629010_4_k_cu_main6thrust24THRUST_300001_SM_1000_NS12placeholders2_7E[1];
.global .align 1 .b8 _ZN30_INTERNAL_88629010_4_k_cu_main6thrust24THRUST_300001_SM_1000_NS12placeholders2_8E[1];
.global .align 1 .b8 _ZN30_INTERNAL_88629010_4_k_cu_main6thrust24THRUST_300001_SM_1000_NS12placeholders2_9E[1];
.global .align 1 .b8 _ZN30_INTERNAL_88629010_4_k_cu_main6thrust24THRUST_300001_SM_1000_NS12placeholders3_10E[1];
.global .align 1 .b8 _ZN30_INTERNAL_88629010_4_k_cu_main6thrust24THRUST_300001_SM_1000_NS3seqE[1];

.visible .entry _ZN3cub18CUB_300001_SM_10006detail11EmptyKernelIvEEvv()
{


	ret;

}
	// .globl	_ZN3cub18CUB_300001_SM_10006detail6reduce28DeviceReduceSingleTileKernelINS2_10policy_hubIfjN4cuda3std3__44plusIfEEE10Policy1000EN6thrust24THRUST_300001_SM_1000_NS17counting_iteratorIiNSD_11use_defaultESF_SF_EEPfjS9_ff11estimate_piEEvT0_T1_T2_T3_T4_T6_
.visible .entry _ZN3cub18CUB_300001_SM_10006detail6reduce28DeviceReduceSingleTileKernelINS2_10policy_hubIfjN4cuda3std3__44plusIfEEE10Policy1000EN6thrust24THRUST_300001_SM_1000_NS17counting_iteratorIiNSD_11use_defaultESF_SF_EEPfjS9_ff11estimate_piEEvT0_T1_T2_T3_T4_T6_(
	.param .align 4 .b8 _ZN3cub18CUB_300001_SM_10006detail6reduce28DeviceReduceSingleTileKernelINS2_10policy_hubIfjN4cuda3std3__44plusIfEEE10Policy1000EN6thrust24THRUST_300001_SM_1000_NS17counting_iteratorIiNSD_11use_defaultESF_SF_EEPfjS9_ff11estimate_piEEvT0_T1_T2_T3_T4_T6__param_0[4],
	.param .u64 .ptr .align 1 _ZN3cub18CUB_300001_SM_10006detail6reduce28DeviceReduceSingleTileKernelINS2_10policy_hubIfjN4cuda3std3__44plusIfEEE10Policy1000EN6thrust24THRUST_300001_SM_1000_NS17counting_iteratorIiNSD_11use_defaultESF_SF_EEPfjS9_ff11estimate_piEEvT0_T1_T2_T3_T4_T6__param_1,
	.param .u32 _ZN3cub18CUB_300001_SM_10006detail6reduce28DeviceReduceSingleTileKernelINS2_10policy_hubIfjN4cuda3std3__44plusIfEEE10Policy1000EN6thrust24THRUST_300001_SM_1000_NS17counting_iteratorIiNSD_11use_defaultESF_SF_EEPfjS9_ff11estimate_piEEvT0_T1_T2_T3_T4_T6__param_2,
	.param .align 1 .b8 _ZN3cub18CUB_300001_SM_10006detail6reduce28DeviceReduceSingleTileKernelINS2_10policy_hubIfjN4cuda3std3__44plusIfEEE10Policy1000EN6thrust24THRUST_300001_SM_1000_NS17counting_iteratorIiNSD_11use_defaultESF_SF_EEPfjS9_ff11estimate_piEEvT0_T1_T2_T3_T4_T6__param_3[1],
	.param .f32 _ZN3cub18CUB_300001_SM_10006detail6reduce28DeviceReduceSingleTileKernelINS2_10policy_hubIfjN4cuda3std3__44plusIfEEE10Policy1000EN6thrust24THRUST_300001_SM_1000_NS17counting_iteratorIiNSD_11use_defaultESF_SF_EEPfjS9_ff11estimate_piEEvT0_T1_T2_T3_T4_T6__param_4,
	.param .align 4 .b8 _ZN3cub18CUB_300001_SM_10006detail6reduce28DeviceReduceSingleTileKernelINS2_10policy_hubIfjN4cuda3std3__44plusIfEEE10Policy1000EN6thrust24THRUST_300001_SM_1000_NS17counting_iteratorIiNSD_11use_defaultESF_SF_EEPfjS9_ff11estimate_piEEvT0_T1_T2_T3_T4_T6__param_5[4]
)
.maxntid 512
.minnctapersm 1
{
	.reg .pred 	%p<482>;
	.reg .b32 	%r<5953>;
	.reg .b32 	%f<2953>;
	.reg .b64 	%rd<3>;
	// demoted variable
	.shared .align 4 .b8 _ZZN3cub18CUB_300001_SM_10006detail6reduce28DeviceReduceSingleTileKernelINS2_10policy_hubIfjN4cuda3std3__44plusIfEEE10Policy1000EN6thrust24THRUST_300001_SM_1000_NS17counting_iteratorIiNSD_11use_defaultESF_SF_EEPfjS9_ff11estimate_piEEvT0_T1_T2_T3_T4_T6_E12temp_storage[84];
	ld.param.u32 	%r1023, [_ZN3cub18CUB_300001_SM_10006detail6reduce28DeviceReduceSingleTileKernelINS2_10policy_hubIfjN4cuda3std3__44plusIfEEE10Policy1000EN6thrust24THRUST_300001_SM_1000_NS17counting_iteratorIiNSD_11use_defaultESF_SF_EEPfjS9_ff11estimate_piEEvT0_T1_T2_T3_T4_T6__param_5];
	ld.param.u32 	%r1021, [_ZN3cub18CUB_300001_SM_10006detail6reduce28DeviceReduceSingleTileKernelINS2_10policy_hubIfjN4cuda3std3__44plusIfEEE10Policy1000EN6thrust24THRUST_300001_SM_1000_NS17counting_iteratorIiNSD_11use_defaultESF_SF_EEPfjS9_ff11estimate_piEEvT0_T1_T2_T3_T4_T6__param_0];
	ld.param.u64 	%rd2, [_ZN3cub18CUB_300001_SM_10006detail6reduce28DeviceReduceSingleTileKernelINS2_10policy_hubIfjN4cuda3std3__44plusIfEEE10Policy1000EN6thrust24THRUST_300001_SM_1000_NS17counting_iteratorIiNSD_11use_defaultESF_SF_EEPfjS9_ff11estimate_piEEvT0_T1_T2_T3_T4_T6__param_1];
	ld.param.u32 	%r1022, [_ZN3cub18CUB_300001_SM_10006detail6reduce28DeviceReduceSingleTileKernelINS2_10policy_hubIfjN4cuda3std3__44plusIfEEE10Policy1000EN6thrust24THRUST_300001_SM_1000_NS17counting_iteratorIiNSD_11use_defaultESF_SF_EEPfjS9_ff11estimate_piEEvT0_T1_T2_T3_T4_T6__param_2];
	ld.param.f32 	%f415, [_ZN3cub18CUB_300001_SM_10006detail6reduce28DeviceReduceSingleTileKernelINS2_10policy_hubIfjN4cuda3std3__44plusIfEEE10Policy1000EN6thrust24THRUST_300001_SM_1000_NS17counting_iteratorIiNSD_11use_defaultESF_SF_EEPfjS9_ff11estimate_piEEvT0_T1_T2_T3_T4_T6__param_4];
	cvta.to.global.u64 	%rd1, %rd2;
	setp.ne.s32 	%p1, %r1022, 0;
	@%p1 bra 	$L__BB1_3;
	mov.u32 	%r5477, %tid.x;
	setp.ne.s32 	%p481, %r5477, 0;
	@%p481 bra 	$L__BB1_296;
	st.global.f32 	[%rd1], %f415;
	bra.uni 	$L__BB1_296;
$L__BB1_3:
	setp.gt.u32 	%p2, %r1022, 8191;
	@%p2 bra 	$L__BB1_40;
	mov.u32 	%r3, %tid.x;
	setp.ge.u32 	%p419, %r3, %r1022;
	mov.f32 	%f2779, 0f00000000;
	mov.u32 	%r5515, %r3;
	@%p419 bra 	$L__BB1_14;
	setp.lt.s32 	%p420, %r1023, 1;
	mov.f32 	%f2768, 0f00000000;
	@%p420 bra 	$L__BB1_13;
	add.s32 	%r5188, %r1021, %r3;
	xor.b32  	%r5189, %r5188, -1429050551;
	mul.lo.s32 	%r5190, %r5189, 1099087573;
	add.s32 	%r5490, %r5190, 5783321;
	xor.b32  	%r5487, %r5190, 362436069;
	add.s32 	%r5486, %r5190, 123456789;
	add.s32 	%r5485, %r5190, -638133224;
	add.s32 	%r5191, %r1023, -1;
	and.b32  	%r8, %r1023, 3;
	setp.lt.u32 	%p421, %r5191, 3;
	mov.b32 	%r5489, -589760388;
	mov.b32 	%r5488, -123459836;
	mov.f32 	%f2767, 0f00000000;
	@%p421 bra 	$L__BB1_9;
	and.b32  	%r9, %r1023, 2147483644;
	mov.b32 	%r5484, 0;
	mov.b32 	%r5489, -589760388;
	mov.b32 	%r5488, -123459836;
	mov.f32 	%f2767, 0f00000000;
$L__BB1_8:
	shr.u32 	%r5195, %r5486, 2;
	xor.b32  	%r5196, %r5195, %r5486;
	shl.b32 	%r5197, %r5490, 4;
	shl.b32 	%r5198, %r5196, 1;
	xor.b32  	%r5199, %r5197, %r5198;
	xor.b32  	%r5200, %r5199, %r5490;
	xor.b32  	%r5201, %r5200, %r5196;
	add.s32 	%r5202, %r5485, %r5201;
	add.s32 	%r5203, %r5202, 362437;
	cvt.rn.f32.u32 	%f2549, %r5203;
	fma.rn.f32 	%f2550, %f2549, 0f2F800000, 0f2F000000;
	shr.u32 	%r5204, %r5487, 2;
	xor.b32  	%r5205, %r5204, %r5487;
	shl.b32 	%r5206, %r5201, 4;
	shl.b32 	%r5207, %r5205, 1;
	xor.b32  	%r5208, %r5207, %r5206;
	xor.b32  	%r5209, %r5208, %r5205;
	xor.b32  	%r5210, %r5209, %r5201;
	add.s32 	%r5211, %r5485, %r5210;
	add.s32 	%r5212, %r5211, 724874;
	cvt.rn.f32.u32 	%f2551, %r5212;
	fma.rn.f32 	%f2552, %f2551, 0f2F800000, 0f2F000000;
	mul.f32 	%f2553, %f2552, %f2552;
	fma.rn.f32 	%f2554, %f2550, %f2550, %f2553;
	sqrt.rn.f32 	%f2555, %f2554;
	setp.le.f32 	%p422, %f2555, 0f3F800000;
	add.f32 	%f2556, %f2767, 0f3F800000;
	selp.f32 	%f2557, %f2556, %f2767, %p422;
	shr.u32 	%r5213, %r5488, 2;
	xor.b32  	%r5214, %r5213, %r5488;
	shl.b32 	%r5215, %r5210, 4;
	shl.b32 	%r5216, %r5214, 1;
	xor.b32  	%r5217, %r5215, %r5216;
	xor.b32  	%r5218, %r5217, %r5210;
	xor.b32  	%r5219, %r5218, %r5214;
	add.s32 	%r5220, %r5485, %r5219;
	add.s32 	%r5221, %r5220, 1087311;
	cvt.rn.f32.u32 	%f2558, %r5221;
	fma.rn.f32 	%f2559, %f2558, 0f2F800000, 0f2F000000;
	shr.u32 	%r5222, %r5489, 2;
	xor.b32  	%r5223, %r5222, %r5489;
	shl.b32 	%r5224, %r5219, 4;
	shl.b32 	%r5225, %r5223, 1;
	xor.b32  	%r5226, %r5225, %r5224;
	xor.b32  	%r5227, %r5226, %r5223;
	xor.b32  	%r5486, %r5227, %r5219;
	add.s32 	%r5228, %r5485, %r5486;
	add.s32 	%r5229, %r5228, 1449748;
	cvt.rn.f32.u32 	%f2560, %r5229;
	fma.rn.f32 	%f2561, %f2560, 0f2F800000, 0f2F000000;
	mul.f32 	%f2562, %f2561, %f2561;
	fma.rn.f32 	%f2563, %f2559, %f2559, %f2562;
	sqrt.rn.f32 	%f2564, %f2563;
	setp.le.f32 	%p423, %f2564, 0f3F800000;
	add.f32 	%f2565, %f2557, 0f3F800000;
	selp.f32 	%f2566, %f2565, %f2557, %p423;
	shr.u32 	%r5230, %r5490, 2;
	xor.b32  	%r5231, %r5230, %r5490;
	shl.b32 	%r5232, %r5486, 4;
	shl.b32 	%r5233, %r5231, 1;
	xor.b32  	%r5234, %r5232, %r5233;
	xor.b32  	%r5235, %r5234, %r5486;
	xor.b32  	%r5487, %r5235, %r5231;
	add.s32 	%r5236, %r5485, %r5487;
	add.s32 	%r5237, %r5236, 1812185;
	cvt.rn.f32.u32 	%f2567, %r5237;
	fma.rn.f32 	%f2568, %f2567, 0f2F800000, 0f2F000000;
	shr.u32 	%r5238, %r5201, 2;
	xor.b32  	%r5239, %r5238, %r5201;
	shl.b32 	%r5240, %r5487, 4;
	shl.b32 	%r5241, %r5239, 1;
	xor.b32  	%r5242, %r5241, %r5240;
	xor.b32  	%r5243, %r5242, %r5239;
	xor.b32  	%r5488, %r5243, %r5487;
	add.s32 	%r5244, %r5485, %r5488;
	add.s32 	%r5245, %r5244, 2174622;
	cvt.rn.f32.u32 	%f2569, %r5245;
	fma.rn.f32 	%f2570, %f2569, 0f2F800000, 0f2F000000;
	mul.f32 	%f2571, %f2570, %f2570;
	fma.rn.f32 	%f2572, %f2568, %f2568, %f2571;
	sqrt.rn.f32 	%f2573, %f2572;
	setp.le.f32 	%p424, %f2573, 0f3F800000;
	add.f32 	%f2574, %f2566, 0f3F800000;
	selp.f32 	%f2575, %f2574, %f2566, %p424;
	shr.u32 	%r5246, %r5210, 2;
	xor.b32  	%r5247, %r5246, %r5210;
	shl.b32 	%r5248, %r5488, 4;
	shl.b32 	%r5249, %r5247, 1;
	xor.b32  	%r5250, %r5248, %r5249;
	xor.b32  	%r5251, %r5250, %r5488;
	xor.b32  	%r5489, %r5251, %r5247;
	add.s32 	%r5252, %r5485, %r5489;
	add.s32 	%r5253, %r5252, 2537059;
	cvt.rn.f32.u32 	%f2576, %r5253;
	fma.rn.f32 	%f2577, %f2576, 0f2F800000, 0f2F000000;
	shr.u32 	%r5254, %r5219, 2;
	xor.b32  	%r5255, %r5254, %r5219;
	shl.b32 	%r5256, %r5489, 4;
	shl.b32 	%r5257, %r5255, 1;
	xor.b32  	%r5258, %r5257, %r5256;
	xor.b32  	%r5259, %r5258, %r5255;
	xor.b32  	%r5490, %r5259, %r5489;
	add.s32 	%r5485, %r5485, 2899496;
	add.s32 	%r5260, %r5490, %r5485;
	cvt.rn.f32.u32 	%f2578, %r5260;
	fma.rn.f32 	%f2579, %f2578, 0f2F800000, 0f2F000000;
	mul.f32 	%f2580, %f2579, %f2579;
	fma.rn.f32 	%f2581, %f2577, %f2577, %f2580;
	sqrt.rn.f32 	%f2582, %f2581;
	setp.le.f32 	%p425, %f2582, 0f3F800000;
	add.f32 	%f2583, %f2575, 0f3F800000;
	selp.f32 	%f2767, %f2583, %f2575, %p425;
	add.s32 	%r5484, %r5484, 4;
	setp.ne.s32 	%p426, %r5484, %r9;
	@%p426 bra 	$L__BB1_8;
$L__BB1_9:
	setp.eq.s32 	%p427, %r8, 0;
	@%p427 bra 	$L__BB1_12;
	mov.b32 	%r5494, 0;
$L__BB1_11:
	.pragma "nounroll";
	mov.u32 	%r33, %r5488;
	mov.u32 	%r5488, %r5490;
	mov.u32 	%r34, %r5489;
	shr.u32 	%r5262, %r5486, 2;
	xor.b32  	%r5263, %r5262, %r5486;
	shl.b32 	%r5264, %r5488, 4;
	shl.b32 	%r5265, %r5263, 1;
	xor.b32  	%r5266, %r5264, %r5265;
	xor.b32  	%r5267, %r5266, %r5488;
	xor.b32  	%r5489, %r5267, %r5263;
	add.s32 	%r5268, %r5485, %r5489;
	add.s32 	%r5269, %r5268, 362437;
	cvt.rn.f32.u32 	%f2584, %r5269;
	fma.rn.f32 	%f2585, %f2584, 0f2F800000, 0f2F000000;
	shr.u32 	%r5270, %r5487, 2;
	xor.b32  	%r5271, %r5270, %r5487;
	shl.b32 	%r5272, %r5489, 4;
	shl.b32 	%r5273, %r5271, 1;
	xor.b32  	%r5274, %r5273, %r5272;
	xor.b32  	%r5275, %r5274, %r5271;
	xor.b32  	%r5490, %r5275, %r5489;
	add.s32 	%r5485, %r5485, 724874;
	add.s32 	%r5276, %r5490, %r5485;
	cvt.rn.f32.u32 	%f2586, %r5276;
	fma.rn.f32 	%f2587, %f2586, 0f2F800000, 0f2F000000;
	mul.f32 	%f2588, %f2587, %f2587;
	fma.rn.f32 	%f2589, %f2585, %f2585, %f2588;
	sqrt.rn.f32 	%f2590, %f2589;
	setp.le.f32 	%p428, %f2590, 0f3F800000;
	add.f32 	%f2591, %f2767, 0f3F800000;
	selp.f32 	%f2767, %f2591, %f2767, %p428;
	add.s32 	%r5494, %r5494, 1;
	setp.ne.s32 	%p429, %r5494, %r8;
	mov.u32 	%r5487, %r34;
	mov.u32 	%r5486, %r33;
	@%p429 bra 	$L__BB1_11;
$L__BB1_12:
	mul.f32 	%f2768, %f2767, 0f40800000;
$L__BB1_13:
	cvt.rn.f32.s32 	%f2592, %r1023;
	div.rn.f32 	%f2779, %f2768, %f2592;
	add.s32 	%r5515, %r3, 512;
$L__BB1_14:
	setp.ge.u32 	%p430, %r5515, %r1022;
	@%p430 bra 	$L__BB1_31;
	setp.lt.s32 	%p431, %r1023, 1;
	cvt.rn.f32.s32 	%f12, %r1023;
	@%p431 bra 	$L__BB1_26;
	add.s32 	%r43, %r1023, -1;
	and.b32  	%r44, %r1023, 3;
	and.b32  	%r5282, %r1023, 2147483644;
	neg.s32 	%r45, %r5282;
$L__BB1_17:
	setp.lt.u32 	%p436, %r43, 3;
	add.s32 	%r5285, %r5515, %r1021;
	xor.b32  	%r5286, %r5285, -1429050551;
	mul.lo.s32 	%r5501, %r5286, 1099087573;
	add.s32 	%r5506, %r5501, 5783321;
	xor.b32  	%r5503, %r5501, 362436069;
	add.s32 	%r5502, %r5501, 123456789;
	add.s32 	%r5507, %r5501, -638133224;
	mov.b32 	%r5511, -589760388;
	mov.b32 	%r5510, -123459836;
	mov.f32 	%f2774, 0f00000000;
	@%p436 bra 	$L__BB1_21;
	mov.b32 	%r5511, -589760388;
	mov.b32 	%r5510, -123459836;
	mov.f32 	%f2774, 0f00000000;
	mov.u32 	%r5500, %r45;
$L__BB1_19:
	shr.u32 	%r5289, %r5502, 2;
	xor.b32  	%r5290, %r5289, %r5502;
	shl.b32 	%r5291, %r5506, 4;
	shl.b32 	%r5292, %r5290, 1;
	xor.b32  	%r5293, %r5291, %r5292;
	xor.b32  	%r5294, %r5293, %r5506;
	xor.b32  	%r5295, %r5294, %r5290;
	add.s32 	%r5296, %r5501, -638133224;
	add.s32 	%r5297, %r5296, %r5295;
	add.s32 	%r5298, %r5297, 362437;
	cvt.rn.f32.u32 	%f2601, %r5298;
	fma.rn.f32 	%f2602, %f2601, 0f2F800000, 0f2F000000;
	shr.u32 	%r5299, %r5503, 2;
	xor.b32  	%r5300, %r5299, %r5503;
	shl.b32 	%r5301, %r5295, 4;
	shl.b32 	%r5302, %r5300, 1;
	xor.b32  	%r5303, %r5302, %r5301;
	xor.b32  	%r5304, %r5303, %r5300;
	xor.b32  	%r5305, %r5304, %r5295;
	add.s32 	%r5306, %r5296, %r5305;
	add.s32 	%r5307, %r5306, 724874;
	cvt.rn.f32.u32 	%f2603, %r5307;
	fma.rn.f32 	%f2604, %f2603, 0f2F800000, 0f2F000000;
	mul.f32 	%f2605, %f2604, %f2604;
	fma.rn.f32 	%f2606, %f2602, %f2602, %f2605;
	sqrt.rn.f32 	%f2607, %f2606;
	setp.le.f32 	%p437, %f2607, 0f3F800000;
	add.f32 	%f2608, %f2774, 0f3F800000;
	selp.f32 	%f2609, %f2608, %f2774, %p437;
	shr.u32 	%r5308, %r5510, 2;
	xor.b32  	%r5309, %r5308, %r5510;
	shl.b32 	%r5310, %r5305, 4;
	shl.b32 	%r5311, %r5309, 1;
	xor.b32  	%r5312, %r5310, %r5311;
	xor.b32  	%r5313, %r5312, %r5305;
	xor.b32  	%r5314, %r5313, %r5309;
	add.s32 	%r5315, %r5296, %r5314;
	add.s32 	%r5316, %r5315, 1087311;
	cvt.rn.f32.u32 	%f2610, %r5316;
	fma.rn.f32 	%f2611, %f2610, 0f2F800000, 0f2F000000;
	shr.u32 	%r5317, %r5511, 2;
	xor.b32  	%r5318, %r5317, %r5511;
	shl.b32 	%r5319, %r5314, 4;
	shl.b32 	%r5320, %r5318, 1;
	xor.b32  	%r5321, %r5320, %r5319;
	xor.b32  	%r5322, %r5321, %r5318;
	xor.b32  	%r5502, %r5322, %r5314;
	add.s32 	%r5323, %r5296, %r5502;
	add.s32 	%r5324, %r5323, 1449748;
	cvt.rn.f32.u32 	%f2612, %r5324;
	fma.rn.f32 	%f2613, %f2612, 0f2F800000, 0f2F000000;
	mul.f32 	%f2614, %f2613, %f2613;
	fma.rn.f32 	%f2615, %f2611, %f2611, %f2614;
	sqrt.rn.f32 	%f2616, %f2615;
	setp.le.f32 	%p438, %f2616, 0f3F800000;
	add.f32 	%f2617, %f2609, 0f3F800000;
	selp.f32 	%f2618, %f2617, %f2609, %p438;
	shr.u32 	%r5325, %r5506, 2;
	xor.b32  	%r5326, %r5325, %r5506;
	shl.b32 	%r5327, %r5502, 4;
	shl.b32 	%r5328, %r5326, 1;
	xor.b32  	%r5329, %r5327, %r5328;
	xor.b32  	%r5330, %r5329, %r5502;
	xor.b32  	%r5503, %r5330, %r5326;
	add.s32 	%r5331, %r5296, %r5503;
	add.s32 	%r5332, %r5331, 1812185;
	cvt.rn.f32.u32 	%f2619, %r5332;
	fma.rn.f32 	%f2620, %f2619, 0f2F800000, 0f2F000000;
	shr.u32 	%r5333, %r5295, 2;
	xor.b32  	%r5334, %r5333, %r5295;
	shl.b32 	%r5335, %r5503, 4;
	shl.b32 	%r5336, %r5334, 1;
	xor.b32  	%r5337, %r5336, %r5335;
	xor.b32  	%r5338, %r5337, %r5334;
	xor.b32  	%r5510, %r5338, %r5503;
	add.s32 	%r5339, %r5296, %r5510;
	add.s32 	%r5340, %r5339, 2174622;
	cvt.rn.f32.u32 	%f2621, %r5340;
	fma.rn.f32 	%f2622, %f2621, 0f2F800000, 0f2F000000;
	mul.f32 	%f2623, %f2622, %f2622;
	fma.rn.f32 	%f2624, %f2620, %f2620, %f2623;
	sqrt.rn.f32 	%f2625, %f2624;
	setp.le.f32 	%p439, %f2625, 0f3F800000;
	add.f32 	%f2626, %f2618, 0f3F800000;
	selp.f32 	%f2627, %f2626, %f2618, %p439;
	shr.u32 	%r5341, %r5305, 2;
	xor.b32  	%r5342, %r5341, %r5305;
	shl.b32 	%r5343, %r5510, 4;
	shl.b32 	%r5344, %r5342, 1;
	xor.b32  	%r5345, %r5343, %r5344;
	xor.b32  	%r5346, %r5345, %r5510;
	xor.b32  	%r5511, %r5346, %r5342;
	add.s32 	%r5347, %r5296, %r5511;
	add.s32 	%r5348, %r5347, 2537059;
	cvt.rn.f32.u32 	%f2628, %r5348;
	fma.rn.f32 	%f2629, %f2628, 0f2F800000, 0f2F000000;
	shr.u32 	%r5349, %r5314, 2;
	xor.b32  	%r5350, %r5349, %r5314;
	shl.b32 	%r5351, %r5511, 4;
	shl.b32 	%r5352, %r5350, 1;
	xor.b32  	%r5353, %r5352, %r5351;
	xor.b32  	%r5354, %r5353, %r5350;
	xor.b32  	%r5506, %r5354, %r5511;
	add.s32 	%r5355, %r5296, %r5506;
	add.s32 	%r5356, %r5355, 2899496;
	cvt.rn.f32.u32 	%f2630, %r5356;
	fma.rn.f32 	%f2631, %f2630, 0f2F800000, 0f2F000000;
	mul.f32 	%f2632, %f2631, %f2631;
	fma.rn.f32 	%f2633, %f2629, %f2629, %f2632;
	sqrt.rn.f32 	%f2634, %f2633;
	setp.le.f32 	%p440, %f2634, 0f3F800000;
	add.f32 	%f2635, %f2627, 0f3F800000;
	selp.f32 	%f2774, %f2635, %f2627, %p440;
	add.s32 	%r5501, %r5501, 2899496;
	add.s32 	%r5500, %r5500, 4;
	setp.ne.s32 	%p441, %r5500, 0;
	@%p441 bra 	$L__BB1_19;
	add.s32 	%r5507, %r5501, -638133224;
$L__BB1_21:
	setp.eq.s32 	%p442, %r44, 0;
	@%p442 bra 	$L__BB1_25;
	setp.eq.s32 	%p443, %r44, 1;
	shr.u32 	%r5357, %r5502, 2;
	xor.b32  	%r5358, %r5357, %r5502;
	shl.b32 	%r5359, %r5506, 4;
	shl.b32 	%r5360, %r5358, 1;
	xor.b32  	%r5361, %r5359, %r5360;
	xor.b32  	%r5362, %r5361, %r5506;
	xor.b32  	%r73, %r5362, %r5358;
	add.s32 	%r5363, %r5507, %r73;
	add.s32 	%r5364, %r5363, 362437;
	cvt.rn.f32.u32 	%f2636, %r5364;
	fma.rn.f32 	%f2637, %f2636, 0f2F800000, 0f2F000000;
	shr.u32 	%r5365, %r5503, 2;
	xor.b32  	%r5366, %r5365, %r5503;
	shl.b32 	%r5367, %r73, 4;
	shl.b32 	%r5368, %r5366, 1;
	xor.b32  	%r5369, %r5368, %r5367;
	xor.b32  	%r5370, %r5369, %r5366;
	xor.b32  	%r74, %r5370, %r73;
	add.s32 	%r5371, %r5507, %r74;
	add.s32 	%r5372, %r5371, 724874;
	cvt.rn.f32.u32 	%f2638, %r5372;
	fma.rn.f32 	%f2639, %f2638, 0f2F800000, 0f2F000000;
	mul.f32 	%f2640, %f2639, %f2639;
	fma.rn.f32 	%f2641, %f2637, %f2637, %f2640;
	sqrt.rn.f32 	%f2642, %f2641;
	setp.le.f32 	%p444, %f2642, 0f3F800000;
	add.f32 	%f2643, %f2774, 0f3F800000;
	selp.f32 	%f2774, %f2643, %f2774, %p444;
	@%p443 bra 	$L__BB1_25;
	setp.eq.s32 	%p445, %r44, 2;
	shr.u32 	%r5373, %r5510, 2;
	xor.b32  	%r5374, %r5373, %r5510;
	shl.b32 	%r5375, %r74, 4;
	shl.b32 	%r5376, %r5374, 1;
	xor.b32  	%r5377, %r5375, %r5376;
	xor.b32  	%r5378, %r5377, %r74;
	xor.b32  	%r5379, %r5378, %r5374;
	add.s32 	%r5380, %r5507, %r5379;
	add.s32 	%r5381, %r5380, 1087311;
	cvt.rn.f32.u32 	%f2644, %r5381;
	fma.rn.f32 	%f2645, %f2644, 0f2F800000, 0f2F000000;
	shr.u32 	%r5382, %r5511, 2;
	xor.b32  	%r5383, %r5382, %r5511;
	shl.b32 	%r5384, %r5379, 4;
	shl.b32 	%r5385, %r5383, 1;
	xor.b32  	%r5386, %r5385, %r5384;
	xor.b32  	%r5387, %r5386, %r5383;
	xor.b32  	%r75, %r5387, %r5379;
	add.s32 	%r5388, %r5507, %r75;
	add.s32 	%r5389, %r5388, 1449748;
	cvt.rn.f32.u32 	%f2646, %r5389;
	fma.rn.f32 	%f2647, %f2646, 0f2F800000, 0f2F000000;
	mul.f32 	%f2648, %f2647, %f2647;
	fma.rn.f32 	%f2649, %f2645, %f2645, %f2648;
	sqrt.rn.f32 	%f2650, %f2649;
	setp.le.f32 	%p446, %f2650, 0f3F800000;
	add.f32 	%f2651, %f2774, 0f3F800000;
	selp.f32 	%f2774, %f2651, %f2774, %p446;
	@%p445 bra 	$L__BB1_25;
	shr.u32 	%r5390, %r5506, 2;
	xor.b32  	%r5391, %r5390, %r5506;
	shl.b32 	%r5392, %r75, 4;
	shl.b32 	%r5393, %r5391, 1;
	xor.b32  	%r5394, %r5392, %r5393;
	xor.b32  	%r5395, %r5394, %r75;
	xor.b32  	%r5396, %r5395, %r5391;
	add.s32 	%r5397, %r5507, %r5396;
	add.s32 	%r5398, %r5397, 1812185;
	cvt.rn.f32.u32 	%f2652, %r5398;
	fma.rn.f32 	%f2653, %f2652, 0f2F800000, 0f2F000000;
	shr.u32 	%r5399, %r73, 2;
	xor.b32  	%r5400, %r5399, %r73;
	shl.b32 	%r5401, %r5396, 4;
	shl.b32 	%r5402, %r5400, 1;
	xor.b32  	%r5403, %r5402, %r5401;
	xor.b32  	%r5404, %r5403, %r5400;
	xor.b32  	%r5405, %r5404, %r5396;
	add.s32 	%r5406, %r5507, %r5405;
	add.s32 	%r5407, %r5406, 2174622;
	cvt.rn.f32.u32 	%f2654, %r5407;
	fma.rn.f32 	%f2655, %f2654, 0f2F800000, 0f2F000000;
	mul.f32 	%f2656, %f2655, %f2655;
	fma.rn.f32 	%f2657, %f2653, %f2653, %f2656;
	sqrt.rn.f32 	%f2658, %f2657;
	setp.le.f32 	%p447, %f2658, 0f3F800000;
	add.f32 	%f2659, %f2774, 0f3F800000;
	selp.f32 	%f2774, %f2659, %f2774, %p447;
$L__BB1_25:
	mul.f32 	%f2660, %f2774, 0f40800000;
	div.rn.f32 	%f2661, %f2660, %f12;
	add.f32 	%f2779, %f2779, %f2661;
	add.s32 	%r5515, %r5515, 512;
	setp.lt.s32 	%p448, %r5515, %r1022;
	@%p448 bra 	$L__BB1_17;
	bra.uni 	$L__BB1_31;
$L__BB1_26:
	mov.f32 	%f2594, 0f00000000;
	div.rn.f32 	%f23, %f2594, %f12;
	not.b32 	%r5277, %r5515;
	add.s32 	%r77, %r1022, %r5277;
	and.b32  	%r5278, %r77, 1536;
	setp.eq.s32 	%p432, %r5278, 1536;
	@%p432 bra 	$L__BB1_29;
	shr.u32 	%r5280, %r77, 9;
	add.s32 	%r5281, %r5280, 1;
	and.b32  	%r78, %r5281, 3;
	mov.b32 	%r5514, 0;
$L__BB1_28:
	.pragma "nounroll";
	add.f32 	%f2779, %f2779, %f23;
	add.s32 	%r5515, %r5515, 512;
	add.s32 	%r5514, %r5514, 1;
	setp.ne.s32 	%p433, %r5514, %r78;
	@%p433 bra 	$L__BB1_28;
$L__BB1_29:
	setp.lt.u32 	%p434, %r77, 1536;
	@%p434 bra 	$L__BB1_31;
$L__BB1_30:
	add.f32 	%f2595, %f2779, %f23;
	add.f32 	%f2596, %f2595, %f23;
	add.f32 	%f2597, %f2596, %f23;
	add.f32 	%f2779, %f2597, %f23;
	add.s32 	%r5515, %r5515, 2048;
	setp.lt.s32 	%p435, %r5515, %r1022;
	@%p435 bra 	$L__BB1_30;
$L__BB1_31:
	setp.lt.s32 	%p449, %r1022, 512;
	@%p449 bra 	$L__BB1_36;
	// begin inline asm
	mov.u32 %r5446, %laneid;
	// end inline asm
	mov.b32 	%r5448, %f2779;
	mov.b32 	%r5449, 1;
	mov.b32 	%r5470, 31;
	mov.b32 	%r5471, -1;
	// begin inline asm
	shfl.sync.down.b32 %r5447, %r5448, %r5449, %r5470, %r5471;
	// end inline asm
	setp.gt.s32 	%p473, %r5446, 30;
	mov.b32 	%f2720, %r5447;
	add.f32 	%f2721, %f2779, %f2720;
	selp.f32 	%f2722, %f2779, %f2721, %p473;
	mov.b32 	%r5453, %f2722;
	mov.b32 	%r5454, 2;
	// begin inline asm
	shfl.sync.down.b32 %r5452, %r5453, %r5454, %r5470, %r5471;
	// end inline asm
	setp.gt.s32 	%p474, %r5446, 29;
	mov.b32 	%f2723, %r5452;
	add.f32 	%f2724, %f2722, %f2723;
	selp.f32 	%f2725, %f2722, %f2724, %p474;
	mov.b32 	%r5458, %f2725;
	mov.b32 	%r5459, 4;
	// begin inline asm
	shfl.sync.down.b32 %r5457, %r5458, %r5459, %r5470, %r5471;
	// end inline asm
	setp.gt.s32 	%p475, %r5446, 27;
	mov.b32 	%f2726, %r5457;
	add.f32 	%f2727, %f2725, %f2726;
	selp.f32 	%f2728, %f2725, %f2727, %p475;
	mov.b32 	%r5463, %f2728;
	mov.b32 	%r5464, 8;
	// begin inline asm
	shfl.sync.down.b32 %r5462, %r5463, %r5464, %r5470, %r5471;
	// end inline asm
	setp.gt.s32 	%p476, %r5446, 23;
	mov.b32 	%f2729, %r5462;
	add.f32 	%f2730, %f2728, %f2729;
	selp.f32 	%f2731, %f2728, %f2730, %p476;
	mov.b32 	%r5468, %f2731;
	mov.b32 	%r5469, 16;
	// begin inline asm
	shfl.sync.down.b32 %r5467, %r5468, %r5469, %r5470, %r5471;
	// end inline asm
	setp.gt.s32 	%p477, %r5446, 15;
	mov.b32 	%f2732, %r5467;
	add.f32 	%f31, %f2731, %f2732;
	selp.f32 	%f2952, %f2731, %f31, %p477;
	setp.ne.s32 	%p478, %r5446, 0;
	@%p478 bra 	$L__BB1_34;
	shr.u32 	%r5472, %r3, 3;
	and.b32  	%r5473, %r5472, 124;
	mov.u32 	%r5474, _ZZN3cub18CUB_300001_SM_10006detail6reduce28DeviceReduceSingleTileKernelINS2_10policy_hubIfjN4cuda3std3__44plusIfEEE10Policy1000EN6thrust24THRUST_300001_SM_1000_NS17counting_iteratorIiNSD_11use_defaultESF_SF_EEPfjS9_ff11estimate_piEEvT0_T1_T2_T3_T4_T6_E12temp_storage;
	add.s32 	%r5475, %r5474, %r5473;
	st.shared.f32 	[%r5475+16], %f31;
$L__BB1_34:
	bar.sync 	0;
	setp.ne.s32 	%p479, %r3, 0;
	@%p479 bra 	$L__BB1_294;
	ld.shared.f32 	%f2733, [_ZZN3cub18CUB_300001_SM_10006detail6reduce28DeviceReduceSingleTileKernelINS2_10policy_hubIfjN4cuda3std3__44plusIfEEE10Policy1000EN6thrust24THRUST_300001_SM_1000_NS17counting_iteratorIiNSD_11use_defaultESF_SF_EEPfjS9_ff11estimate_piEEvT0_T1_T2_T3_T4_T6_E12temp_storage+20];
	add.f32 	%f2734, %f2952, %f2733;
	ld.shared.f32 	%f2735, [_ZZN3cub18CUB_300001_SM_10006detail6reduce28DeviceReduceSingleTileKernelINS2_10policy_hubIfjN4cuda3std3__44plusIfEEE10Policy1000EN6thrust24THRUST_300001_SM_1000_NS17counting_iteratorIiNSD_11use_defaultESF_SF_EEPfjS9_ff11estimate_piEEvT0_T1_T2_T3_T4_T6_E12temp_storage+24];
	add.f32 	%f2736, %f2734, %f2735;
	ld.shared.f32 	%f2737, [_ZZN3cub18CUB_300001_SM_10006detail6reduce28DeviceReduceSingleTileKernelINS2_10policy_hubIfjN4cuda3std3__44plusIfEEE10Policy1000EN6thrust24THRUST_300001_SM_1000_NS17counting_iteratorIiNSD_11use_defaultESF_SF_EEPfjS9_ff11estimate_piEEvT0_T1_T2_T3_T4_T6_E12temp_storage+28];
	add.f32 	%f2738, %f2736, %f2737;
	ld.shared.f32 	%f2739, [_ZZN3cub18CUB_300001_SM_10006detail6reduce28DeviceReduceSingleTileKernelINS2_10policy_hubIfjN4cuda3std3__44plusIfEEE10Policy1000EN6thrust24THRUST_300001_SM_1000_NS17counting_iteratorIiNSD_11use_defaultESF_SF_EEPfjS9_ff11estimate_piEEvT0_T1_T2_T3_T4_T6_E12temp_storage+32];
	add.f32 	%f2740, %f2738, %f2739;
	ld.shared.f32 	%f2741, [_ZZN3cub18CUB_300001_SM_10006detail6reduce28DeviceReduceSingleTileKernelINS2_10policy_hubIfjN4cuda3std3__44plusIfEEE10Policy1000EN6thrust24THRUST_300001_SM_1000_NS17counting_iteratorIiNSD_11use_defaultESF_SF_EEPfjS9_ff11estimate_piEEvT0_T1_T2_T3_T4_T6_E12temp_storage+36];
	add.f32 	%f2742, %f2740, %f2741;
	ld.shared.f32 	%f2743, [_ZZN3cub18CUB_300001_SM_10006detail6reduce28DeviceReduceSingleTileKernelINS2_10policy_hubIfjN4cuda3std3__44plusIfEEE10Policy1000EN6thrust24THRUST_300001_SM_1000_NS17counting_iteratorIiNSD_11use_defaultESF_SF_EEPfjS9_ff11estimate_piEEvT0_T1_T2_T3_T4_T6_E12temp_storage+40];
	add.f32 	%f2744, %f2742, %f2743;
	ld.shared.f32 	%f2745, [_ZZN3cub18CUB_300001_SM_10006detail6reduce28DeviceReduceSingleTileKernelINS2_10policy_hubIfjN4cuda3std3__44plusIfEEE10Policy1000EN6thrust24THRUST_300001_SM_1000_NS17counting_iteratorIiNSD_11use_defaultESF_SF_EEPfjS9_ff11estimate_piEEvT0_T1_T2_T3_T4_T6_E12temp_storage+44];
	add.f32 	%f2746, %f2744, %f2745;
	ld.shared.f32 	%f2747, [_ZZN3cub18CUB_300001_SM_10006detail6reduce28DeviceReduceSingleTileKernelINS2_10policy_hubIfjN4cuda3std3__44plusIfEEE10Policy1000EN6thrust24THRUST_300001_SM_1000_NS17counting_iteratorIiNSD_11use_defaultESF_SF_EEPfjS9_ff11estimate_piEEvT0_T1_T2_T3_T4_T6_E12temp_storage+48];
	add.f32 	%f2748, %f2746, %f2747;
	ld.shared.f32 	%f2749, [_ZZN3cub18CUB_300001_SM_10006detail6reduce28DeviceReduceSingleTileKernelINS2_10policy_hubIfjN4cuda3std3__44plusIfEEE10Policy1000EN6thrust24THRUST_300001_SM_1000_NS17counting_iteratorIiNSD_11use_defaultESF_SF_EEPfjS9_ff11estimate_piEEvT0_T1_T2_T3_T4_T6_E12temp_storage+52];
	add.f32 	%f2750, %f2748, %f2749;
	ld.shared.f32 	%f2751, [_ZZN3cub18CUB_300001_SM_10006detail6reduce28DeviceReduceSingleTileKernelINS2_10policy_hubIfjN4cuda3std3__44plusIfEEE10Policy1000EN6thrust24THRUST_300001_SM_1000_NS17counting_iteratorIiNSD_11use_defaultESF_SF_EEPfjS9_ff11estimate_piEEvT0_T1_T2_T3_T4_T6_E12temp_storage+56];
	add.f32 	%f2752, %f2750, %f2751;
	ld.shared.f32 	%f2753, [_ZZN3cub18CUB_300001_SM_10006detail6reduce28DeviceReduceSingleTileKernelINS2_10policy_hubIfjN4cuda3std3__44plusIfEEE10Policy1000EN6thrust24THRUST_300001_SM_1000_NS17counting_iteratorIiNSD_11use_defaultESF_SF_EEPfjS9_ff11estimate_piEEvT0_T1_T2_T3_T4_T6_E12temp_storage+60];
	add.f32 	%f2754, %f2752, %f2753;
	ld.shared.f32 	%f2755, [_ZZN3cub18CUB_300001_SM_10006detail6reduce28DeviceReduceSingleTileKernelINS2_10policy_hubIfjN4cuda3std3__44plusIfEEE10Policy1000EN6thrust24THRUST_300001_SM_1000_NS17counting_iteratorIiNSD_11use_defaultESF_SF_EEPfjS9_ff11estimate_piEEvT0_T1_T2_T3_T4_T6_E12temp_storage+64];
	add.f32 	%f2756, %f2754, %f2755;
	ld.shared.f32 	%f2757, [_ZZN3cub18CUB_300001_SM_10006detail6reduce28DeviceReduceSingleTileKernelINS2_10policy_hubIfjN4cuda3std3__44plusIfEEE10Policy1000EN6thrust24THRUST_300001_SM_1000_NS17counting_iteratorIiNSD_11use_defaultESF_SF_EEPfjS9_ff11estimate_piEEvT0_T1_T2_T3_T4_T6_E12temp_storage+68];
	add.f32 	%f2758, %f2756, %f2757;
	ld.shared.f32 	%f2759, [_ZZN3cub18CUB_300001_SM_10006detail6reduce28DeviceReduceSingleTileKernelINS2_10policy_hubIfjN4cuda3std3__44plusIfEEE10Policy1000EN6thrust24THRUST_300001_SM_1000_NS17counting_iteratorIiNSD_11use_defaultESF_SF_EEPfjS9_ff11estimate_piEEvT0_T1_T2_T3_T4_T6_E12temp_storage+72];
	add.f32 	%f2760, %f2758, %f2759;
	ld.shared.f32 	%f2761, [_ZZN3cub18CUB_300001_SM_10006detail6reduce28DeviceReduceSingleTileKernelINS2_10policy_hubIfjN4cuda3std3__44plusIfEEE10Policy1000EN6thrust24THRUST_300001_SM_1000_NS17counting_iteratorIiNSD_11use_defaultESF_SF_EEPfjS9_ff11estimate_piEEvT0_T1_T2_T3_T4_T6_E12temp_storage+76];
	add.f32 	%f2952, %f2760, %f2761;
	bra.uni 	$L__BB1_294;
$L__BB1_36:
	// begin inline asm
	mov.u32 %r5408, %laneid;
	// end inline asm
	and.b32  	%r5434, %r3, 992;
	add.s32 	%r5435, %r5434, 32;
	setp.gt.s32 	%p450, %r5435, %r1022;
	not.b32 	%r5436, %r5434;
	add.s32 	%r5437, %r1022, %r5436;
	selp.b32 	%r5432, %r5437, 31, %p450;
	mov.b32 	%r5410, %f2779;
	mov.b32 	%r5411, 1;
	mov.b32 	%r5433, -1;
	// begin inline asm
	shfl.sync.down.b32 %r5409, %r5410, %r5411, %r5432, %r5433;
	// end inline asm
	setp.lt.s32 	%p451, %r5408, %r5432;
	mov.b32 	%f2662, %r5409;
	add.f32 	%f2663, %f2779, %f2662;
	selp.f32 	%f2664, %f2663, %f2779, %p451;
	mov.b32 	%r5415, %f2664;
	mov.b32 	%r5416, 2;
	// begin inline asm
	shfl.sync.down.b32 %r5414, %r5415, %r5416, %r5432, %r5433;
	// end inline asm
	add.s32 	%r5438, %r5408, 2;
	setp.gt.s32 	%p452, %r5438, %r5432;
	mov.b32 	%f2665, %r5414;
	add.f32 	%f2666, %f2664, %f2665;
	selp.f32 	%f2667, %f2664, %f2666, %p452;
	mov.b32 	%r5420, %f2667;
	mov.b32 	%r5421, 4;
	// begin inline asm
	shfl.sync.down.b32 %r5419, %r5420, %r5421, %r5432, %r5433;
	// end inline asm
	add.s32 	%r5439, %r5408, 4;
	setp.gt.s32 	%p453, %r5439, %r5432;
	mov.b32 	%f2668, %r5419;
	add.f32 	%f2669, %f2667, %f2668;
	selp.f32 	%f2670, %f2667, %f2669, %p453;
	mov.b32 	%r5425, %f2670;
	mov.b32 	%r5426, 8;
	// begin inline asm
	shfl.sync.down.b32 %r5424, %r5425, %r5426, %r5432, %r5433;
	// end inline asm
	add.s32 	%r5440, %r5408, 8;
	setp.gt.s32 	%p454, %r5440, %r5432;
	mov.b32 	%f2671, %r5424;
	add.f32 	%f2672, %f2670, %f2671;
	selp.f32 	%f2673, %f2670, %f2672, %p454;
	mov.b32 	%r5430, %f2673;
	mov.b32 	%r5431, 16;
	// begin inline asm
	shfl.sync.down.b32 %r5429, %r5430, %r5431, %r5432, %r5433;
	// end inline asm
	add.s32 	%r5441, %r5408, 16;
	setp.gt.s32 	%p455, %r5441, %r5432;
	mov.b32 	%f2674, %r5429;
	add.f32 	%f2675, %f2673, %f2674;
	selp.f32 	%f2952, %f2673, %f2675, %p455;
	setp.ne.s32 	%p456, %r5408, 0;
	@%p456 bra 	$L__BB1_38;
	shr.u32 	%r5442, %r3, 3;
	and.b32  	%r5443, %r5442, 124;
	mov.u32 	%r5444, _ZZN3cub18CUB_300001_SM_10006detail6reduce28DeviceReduceSingleTileKernelINS2_10policy_hubIfjN4cuda3std3__44plusIfEEE10Policy1000EN6thrust24THRUST_300001_SM_1000_NS17counting_iteratorIiNSD_11use_defaultESF_SF_EEPfjS9_ff11estimate_piEEvT0_T1_T2_T3_T4_T6_E12temp_storage;
	add.s32 	%r5445, %r5444, %r5443;
	st.shared.f32 	[%r5445+16], %f2952;
$L__BB1_38:
	bar.sync 	0;
	setp.ne.s32 	%p457, %r3, 0;
	@%p457 bra 	$L__BB1_294;
	setp.gt.s32 	%p458, %r1022, 32;
	ld.shared.f32 	%f2676, [_ZZN3cub18CUB_300001_SM_10006detail6reduce28DeviceReduceSingleTileKernelINS2_10policy_hubIfjN4cuda3std3__44plusIfEEE10Policy1000EN6thrust24THRUST_300001_SM_1000_NS17counting_iteratorIiNSD_11use_defaultESF_SF_EEPfjS9_ff11estimate_piEEvT0_T1_T2_T3_T4_T6_E12temp_storage+20];
	add.f32 	%f2677, %f2952, %f2676;
	selp.f32 	%f2678, %f2677, %f2952, %p458;
	setp.gt.s32 	%p459, %r1022, 64;
	ld.shared.f32 	%f2679, [_ZZN3cub18CUB_300001_SM_10006detail6reduce28DeviceReduceSingleTileKernelINS2_10policy_hubIfjN4cuda3std3__44plusIfEEE10Policy1000EN6thrust24THRUST_300001_SM_1000_NS17counting_iteratorIiNSD_11use_defaultESF_SF_EEPfjS9_ff11estimate_piEEvT0_T1_T2_T3_T4_T6_E12temp_storage+24];
	add.f32 	%f2680, %f2679, %f2678;
	selp.f32 	%f2681, %f2680, %f2678, %p459;
	setp.gt.s32 	%p460, %r1022, 96;
	ld.shared.f32 	%f2682, [_ZZN3cub18CUB_300001_SM_10006detail6reduce28DeviceReduceSingleTileKernelINS2_10policy_hubIfjN4cuda3std3__44plusIfEEE10Policy1000EN6thrust24THRUST_300001_SM_1000_NS17counting_iteratorIiNSD_11use_defaultESF_SF_EEPfjS9_ff11estimate_piEEvT0_T1_T2_T3_T4_T6_E12temp_storage+28];
	add.f32 	%f2683, %f2682, %f2681;
	selp.f32 	%f2684, %f2683, %f2681, %p460;
	setp.gt.s32 	%p461, %r1022, 128;
	ld.shared.f32 	%f2685, [_ZZN3cub18CUB_300001_SM_10006detail6reduce28DeviceReduceSingleTileKernelINS2_10policy_hubIfjN4cuda3std3__44plusIfEEE10Policy1000EN6thrust24THRUST_300001_SM_1000_NS17counting_iteratorIiNSD_11use_defaultESF_SF_EEPfjS9_ff11estimate_piEEvT0_T1_T2_T3_T4_T6_E12temp_storage+32];
	add.f32 	%f2686, %f2685, %f2684;
	selp.f32 	%f2687, %f2686, %f2684, %p461;
	setp.gt.s32 	%p462, %r1022, 160;
	ld.shared.f32 	%f2688, [_ZZN3cub18CUB_300001_SM_10006detail6reduce28DeviceReduceSingleTileKernelINS2_10policy_hubIfjN4cuda3std3__44plusIfEEE10Policy1000EN6thrust24THRUST_300001_SM_1000_NS17counting_iteratorIiNSD_11use_defaultESF_SF_EEPfjS9_ff11estimate_piEEvT0_T1_T2_T3_T4_T6_E12temp_storage+36];
	add.f32 	%f2689, %f2688, %f2687;
	selp.f32 	%f2690, %f2689, %f2687, %p462;
	setp.gt.s32 	%p463, %r1022, 192;
	ld.shared.f32 	%f2691, [_ZZN3cub18CUB_300001_SM_10006detail6reduce28DeviceReduceSingleTileKernelINS2_10policy_hubIfjN4cuda3std3__44plusIfEEE10Policy1000EN6thrust24THRUST_300001_SM_1000_NS17counting_iteratorIiNSD_11use_defaultESF_SF_EEPfjS9_ff11estimate_piEEvT0_T1_T2_T3_T4_T6_E12temp_storage+40];
	add.f32 	%f2692, %f2691, %f2690;
	selp.f32 	%f2693, %f2692, %f2690, %p463;
	setp.gt.s32 	%p464, %r1022, 224;
	ld.shared.f32 	%f2694, [_ZZN3cub18CUB_300001_SM_10006detail6reduce28DeviceReduceSingleTileKernelINS2_10policy_hubIfjN4cuda3std3__44plusIfEEE10Policy1000EN6thrust24THRUST_300001_SM_1000_NS17counting_iteratorIiNSD_11use_defaultESF_SF_EEPfjS9_ff11estimate_piEEvT0_T1_T2_T3_T4_T6_E12temp_storage+44];
	add.f32 	%f2695, %f2694, %f2693;
	selp.f32 	%f2696, %f2695, %f2693, %p464;
	setp.gt.s32 	%p465, %r1022, 256;
	ld.shared.f32 	%f2697, [_ZZN3cub18CUB_300001_SM_10006detail6reduce28DeviceReduceSingleTileKernelINS2_10policy_hubIfjN4cuda3std3__44plusIfEEE10Policy1000EN6thrust24THRUST_300001_SM_1000_NS17counting_iteratorIiNSD_11use_defaultESF_SF_EEPfjS9_ff11estimate_piEEvT0_T1_T2_T3_T4_T6_E12temp_storage+48];
	add.f32 	%f2698, %f2697, %f2696;
	selp.f32 	%f2699, %f2698, %f2696, %p465;
	setp.gt.s32 	%p466, %r1022, 288;
	ld.shared.f32 	%f2700, [_ZZN3cub18CUB_300001_SM_10006detail6reduce28DeviceReduceSingleTileKernelINS2_10policy_hubIfjN4cuda3std3__44plusIfEEE10Policy1000EN6thrust24THRUST_300001_SM_1000_NS17counting_iteratorIiNSD_11use_defaultESF_SF_EEPfjS9_ff11estimate_piEEvT0_T1_T2_T3_T4_T6_E12temp_storage+52];
	add.f32 	%f2701, %f2700, %f2699;
	selp.f32 	%f2702, %f2701, %f2699, %p466;
	setp.gt.s32 	%p467, %r1022, 320;
	ld.shared.f32 	%f2703, [_ZZN3cub18CUB_300001_SM_10006detail6reduce28DeviceReduceSingleTileKernelINS2_10policy_hubIfjN4cuda3std3__44plusIfEEE10Policy1000EN6thrust24THRUST_300001_SM_1000_NS17counting_iteratorIiNSD_11use_defaultESF_SF_EEPfjS9_ff11estimate_piEEvT0_T1_T2_T3_T4_T6_E12temp_storage+56];
	add.f32 	%f2704, %f2703, %f2702;
	selp.f32 	%f2705, %f2704, %f2702, %p467;
	setp.gt.s32 	%p468, %r1022, 352;
	ld.shared.f32 	%f2706, [_ZZN3cub18CUB_300001_SM_10006detail6reduce28DeviceReduceSingleTileKernelINS2_10policy_hubIfjN4cuda3std3__44plusIfEEE10Policy1000EN6thrust24THRUST_300001_SM_1000_NS17counting_iteratorIiNSD_11use_defaultESF_SF_EEPfjS9_ff11estimate_piEEvT0_T1_T2_T3_T4_T6_E12temp_storage+60];
	add.f32 	%f2707, %f2706, %f2705;
	selp.f32 	%f2708, %f2707, %f2705, %p468;
	setp.gt.s32 	%p469, %r1022, 384;
	ld.shared.f32 	%f2709, [_ZZN3cub18CUB_300001_SM_10006detail6reduce28DeviceReduceSingleTileKernelINS2_10policy_hubIfjN4cuda3std3__44plusIfEEE10Policy1000EN6thrust24THRUST_300001_SM_1000_NS17counting_iteratorIiNSD_11use_defaultESF_SF_EEPfjS9_ff11estimate_piEEvT0_T1_T2_T3_T4_T6_E12temp_storage+64];
	add.f32 	%f2710, %f2709, %f2708;
	selp.f32 	%f2711, %f2710, %f2708, %p469;
	setp.gt.s32 	%p470, %r1022, 416;
	ld.shared.f32 	%f2712, [_ZZN3cub18CUB_300001_SM_10006detail6reduce28DeviceReduceSingleTileKernelINS2_10policy_hubIfjN4cuda3std3__44plusIfEEE10Policy1000EN6thrust24THRUST_300001_SM_1000_NS17counting_iteratorIiNSD_11use_defaultESF_SF_EEPfjS9_ff11estimate_piEEvT0_T1_T2_T3_T4_T6_E12temp_storage+68];
	add.f32 	%f2713, %f2712, %f2711;
	selp.f32 	%f2714, %f2713, %f2711, %p470;
	setp.gt.s32 	%p471, %r1022, 448;
	ld.shared.f32 	%f2715, [_ZZN3cub18CUB_300001_SM_10006detail6reduce28DeviceReduceSingleTileKernelINS2_10policy_hubIfjN4cuda3std3__44plusIfEEE10Policy1000EN6thrust24THRUST_300001_SM_1000_NS17counting_iteratorIiNSD_11use_defaultESF_SF_EEPfjS9_ff11estimate_piEEvT0_T1_T2_T3_T4_T6_E12temp_storage+72];
	add.f32 	%f2716, %f2715, %f2714;
	selp.f32 	%f2717, %f2716, %f2714, %p471;
	setp.gt.s32 	%p472, %r1022, 480;
	ld.shared.f32 	%f2718, [_ZZN3cub18CUB_300001_SM_10006detail6reduce28DeviceReduceSingleTileKernelINS2_10policy_hubIfjN4cuda3std3__44plusIfEEE10Policy1000EN6thrust24THRUST_300001_SM_1000_NS17counting_iteratorIiNSD_11use_defaultESF_SF_EEPfjS9_ff11estimate_piEEvT0_T1_T2_T3_T4_T6_E12temp_storage+76];
	add.f32 	%f2719, %f2718, %f2717;
	selp.f32 	%f2952, %f2719, %f2717, %p472;
	bra.uni 	$L__BB1_294;
$L__BB1_40:
	mov.u32 	%r86, %tid.x;
	add.s32 	%r87, %r1021, %r86;
	setp.lt.s32 	%p3, %r1023, 1;
	cvt.rn.f32.s32 	%f36, %r1023;
	@%p3 bra 	$L__BB1_154;
	add.s32 	%r88, %r1023, -1;
	xor.b32  	%r1026, %r87, -1429050551;
	mul.lo.s32 	%r1027, %r1026, 1099087573;
	add.s32 	%r5529, %r1027, 5783321;
	xor.b32  	%r5526, %r1027, 362436069;
	add.s32 	%r5525, %r1027, 123456789;
	add.s32 	%r5524, %r1027, -638133224;
	and.b32  	%r93, %r1023, 3;
	setp.lt.u32 	%p4, %r88, 3;
	mov.b32 	%r5528, -589760388;
	mov.b32 	%r5527, -123459836;
	mov.f32 	%f2783, 0f00000000;
	@%p4 bra 	$L__BB1_44;
	and.b32  	%r94, %r1023, 2147483644;
	mov.b32 	%r5523, 0;
	mov.b32 	%r5528, -589760388;
	mov.b32 	%r5527, -123459836;
	mov.f32 	%f2783, 0f00000000;
$L__BB1_43:
	shr.u32 	%r1031, %r5525, 2;
	xor.b32  	%r1032, %r1031, %r5525;
	shl.b32 	%r1033, %r5529, 4;
	shl.b32 	%r1034, %r1032, 1;
	xor.b32  	%r1035, %r1033, %r1034;
	xor.b32  	%r1036, %r1035, %r5529;
	xor.b32  	%r1037, %r1036, %r1032;
	add.s32 	%r1038, %r5524, %r1037;
	add.s32 	%r1039, %r1038, 362437;
	cvt.rn.f32.u32 	%f420, %r1039;
	fma.rn.f32 	%f421, %f420, 0f2F800000, 0f2F000000;
	shr.u32 	%r1040, %r5526, 2;
	xor.b32  	%r1041, %r1040, %r5526;
	shl.b32 	%r1042, %r1037, 4;
	shl.b32 	%r1043, %r1041, 1;
	xor.b32  	%r1044, %r1043, %r1042;
	xor.b32  	%r1045, %r1044, %r1041;
	xor.b32  	%r1046, %r1045, %r1037;
	add.s32 	%r1047, %r5524, %r1046;
	add.s32 	%r1048, %r1047, 724874;
	cvt.rn.f32.u32 	%f422, %r1048;
	fma.rn.f32 	%f423, %f422, 0f2F800000, 0f2F000000;
	mul.f32 	%f424, %f423, %f423;
	fma.rn.f32 	%f425, %f421, %f421, %f424;
	sqrt.rn.f32 	%f426, %f425;
	setp.le.f32 	%p5, %f426, 0f3F800000;
	add.f32 	%f427, %f2783, 0f3F800000;
	selp.f32 	%f428, %f427, %f2783, %p5;
	shr.u32 	%r1049, %r5527, 2;
	xor.b32  	%r1050, %r1049, %r5527;
	shl.b32 	%r1051, %r1046, 4;
	shl.b32 	%r1052, %r1050, 1;
	xor.b32  	%r1053, %r1051, %r1052;
	xor.b32  	%r1054, %r1053, %r1046;
	xor.b32  	%r1055, %r1054, %r1050;
	add.s32 	%r1056, %r5524, %r1055;
	add.s32 	%r1057, %r1056, 1087311;
	cvt.rn.f32.u32 	%f429, %r1057;
	fma.rn.f32 	%f430, %f429, 0f2F800000, 0f2F000000;
	shr.u32 	%r1058, %r5528, 2;
	xor.b32  	%r1059, %r1058, %r5528;
	shl.b32 	%r1060, %r1055, 4;
	shl.b32 	%r1061, %r1059, 1;
	xor.b32  	%r1062, %r1061, %r1060;
	xor.b32  	%r1063, %r1062, %r1059;
	xor.b32  	%r5525, %r1063, %r1055;
	add.s32 	%r1064, %r5524, %r5525;
	add.s32 	%r1065, %r1064, 1449748;
	cvt.rn.f32.u32 	%f431, %r1065;
	fma.rn.f32 	%f432, %f431, 0f2F800000, 0f2F000000;
	mul.f32 	%f433, %f432, %f432;
	fma.rn.f32 	%f434, %f430, %f430, %f433;
	sqrt.rn.f32 	%f435, %f434;
	setp.le.f32 	%p6, %f435, 0f3F800000;
	add.f32 	%f436, %f428, 0f3F800000;
	selp.f32 	%f437, %f436, %f428, %p6;
	shr.u32 	%r1066, %r5529, 2;
	xor.b32  	%r1067, %r1066, %r5529;
	shl.b32 	%r1068, %r5525, 4;
	shl.b32 	%r1069, %r1067, 1;
	xor.b32  	%r1070, %r1068, %r1069;
	xor.b32  	%r1071, %r1070, %r5525;
	xor.b32  	%r5526, %r1071, %r1067;
	add.s32 	%r1072, %r5524, %r5526;
	add.s32 	%r1073, %r1072, 1812185;
	cvt.rn.f32.u32 	%f438, %r1073;
	fma.rn.f32 	%f439, %f438, 0f2F800000, 0f2F000000;
	shr.u32 	%r1074, %r1037, 2;
	xor.b32  	%r1075, %r1074, %r1037;
	shl.b32 	%r1076, %r5526, 4;
	shl.b32 	%r1077, %r1075, 1;
	xor.b32  	%r1078, %r1077, %r1076;
	xor.b32  	%r1079, %r1078, %r1075;
	xor.b32  	%r5527, %r1079, %r5526;
	add.s32 	%r1080, %r5524, %r5527;
	add.s32 	%r1081, %r1080, 2174622;
	cvt.rn.f32.u32 	%f440, %r1081;
	fma.rn.f32 	%f441, %f440, 0f2F800000, 0f2F000000;
	mul.f32 	%f442, %f441, %f441;
	fma.rn.f32 	%f443, %f439, %f439, %f442;
	sqrt.rn.f32 	%f444, %f443;
	setp.le.f32 	%p7, %f444, 0f3F800000;
	add.f32 	%f445, %f437, 0f3F800000;
	selp.f32 	%f446, %f445, %f437, %p7;
	shr.u32 	%r1082, %r1046, 2;
	xor.b32  	%r1083, %r1082, %r1046;
	shl.b32 	%r1084, %r5527, 4;
	shl.b32 	%r1085, %r1083, 1;
	xor.b32  	%r1086, %r1084, %r1085;
	xor.b32  	%r1087, %r1086, %r5527;
	xor.b32  	%r5528, %r1087, %r1083;
	add.s32 	%r1088, %r5524, %r5528;
	add.s32 	%r1089, %r1088, 2537059;
	cvt.rn.f32.u32 	%f447, %r1089;
	fma.rn.f32 	%f448, %f447, 0f2F800000, 0f2F000000;
	shr.u32 	%r1090, %r1055, 2;
	xor.b32  	%r1091, %r1090, %r1055;
	shl.b32 	%r1092, %r5528, 4;
	shl.b32 	%r1093, %r1091, 1;
	xor.b32  	%r1094, %r1093, %r1092;
	xor.b32  	%r1095, %r1094, %r1091;
	xor.b32  	%r5529, %r1095, %r5528;
	add.s32 	%r5524, %r5524, 2899496;
	add.s32 	%r1096, %r5529, %r5524;
	cvt.rn.f32.u32 	%f449, %r1096;
	fma.rn.f32 	%f450, %f449, 0f2F800000, 0f2F000000;
	mul.f32 	%f451, %f450, %f450;
	fma.rn.f32 	%f452, %f448, %f448, %f451;
	sqrt.rn.f32 	%f453, %f452;
	setp.le.f32 	%p8, %f453, 0f3F800000;
	add.f32 	%f454, %f446, 0f3F800000;
	selp.f32 	%f2783, %f454, %f446, %p8;
	add.s32 	%r5523, %r5523, 4;
	setp.ne.s32 	%p9, %r5523, %r94;
	@%p9 bra 	$L__BB1_43;
$L__BB1_44:
	setp.eq.s32 	%p10, %r93, 0;
	@%p10 bra 	$L__BB1_48;
	shr.u32 	%r1097, %r5525, 2;
	xor.b32  	%r1098, %r1097, %r5525;
	shl.b32 	%r1099, %r5529, 4;
	shl.b32 	%r1100, %r1098, 1;
	xor.b32  	%r1101, %r1099, %r1100;
	xor.b32  	%r1102, %r1101, %r5529;
	xor.b32  	%r115, %r1102, %r1098;
	add.s32 	%r1103, %r5524, %r115;
	add.s32 	%r1104, %r1103, 362437;
	cvt.rn.f32.u32 	%f455, %r1104;
	fma.rn.f32 	%f456, %f455, 0f2F800000, 0f2F000000;
	shr.u32 	%r1105, %r5526, 2;
	xor.b32  	%r1106, %r1105, %r5526;
	shl.b32 	%r1107, %r115, 4;
	shl.b32 	%r1108, %r1106, 1;
	xor.b32  	%r1109, %r1108, %r1107;
	xor.b32  	%r1110, %r1109, %r1106;
	xor.b32  	%r116, %r1110, %r115;
	add.s32 	%r1111, %r5524, %r116;
	add.s32 	%r1112, %r1111, 724874;
	cvt.rn.f32.u32 	%f457, %r1112;
	fma.rn.f32 	%f458, %f457, 0f2F800000, 0f2F000000;
	mul.f32 	%f459, %f458, %f458;
	fma.rn.f32 	%f460, %f456, %f456, %f459;
	sqrt.rn.f32 	%f461, %f460;
	setp.le.f32 	%p11, %f461, 0f3F800000;
	add.f32 	%f462, %f2783, 0f3F800000;
	selp.f32 	%f2783, %f462, %f2783, %p11;
	setp.eq.s32 	%p12, %r93, 1;
	@%p12 bra 	$L__BB1_48;
	shr.u32 	%r1113, %r5527, 2;
	xor.b32  	%r1114, %r1113, %r5527;
	shl.b32 	%r1115, %r116, 4;
	shl.b32 	%r1116, %r1114, 1;
	xor.b32  	%r1117, %r1115, %r1116;
	xor.b32  	%r1118, %r1117, %r116;
	xor.b32  	%r1119, %r1118, %r1114;
	add.s32 	%r1120, %r5524, %r1119;
	add.s32 	%r1121, %r1120, 1087311;
	cvt.rn.f32.u32 	%f463, %r1121;
	fma.rn.f32 	%f464, %f463, 0f2F800000, 0f2F000000;
	shr.u32 	%r1122, %r5528, 2;
	xor.b32  	%r1123, %r1122, %r5528;
	shl.b32 	%r1124, %r1119, 4;
	shl.b32 	%r1125, %r1123, 1;
	xor.b32  	%r1126, %r1125, %r1124;
	xor.b32  	%r1127, %r1126, %r1123;
	xor.b32  	%r117, %r1127, %r1119;
	add.s32 	%r1128, %r5524, %r117;
	add.s32 	%r1129, %r1128, 1449748;
	cvt.rn.f32.u32 	%f465, %r1129;
	fma.rn.f32 	%f466, %f465, 0f2F800000, 0f2F000000;
	mul.f32 	%f467, %f466, %f466;
	fma.rn.f32 	%f468, %f464, %f464, %f467;
	sqrt.rn.f32 	%f469, %f468;
	setp.le.f32 	%p13, %f469, 0f3F800000;
	add.f32 	%f470, %f2783, 0f3F800000;
	selp.f32 	%f2783, %f470, %f2783, %p13;
	setp.eq.s32 	%p14, %r93, 2;
	@%p14 bra 	$L__BB1_48;
	shr.u32 	%r1130, %r5529, 2;
	xor.b32  	%r1131, %r1130, %r5529;
	shl.b32 	%r1132, %r117, 4;
	shl.b32 	%r1133, %r1131, 1;
	xor.b32  	%r1134, %r1132, %r1133;
	xor.b32  	%r1135, %r1134, %r117;
	xor.b32  	%r1136, %r1135, %r1131;
	add.s32 	%r1137, %r5524, %r1136;
	add.s32 	%r1138, %r1137, 1812185;
	cvt.rn.f32.u32 	%f471, %r1138;
	fma.rn.f32 	%f472, %f471, 0f2F800000, 0f2F000000;
	shr.u32 	%r1139, %r115, 2;
	xor.b32  	%r1140, %r1139, %r115;
	shl.b32 	%r1141, %r1136, 4;
	shl.b32 	%r1142, %r1140, 1;
	xor.b32  	%r1143, %r1142, %r1141;
	xor.b32  	%r1144, %r1143, %r1140;
	xor.b32  	%r1145, %r1144, %r1136;
	add.s32 	%r1146, %r5524, %r1145;
	add.s32 	%r1147, %r1146, 2174622;
	cvt.rn.f32.u32 	%f473, %r1147;
	fma.rn.f32 	%f474, %f473, 0f2F800000, 0f2F000000;
	mul.f32 	%f475, %f474, %f474;
	fma.rn.f32 	%f476, %f472, %f472, %f475;
	sqrt.rn.f32 	%f477, %f476;
	setp.le.f32 	%p15, %f477, 0f3F800000;
	add.f32 	%f478, %f2783, 0f3F800000;
	selp.f32 	%f2783, %f478, %f2783, %p15;
$L__BB1_48:
	setp.lt.u32 	%p16, %r88, 3;
	mul.f32 	%f45, %f2783, 0f40800000;
	add.s32 	%r1150, %r87, 512;
	xor.b32  	%r1151, %r1150, -1429050551;
	mul.lo.s32 	%r1152, %r1151, 1099087573;
	add.s32 	%r5542, %r1152, 5783321;
	xor.b32  	%r5539, %r1152, 362436069;
	add.s32 	%r5538, %r1152, 123456789;
	add.s32 	%r5537, %r1152, -638133224;
	mov.b32 	%r5541, -589760388;
	mov.b32 	%r5540, -123459836;
	mov.f32 	%f2787, 0f00000000;
	@%p16 bra 	$L__BB1_51;
	and.b32  	%r122, %r1023, 2147483644;
	mov.b32 	%r5536, 0;
	mov.b32 	%r5541, -589760388;
	mov.b32 	%r5540, -123459836;
	mov.f32 	%f2787, 0f00000000;
$L__BB1_50:
	shr.u32 	%r1156, %r5538, 2;
	xor.b32  	%r1157, %r1156, %r5538;
	shl.b32 	%r1158, %r5542, 4;
	shl.b32 	%r1159, %r1157, 1;
	xor.b32  	%r1160, %r1158, %r1159;
	xor.b32  	%r1161, %r1160, %r5542;
	xor.b32  	%r1162, %r1161, %r1157;
	add.s32 	%r1163, %r5537, %r1162;
	add.s32 	%r1164, %r1163, 362437;
	cvt.rn.f32.u32 	%f482, %r1164;
	fma.rn.f32 	%f483, %f482, 0f2F800000, 0f2F000000;
	shr.u32 	%r1165, %r5539, 2;
	xor.b32  	%r1166, %r1165, %r5539;
	shl.b32 	%r1167, %r1162, 4;
	shl.b32 	%r1168, %r1166, 1;
	xor.b32  	%r1169, %r1168, %r1167;
	xor.b32  	%r1170, %r1169, %r1166;
	xor.b32  	%r1171, %r1170, %r1162;
	add.s32 	%r1172, %r5537, %r1171;
	add.s32 	%r1173, %r1172, 724874;
	cvt.rn.f32.u32 	%f484, %r1173;
	fma.rn.f32 	%f485, %f484, 0f2F800000, 0f2F000000;
	mul.f32 	%f486, %f485, %f485;
	fma.rn.f32 	%f487, %f483, %f483, %f486;
	sqrt.rn.f32 	%f488, %f487;
	setp.le.f32 	%p17, %f488, 0f3F800000;
	add.f32 	%f489, %f2787, 0f3F800000;
	selp.f32 	%f490, %f489, %f2787, %p17;
	shr.u32 	%r1174, %r5540, 2;
	xor.b32  	%r1175, %r1174, %r5540;
	shl.b32 	%r1176, %r1171, 4;
	shl.b32 	%r1177, %r1175, 1;
	xor.b32  	%r1178, %r1176, %r1177;
	xor.b32  	%r1179, %r1178, %r1171;
	xor.b32  	%r1180, %r1179, %r1175;
	add.s32 	%r1181, %r5537, %r1180;
	add.s32 	%r1182, %r1181, 1087311;
	cvt.rn.f32.u32 	%f491, %r1182;
	fma.rn.f32 	%f492, %f491, 0f2F800000, 0f2F000000;
	shr.u32 	%r1183, %r5541, 2;
	xor.b32  	%r1184, %r1183, %r5541;
	shl.b32 	%r1185, %r1180, 4;
	shl.b32 	%r1186, %r1184, 1;
	xor.b32  	%r1187, %r1186, %r1185;
	xor.b32  	%r1188, %r1187, %r1184;
	xor.b32  	%r5538, %r1188, %r1180;
	add.s32 	%r1189, %r5537, %r5538;
	add.s32 	%r1190, %r1189, 1449748;
	cvt.rn.f32.u32 	%f493, %r1190;
	fma.rn.f32 	%f494, %f493, 0f2F800000, 0f2F000000;
	mul.f32 	%f495, %f494, %f494;
	fma.rn.f32 	%f496, %f492, %f492, %f495;
	sqrt.rn.f32 	%f497, %f496;
	setp.le.f32 	%p18, %f497, 0f3F800000;
	add.f32 	%f498, %f490, 0f3F800000;
	selp.f32 	%f499, %f498, %f490, %p18;
	shr.u32 	%r1191, %r5542, 2;
	xor.b32  	%r1192, %r1191, %r5542;
	shl.b32 	%r1193, %r5538, 4;
	shl.b32 	%r1194, %r1192, 1;
	xor.b32  	%r1195, %r1193, %r1194;
	xor.b32  	%r1196, %r1195, %r5538;
	xor.b32  	%r5539, %r1196, %r1192;
	add.s32 	%r1197, %r5537, %r5539;
	add.s32 	%r1198, %r1197, 1812185;
	cvt.rn.f32.u32 	%f500, %r1198;
	fma.rn.f32 	%f501, %f500, 0f2F800000, 0f2F000000;
	shr.u32 	%r1199, %r1162, 2;
	xor.b32  	%r1200, %r1199, %r1162;
	shl.b32 	%r1201, %r5539, 4;
	shl.b32 	%r1202, %r1200, 1;
	xor.b32  	%r1203, %r1202, %r1201;
	xor.b32  	%r1204, %r1203, %r1200;
	xor.b32  	%r5540, %r1204, %r5539;
	add.s32 	%r1205, %r5537, %r5540;
	add.s32 	%r1206, %r1205, 2174622;
	cvt.rn.f32.u32 	%f502, %r1206;
	fma.rn.f32 	%f503, %f502, 0f2F800000, 0f2F000000;
	mul.f32 	%f504, %f503, %f503;
	fma.rn.f32 	%f505, %f501, %f501, %f504;
	sqrt.rn.f32 	%f506, %f505;
	setp.le.f32 	%p19, %f506, 0f3F800000;
	add.f32 	%f507, %f499, 0f3F800000;
	selp.f32 	%f508, %f507, %f499, %p19;
	shr.u32 	%r1207, %r1171, 2;
	xor.b32  	%r1208, %r1207, %r1171;
	shl.b32 	%r1209, %r5540, 4;
	shl.b32 	%r1210, %r1208, 1;
	xor.b32  	%r1211, %r1209, %r1210;
	xor.b32  	%r1212, %r1211, %r5540;
	xor.b32  	%r5541, %r1212, %r1208;
	add.s32 	%r1213, %r5537, %r5541;
	add.s32 	%r1214, %r1213, 2537059;
	cvt.rn.f32.u32 	%f509, %r1214;
	fma.rn.f32 	%f510, %f509, 0f2F800000, 0f2F000000;
	shr.u32 	%r1215, %r1180, 2;
	xor.b32  	%r1216, %r1215, %r1180;
	shl.b32 	%r1217, %r5541, 4;
	shl.b32 	%r1218, %r1216, 1;
	xor.b32  	%r1219, %r1218, %r1217;
	xor.b32  	%r1220, %r1219, %r1216;
	xor.b32  	%r5542, %r1220, %r5541;
	add.s32 	%r5537, %r5537, 2899496;
	add.s32 	%r1221, %r5542, %r5537;
	cvt.rn.f32.u32 	%f511, %r1221;
	fma.rn.f32 	%f512, %f511, 0f2F800000, 0f2F000000;
	mul.f32 	%f513, %f512, %f512;
	fma.rn.f32 	%f514, %f510, %f510, %f513;
	sqrt.rn.f32 	%f515, %f514;
	setp.le.f32 	%p20, %f515, 0f3F800000;
	add.f32 	%f516, %f508, 0f3F800000;
	selp.f32 	%f2787, %f516, %f508, %p20;
	add.s32 	%r5536, %r5536, 4;
	setp.ne.s32 	%p21, %r5536, %r122;
	@%p21 bra 	$L__BB1_50;
$L__BB1_51:
	setp.eq.s32 	%p22, %r93, 0;
	@%p22 bra 	$L__BB1_55;
	shr.u32 	%r1222, %r5538, 2;
	xor.b32  	%r1223, %r1222, %r5538;
	shl.b32 	%r1224, %r5542, 4;
	shl.b32 	%r1225, %r1223, 1;
	xor.b32  	%r1226, %r1224, %r1225;
	xor.b32  	%r1227, %r1226, %r5542;
	xor.b32  	%r143, %r1227, %r1223;
	add.s32 	%r1228, %r5537, %r143;
	add.s32 	%r1229, %r1228, 362437;
	cvt.rn.f32.u32 	%f517, %r1229;
	fma.rn.f32 	%f518, %f517, 0f2F800000, 0f2F000000;
	shr.u32 	%r1230, %r5539, 2;
	xor.b32  	%r1231, %r1230, %r5539;
	shl.b32 	%r1232, %r143, 4;
	shl.b32 	%r1233, %r1231, 1;
	xor.b32  	%r1234, %r1233, %r1232;
	xor.b32  	%r1235, %r1234, %r1231;
	xor.b32  	%r144, %r1235, %r143;
	add.s32 	%r1236, %r5537, %r144;
	add.s32 	%r1237, %r1236, 724874;
	cvt.rn.f32.u32 	%f519, %r1237;
	fma.rn.f32 	%f520, %f519, 0f2F800000, 0f2F000000;
	mul.f32 	%f521, %f520, %f520;
	fma.rn.f32 	%f522, %f518, %f518, %f521;
	sqrt.rn.f32 	%f523, %f522;
	setp.le.f32 	%p23, %f523, 0f3F800000;
	add.f32 	%f524, %f2787, 0f3F800000;
	selp.f32 	%f2787, %f524, %f2787, %p23;
	setp.eq.s32 	%p24, %r93, 1;
	@%p24 bra 	$L__BB1_55;
	shr.u32 	%r1238, %r5540, 2;
	xor.b32  	%r1239, %r1238, %r5540;
	shl.b32 	%r1240, %r144, 4;
	shl.b32 	%r1241, %r1239, 1;
	xor.b32  	%r1242, %r1240, %r1241;
	xor.b32  	%r1243, %r1242, %r144;
	xor.b32  	%r1244, %r1243, %r1239;
	add.s32 	%r1245, %r5537, %r1244;
	add.s32 	%r1246, %r1245, 1087311;
	cvt.rn.f32.u32 	%f525, %r1246;
	fma.rn.f32 	%f526, %f525, 0f2F800000, 0f2F000000;
	shr.u32 	%r1247, %r5541, 2;
	xor.b32  	%r1248, %r1247, %r5541;
	shl.b32 	%r1249, %r1244, 4;
	shl.b32 	%r1250, %r1248, 1;
	xor.b32  	%r1251, %r1250, %r1249;
	xor.b32  	%r1252, %r1251, %r1248;
	xor.b32  	%r145, %r1252, %r1244;
	add.s32 	%r1253, %r5537, %r145;
	add.s32 	%r1254, %r1253, 1449748;
	cvt.rn.f32.u32 	%f527, %r1254;
	fma.rn.f32 	%f528, %f527, 0f2F800000, 0f2F000000;
	mul.f32 	%f529, %f528, %f528;
	fma.rn.f32 	%f530, %f526, %f526, %f529;
	sqrt.rn.f32 	%f531, %f530;
	setp.le.f32 	%p25, %f531, 0f3F800000;
	add.f32 	%f532, %f2787, 0f3F800000;
	selp.f32 	%f2787, %f532, %f2787, %p25;
	setp.eq.s32 	%p26, %r93, 2;
	@%p26 bra 	$L__BB1_55;
	shr.u32 	%r1255, %r5542, 2;
	xor.b32  	%r1256, %r1255, %r5542;
	shl.b32 	%r1257, %r145, 4;
	shl.b32 	%r1258, %r1256, 1;
	xor.b32  	%r1259, %r1257, %r1258;
	xor.b32  	%r1260, %r1259, %r145;
	xor.b32  	%r1261, %r1260, %r1256;
	add.s32 	%r1262, %r5537, %r1261;
	add.s32 	%r1263, %r1262, 1812185;
	cvt.rn.f32.u32 	%f533, %r1263;
	fma.rn.f32 	%f534, %f533, 0f2F800000, 0f2F000000;
	shr.u32 	%r1264, %r143, 2;
	xor.b32  	%r1265, %r1264, %r143;
	shl.b32 	%r1266, %r1261, 4;
	shl.b32 	%r1267, %r1265, 1;
	xor.b32  	%r1268, %r1267, %r1266;
	xor.b32  	%r1269, %r1268, %r1265;
	xor.b32  	%r1270, %r1269, %r1261;
	add.s32 	%r1271, %r5537, %r1270;
	add.s32 	%r1272, %r1271, 2174622;
	cvt.rn.f32.u32 	%f535, %r1272;
	fma.rn.f32 	%f536, %f535, 0f2F800000, 0f2F000000;
	mul.f32 	%f537, %f536, %f536;
	fma.rn.f32 	%f538, %f534, %f534, %f537;
	sqrt.rn.f32 	%f539, %f538;
	setp.le.f32 	%p27, %f539, 0f3F800000;
	add.f32 	%f540, %f2787, 0f3F800000;
	selp.f32 	%f2787, %f540, %f2787, %p27;
$L__BB1_55:
	setp.lt.u32 	%p28, %r88, 3;
	mul.f32 	%f54, %f2787, 0f40800000;
	add.s32 	%r1275, %r87, 1024;
	xor.b32  	%r1276, %r1275, -1429050551;
	mul.lo.s32 	%r1277, %r1276, 1099087573;
	add.s32 	%r5555, %r1277, 5783321;
	xor.b32  	%r5552, %r1277, 362436069;
	add.s32 	%r5551, %r1277, 123456789;
	add.s32 	%r5550, %r1277, -638133224;
	mov.b32 	%r5554, -589760388;
	mov.b32 	%r5553, -123459836;
	mov.f32 	%f2791, 0f00000000;
	@%p28 bra 	$L__BB1_58;
	and.b32  	%r150, %r1023, 2147483644;
	mov.b32 	%r5549, 0;
	mov.b32 	%r5554, -589760388;
	mov.b32 	%r5553, -123459836;
	mov.f32 	%f2791, 0f00000000;
$L__BB1_57:
	shr.u32 	%r1281, %r5551, 2;
	xor.b32  	%r1282, %r1281, %r5551;
	shl.b32 	%r1283, %r5555, 4;
	shl.b32 	%r1284, %r1282, 1;
	xor.b32  	%r1285, %r1283, %r1284;
	xor.b32  	%r1286, %r1285, %r5555;
	xor.b32  	%r1287, %r1286, %r1282;
	add.s32 	%r1288, %r5550, %r1287;
	add.s32 	%r1289, %r1288, 362437;
	cvt.rn.f32.u32 	%f544, %r1289;
	fma.rn.f32 	%f545, %f544, 0f2F800000, 0f2F000000;
	shr.u32 	%r1290, %r5552, 2;
	xor.b32  	%r1291, %r1290, %r5552;
	shl.b32 	%r1292, %r1287, 4;
	shl.b32 	%r1293, %r1291, 1;
	xor.b32  	%r1294, %r1293, %r1292;
	xor.b32  	%r1295, %r1294, %r1291;
	xor.b32  	%r1296, %r1295, %r1287;
	add.s32 	%r1297, %r5550, %r1296;
	add.s32 	%r1298, %r1297, 724874;
	cvt.rn.f32.u32 	%f546, %r1298;
	fma.rn.f32 	%f547, %f546, 0f2F800000, 0f2F000000;
	mul.f32 	%f548, %f547, %f547;
	fma.rn.f32 	%f549, %f545, %f545, %f548;
	sqrt.rn.f32 	%f550, %f549;
	setp.le.f32 	%p29, %f550, 0f3F800000;
	add.f32 	%f551, %f2791, 0f3F800000;
	selp.f32 	%f552, %f551, %f2791, %p29;
	shr.u32 	%r1299, %r5553, 2;
	xor.b32  	%r1300, %r1299, %r5553;
	shl.b32 	%r1301, %r1296, 4;
	shl.b32 	%r1302, %r1300, 1;
	xor.b32  	%r1303, %r1301, %r1302;
	xor.b32  	%r1304, %r1303, %r1296;
	xor.b32  	%r1305, %r1304, %r1300;
	add.s32 	%r1306, %r5550, %r1305;
	add.s32 	%r1307, %r1306, 1087311;
	cvt.rn.f32.u32 	%f553, %r1307;
	fma.rn.f32 	%f554, %f553, 0f2F800000, 0f2F000000;
	shr.u32 	%r1308, %r5554, 2;
	xor.b32  	%r1309, %r1308, %r5554;
	shl.b32 	%r1310, %r1305, 4;
	shl.b32 	%r1311, %r1309, 1;
	xor.b32  	%r1312, %r1311, %r1310;
	xor.b32  	%r1313, %r1312, %r1309;
	xor.b32  	%r5551, %r1313, %r1305;
	add.s32 	%r1314, %r5550, %r5551;
	add.s32 	%r1315, %r1314, 1449748;
	cvt.rn.f32.u32 	%f555, %r1315;
	fma.rn.f32 	%f556, %f555, 0f2F800000, 0f2F000000;
	mul.f32 	%f557, %f556, %f556;
	fma.rn.f32 	%f558, %f554, %f554, %f557;
	sqrt.rn.f32 	%f559, %f558;
	setp.le.f32 	%p30, %f559, 0f3F800000;
	add.f32 	%f560, %f552, 0f3F800000;
	selp.f32 	%f561, %f560, %f552, %p30;
	shr.u32 	%r1316, %r5555, 2;
	xor.b32  	%r1317, %r1316, %r5555;
	shl.b32 	%r1318, %r5551, 4;
	shl.b32 	%r1319, %r1317, 1;
	xor.b32  	%r1320, %r1318, %r1319;
	xor.b32  	%r1321, %r1320, %r5551;
	xor.b32  	%r5552, %r1321, %r1317;
	add.s32 	%r1322, %r5550, %r5552;
	add.s32 	%r1323, %r1322, 1812185;
	cvt.rn.f32.u32 	%f562, %r1323;
	fma.rn.f32 	%f563, %f562, 0f2F800000, 0f2F000000;
	shr.u32 	%r1324, %r1287, 2;
	xor.b32  	%r1325, %r1324, %r1287;
	shl.b32 	%r1326, %r5552, 4;
	shl.b32 	%r1327, %r1325, 1;
	xor.b32  	%r1328, %r1327, %r1326;
	xor.b32  	%r1329, %r1328, %r1325;
	xor.b32  	%r5553, %r1329, %r5552;
	add.s32 	%r1330, %r5550, %r5553;
	add.s32 	%r1331, %r1330, 2174622;
	cvt.rn.f32.u32 	%f564, %r1331;
	fma.rn.f32 	%f565, %f564, 0f2F800000, 0f2F000000;
	mul.f32 	%f566, %f565, %f565;
	fma.rn.f32 	%f567, %f563, %f563, %f566;
	sqrt.rn.f32 	%f568, %f567;
	setp.le.f32 	%p31, %f568, 0f3F800000;
	add.f32 	%f569, %f561, 0f3F800000;
	selp.f32 	%f570, %f569, %f561, %p31;
	shr.u32 	%r1332, %r1296, 2;
	xor.b32  	%r1333, %r1332, %r1296;
	shl.b32 	%r1334, %r5553, 4;
	shl.b32 	%r1335, %r1333, 1;
	xor.b32  	%r1336, %r1334, %r1335;
	xor.b32  	%r1337, %r1336, %r5553;
	xor.b32  	%r5554, %r1337, %r1333;
	add.s32 	%r1338, %r5550, %r5554;
	add.s32 	%r1339, %r1338, 2537059;
	cvt.rn.f32.u32 	%f571, %r1339;
	fma.rn.f32 	%f572, %f571, 0f2F800000, 0f2F000000;
	shr.u32 	%r1340, %r1305, 2;
	xor.b32  	%r1341, %r1340, %r1305;
	shl.b32 	%r1342, %r5554, 4;
	shl.b32 	%r1343, %r1341, 1;
	xor.b32  	%r1344, %r1343, %r1342;
	xor.b32  	%r1345, %r1344, %r1341;
	xor.b32  	%r5555, %r1345, %r5554;
	add.s32 	%r5550, %r5550, 2899496;
	add.s32 	%r1346, %r5555, %r5550;
	cvt.rn.f32.u32 	%f573, %r1346;
	fma.rn.f32 	%f574, %f573, 0f2F800000, 0f2F000000;
	mul.f32 	%f575, %f574, %f574;
	fma.rn.f32 	%f576, %f572, %f572, %f575;
	sqrt.rn.f32 	%f577, %f576;
	setp.le.f32 	%p32, %f577, 0f3F800000;
	add.f32 	%f578, %f570, 0f3F800000;
	selp.f32 	%f2791, %f578, %f570, %p32;
	add.s32 	%r5549, %r5549, 4;
	setp.ne.s32 	%p33, %r5549, %r150;
	@%p33 bra 	$L__BB1_57;
$L__BB1_58:
	setp.eq.s32 	%p34, %r93, 0;
	@%p34 bra 	$L__BB1_62;
	shr.u32 	%r1347, %r5551, 2;
	xor.b32  	%r1348, %r1347, %r5551;
	shl.b32 	%r1349, %r5555, 4;
	shl.b32 	%r1350, %r1348, 1;
	xor.b32  	%r1351, %r1349, %r1350;
	xor.b32  	%r1352, %r1351, %r5555;
	xor.b32  	%r171, %r1352, %r1348;
	add.s32 	%r1353, %r5550, %r171;
	add.s32 	%r1354, %r1353, 362437;
	cvt.rn.f32.u32 	%f579, %r1354;
	fma.rn.f32 	%f580, %f579, 0f2F800000, 0f2F000000;
	shr.u32 	%r1355, %r5552, 2;
	xor.b32  	%r1356, %r1355, %r5552;
	shl.b32 	%r1357, %r171, 4;
	shl.b32 	%r1358, %r1356, 1;
	xor.b32  	%r1359, %r1358, %r1357;
	xor.b32  	%r1360, %r1359, %r1356;
	xor.b32  	%r172, %r1360, %r171;
	add.s32 	%r1361, %r5550, %r172;
	add.s32 	%r1362, %r1361, 724874;
	cvt.rn.f32.u32 	%f581, %r1362;
	fma.rn.f32 	%f582, %f581, 0f2F800000, 0f2F000000;
	mul.f32 	%f583, %f582, %f582;
	fma.rn.f32 	%f584, %f580, %f580, %f583;
	sqrt.rn.f32 	%f585, %f584;
	setp.le.f32 	%p35, %f585, 0f3F800000;
	add.f32 	%f586, %f2791, 0f3F800000;
	selp.f32 	%f2791, %f586, %f2791, %p35;
	setp.eq.s32 	%p36, %r93, 1;
	@%p36 bra 	$L__BB1_62;
	shr.u32 	%r1363, %r5553, 2;
	xor.b32  	%r1364, %r1363, %r5553;
	shl.b32 	%r1365, %r172, 4;
	shl.b32 	%r1366, %r1364, 1;
	xor.b32  	%r1367, %r1365, %r1366;
	xor.b32  	%r1368, %r1367, %r172;
	xor.b32  	%r1369, %r1368, %r1364;
	add.s32 	%r1370, %r5550, %r1369;
	add.s32 	%r1371, %r1370, 1087311;
	cvt.rn.f32.u32 	%f587, %r1371;
	fma.rn.f32 	%f588, %f587, 0f2F800000, 0f2F000000;
	shr.u32 	%r1372, %r5554, 2;
	xor.b32  	%r1373, %r1372, %r5554;
	shl.b32 	%r1374, %r1369, 4;
	shl.b32 	%r1375, %r1373, 1;
	xor.b32  	%r1376, %r1375, %r1374;
	xor.b32  	%r1377, %r1376, %r1373;
	xor.b32  	%r173, %r1377, %r1369;
	add.s32 	%r1378, %r5550, %r173;
	add.s32 	%r1379, %r1378, 1449748;
	cvt.rn.f32.u32 	%f589, %r1379;
	fma.rn.f32 	%f590, %f589, 0f2F800000, 0f2F000000;
	mul.f32 	%f591, %f590, %f590;
	fma.rn.f32 	%f592, %f588, %f588, %f591;
	sqrt.rn.f32 	%f593, %f592;
	setp.le.f32 	%p37, %f593, 0f3F800000;
	add.f32 	%f594, %f2791, 0f3F800000;
	selp.f32 	%f2791, %f594, %f2791, %p37;
	setp.eq.s32 	%p38, %r93, 2;
	@%p38 bra 	$L__BB1_62;
	shr.u32 	%r1380, %r5555, 2;
	xor.b32  	%r1381, %r1380, %r5555;
	shl.b32 	%r1382, %r173, 4;
	shl.b32 	%r1383, %r1381, 1;
	xor.b32  	%r1384, %r1382, %r1383;
	xor.b32  	%r1385, %r1384, %r173;
	xor.b32  	%r1386, %r1385, %r1381;
	add.s32 	%r1387, %r5550, %r1386;
	add.s32 	%r1388, %r1387, 1812185;
	cvt.rn.f32.u32 	%f595, %r1388;
	fma.rn.f32 	%f596, %f595, 0f2F800000, 0f2F000000;
	shr.u32 	%r1389, %r171, 2;
	xor.b32  	%r1390, %r1389, %r171;
	shl.b32 	%r1391, %r1386, 4;
	shl.b32 	%r1392, %r1390, 1;
	xor.b32  	%r1393, %r1392, %r1391;
	xor.b32  	%r1394, %r1393, %r1390;
	xor.b32  	%r1395, %r1394, %r1386;
	add.s32 	%r1396, %r5550, %r1395;
	add.s32 	%r1397, %r1396, 2174622;
	cvt.rn.f32.u32 	%f597, %r1397;
	fma.rn.f32 	%f598, %f597, 0f2F800000, 0f2F000000;
	mul.f32 	%f599, %f598, %f598;
	fma.rn.f32 	%f600, %f596, %f596, %f599;
	sqrt.rn.f32 	%f601, %f600;
	setp.le.f32 	%p39, %f601, 0f3F800000;
	add.f32 	%f602, %f2791, 0f3F800000;
	selp.f32 	%f2791, %f602, %f2791, %p39;
$L__BB1_62:
	setp.lt.u32 	%p40, %r88, 3;
	mul.f32 	%f63, %f2791, 0f40800000;
	add.s32 	%r1400, %r87, 1536;
	xor.b32  	%r1401, %r1400, -1429050551;
	mul.lo.s32 	%r1402, %r1401, 1099087573;
	add.s32 	%r5568, %r1402, 5783321;
	xor.b32  	%r5565, %r1402, 362436069;
	add.s32 	%r5564, %r1402, 123456789;
	add.s32 	%r5563, %r1402, -638133224;
	mov.b32 	%r5567, -589760388;
	mov.b32 	%r5566, -123459836;
	mov.f32 	%f2795, 0f00000000;
	@%p40 bra 	$L__BB1_65;
	and.b32  	%r178, %r1023, 2147483644;
	mov.b32 	%r5562, 0;
	mov.b32 	%r5567, -589760388;
	mov.b32 	%r5566, -123459836;
	mov.f32 	%f2795, 0f00000000;
$L__BB1_64:
	shr.u32 	%r1406, %r5564, 2;
	xor.b32  	%r1407, %r1406, %r5564;
	shl.b32 	%r1408, %r5568, 4;
	shl.b32 	%r1409, %r1407, 1;
	xor.b32  	%r1410, %r1408, %r1409;
	xor.b32  	%r1411, %r1410, %r5568;
	xor.b32  	%r1412, %r1411, %r1407;
	add.s32 	%r1413, %r5563, %r1412;
	add.s32 	%r1414, %r1413, 362437;
	cvt.rn.f32.u32 	%f606, %r1414;
	fma.rn.f32 	%f607, %f606, 0f2F800000, 0f2F000000;
	shr.u32 	%r1415, %r5565, 2;
	xor.b32  	%r1416, %r1415, %r5565;
	shl.b32 	%r1417, %r1412, 4;
	shl.b32 	%r1418, %r1416, 1;
	xor.b32  	%r1419, %r1418, %r1417;
	xor.b32  	%r1420, %r1419, %r1416;
	xor.b32  	%r1421, %r1420, %r1412;
	add.s32 	%r1422, %r5563, %r1421;
	add.s32 	%r1423, %r1422, 724874;
	cvt.rn.f32.u32 	%f608, %r1423;
	fma.rn.f32 	%f609, %f608, 0f2F800000, 0f2F000000;
	mul.f32 	%f610, %f609, %f609;
	fma.rn.f32 	%f611, %f607, %f607, %f610;
	sqrt.rn.f32 	%f612, %f611;
	setp.le.f32 	%p41, %f612, 0f3F800000;
	add.f32 	%f613, %f2795, 0f3F800000;
	selp.f32 	%f614, %f613, %f2795, %p41;
	shr.u32 	%r1424, %r5566, 2;
	xor.b32  	%r1425, %r1424, %r5566;
	shl.b32 	%r1426, %r1421, 4;
	shl.b32 	%r1427, %r1425, 1;
	xor.b32  	%r1428, %r1426, %r1427;
	xor.b32  	%r1429, %r1428, %r1421;
	xor.b32  	%r1430, %r1429, %r1425;
	add.s32 	%r1431, %r5563, %r1430;
	add.s32 	%r1432, %r1431, 1087311;
	cvt.rn.f32.u32 	%f615, %r1432;
	fma.rn.f32 	%f616, %f615, 0f2F800000, 0f2F000000;
	shr.u32 	%r1433, %r5567, 2;
	xor.b32  	%r1434, %r1433, %r5567;
	shl.b32 	%r1435, %r1430, 4;
	shl.b32 	%r1436, %r1434, 1;
	xor.b32  	%r1437, %r1436, %r1435;
	xor.b32  	%r1438, %r1437, %r1434;
	xor.b32  	%r5564, %r1438, %r1430;
	add.s32 	%r1439, %r5563, %r5564;
	add.s32 	%r1440, %r1439, 1449748;
	cvt.rn.f32.u32 	%f617, %r1440;
	fma.rn.f32 	%f618, %f617, 0f2F800000, 0f2F000000;
	mul.f32 	%f619, %f618, %f618;
	fma.rn.f32 	%f620, %f616, %f616, %f619;
	sqrt.rn.f32 	%f621, %f620;
	setp.le.f32 	%p42, %f621, 0f3F800000;
	add.f32 	%f622, %f614, 0f3F800000;
	selp.f32 	%f623, %f622, %f614, %p42;
	shr.u32 	%r1441, %r5568, 2;
	xor.b32  	%r1442, %r1441, %r5568;
	shl.b32 	%r1443, %r5564, 4;
	shl.b32 	%r1444, %r1442, 1;
	xor.b32  	%r1445, %r1443, %r1444;
	xor.b32  	%r1446, %r1445, %r5564;
	xor.b32  	%r5565, %r1446, %r1442;
	add.s32 	%r1447, %r5563, %r5565;
	add.s32 	%r1448, %r1447, 1812185;
	cvt.rn.f32.u32 	%f624, %r1448;
	fma.rn.f32 	%f625, %f624, 0f2F800000, 0f2F000000;
	shr.u32 	%r1449, %r1412, 2;
	xor.b32  	%r1450, %r1449, %r1412;
	shl.b32 	%r1451, %r5565, 4;
	shl.b32 	%r1452, %r1450, 1;
	xor.b32  	%r1453, %r1452, %r1451;
	xor.b32  	%r1454, %r1453, %r1450;
	xor.b32  	%r5566, %r1454, %r5565;
	add.s32 	%r1455, %r5563, %r5566;
	add.s32 	%r1456, %r1455, 2174622;
	cvt.rn.f32.u32 	%f626, %r1456;
	fma.rn.f32 	%f627, %f626, 0f2F800000, 0f2F000000;
	mul.f32 	%f628, %f627, %f627;
	fma.rn.f32 	%f629, %f625, %f625, %f628;
	sqrt.rn.f32 	%f630, %f629;
	setp.le.f32 	%p43, %f630, 0f3F800000;
	add.f32 	%f631, %f623, 0f3F800000;
	selp.f32 	%f632, %f631, %f623, %p43;
	shr.u32 	%r1457, %r1421, 2;
	xor.b32  	%r1458, %r1457, %r1421;
	shl.b32 	%r1459, %r5566, 4;
	shl.b32 	%r1460, %r1458, 1;
	xor.b32  	%r1461, %r1459, %r1460;
	xor.b32  	%r1462, %r1461, %r5566;
	xor.b32  	%r5567, %r1462, %r1458;
	add.s32 	%r1463, %r5563, %r5567;
	add.s32 	%r1464, %r1463, 2537059;
	cvt.rn.f32.u32 	%f633, %r1464;
	fma.rn.f32 	%f634, %f633, 0f2F800000, 0f2F000000;
	shr.u32 	%r1465, %r1430, 2;
	xor.b32  	%r1466, %r1465, %r1430;
	shl.b32 	%r1467, %r5567, 4;
	shl.b32 	%r1468, %r1466, 1;
	xor.b32  	%r1469, %r1468, %r1467;
	xor.b32  	%r1470, %r1469, %r1466;
	xor.b32  	%r5568, %r1470, %r5567;
	add.s32 	%r5563, %r5563, 2899496;
	add.s32 	%r1471, %r5568, %r5563;
	cvt.rn.f32.u32 	%f635, %r1471;
	fma.rn.f32 	%f636, %f635, 0f2F800000, 0f2F000000;
	mul.f32 	%f637, %f636, %f636;
	fma.rn.f32 	%f638, %f634, %f634, %f637;
	sqrt.rn.f32 	%f639, %f638;
	setp.le.f32 	%p44, %f639, 0f3F800000;
	add.f32 	%f640, %f632, 0f3F800000;
	selp.f32 	%f2795, %f640, %f632, %p44;
	add.s32 	%r5562, %r5562, 4;
	setp.ne.s32 	%p45, %r5562, %r178;
	@%p45 bra 	$L__BB1_64;
$L__BB1_65:
	setp.eq.s32 	%p46, %r93, 0;
	@%p46 bra 	$L__BB1_69;
	shr.u32 	%r1472, %r5564, 2;
	xor.b32  	%r1473, %r1472, %r5564;
	shl.b32 	%r1474, %r5568, 4;
	shl.b32 	%r1475, %r1473, 1;
	xor.b32  	%r1476, %r1474, %r1475;
	xor.b32  	%r1477, %r1476, %r5568;
	xor.b32  	%r199, %r1477, %r1473;
	add.s32 	%r1478, %r5563, %r199;
	add.s32 	%r1479, %r1478, 362437;
	cvt.rn.f32.u32 	%f641, %r1479;
	fma.rn.f32 	%f642, %f641, 0f2F800000, 0f2F000000;
	shr.u32 	%r1480, %r5565, 2;
	xor.b32  	%r1481, %r1480, %r5565;
	shl.b32 	%r1482, %r199, 4;
	shl.b32 	%r1483, %r1481, 1;
	xor.b32  	%r1484, %r1483, %r1482;
	xor.b32  	%r1485, %r1484, %r1481;
	xor.b32  	%r200, %r1485, %r199;
	add.s32 	%r1486, %r5563, %r200;
	add.s32 	%r1487, %r1486, 724874;
	cvt.rn.f32.u32 	%f643, %r1487;
	fma.rn.f32 	%f644, %f643, 0f2F800000, 0f2F000000;
	mul.f32 	%f645, %f644, %f644;
	fma.rn.f32 	%f646, %f642, %f642, %f645;
	sqrt.rn.f32 	%f647, %f646;
	setp.le.f32 	%p47, %f647, 0f3F800000;
	add.f32 	%f648, %f2795, 0f3F800000;
	selp.f32 	%f2795, %f648, %f2795, %p47;
	setp.eq.s32 	%p48, %r93, 1;
	@%p48 bra 	$L__BB1_69;
	shr.u32 	%r1488, %r5566, 2;
	xor.b32  	%r1489, %r1488, %r5566;
	shl.b32 	%r1490, %r200, 4;
	shl.b32 	%r1491, %r1489, 1;
	xor.b32  	%r1492, %r1490, %r1491;
	xor.b32  	%r1493, %r1492, %r200;
	xor.b32  	%r1494, %r1493, %r1489;
	add.s32 	%r1495, %r5563, %r1494;
	add.s32 	%r1496, %r1495, 1087311;
	cvt.rn.f32.u32 	%f649, %r1496;
	fma.rn.f32 	%f650, %f649, 0f2F800000, 0f2F000000;
	shr.u32 	%r1497, %r5567, 2;
	xor.b32  	%r1498, %r1497, %r5567;
	shl.b32 	%r1499, %r1494, 4;
	shl.b32 	%r1500, %r1498, 1;
	xor.b32  	%r1501, %r1500, %r1499;
	xor.b32  	%r1502, %r1501, %r1498;
	xor.b32  	%r201, %r1502, %r1494;
	add.s32 	%r1503, %r5563, %r201;
	add.s32 	%r1504, %r1503, 1449748;
	cvt.rn.f32.u32 	%f651, %r1504;
	fma.rn.f32 	%f652, %f651, 0f2F800000, 0f2F000000;
	mul.f32 	%f653, %f652, %f652;
	fma.rn.f32 	%f654, %f650, %f650, %f653;
	sqrt.rn.f32 	%f655, %f654;
	setp.le.f32 	%p49, %f655, 0f3F800000;
	add.f32 	%f656, %f2795, 0f3F800000;
	selp.f32 	%f2795, %f656, %f2795, %p49;
	setp.eq.s32 	%p50, %r93, 2;
	@%p50 bra 	$L__BB1_69;
	shr.u32 	%r1505, %r5568, 2;
	xor.b32  	%r1506, %r1505, %r5568;
	shl.b32 	%r1507, %r201, 4;
	shl.b32 	%r1508, %r1506, 1;
	xor.b32  	%r1509, %r1507, %r1508;
	xor.b32  	%r1510, %r1509, %r201;
	xor.b32  	%r1511, %r1510, %r1506;
	add.s32 	%r1512, %r5563, %r1511;
	add.s32 	%r1513, %r1512, 1812185;
	cvt.rn.f32.u32 	%f657, %r1513;
	fma.rn.f32 	%f658, %f657, 0f2F800000, 0f2F000000;
	shr.u32 	%r1514, %r199, 2;
	xor.b32  	%r1515, %r1514, %r199;
	shl.b32 	%r1516, %r1511, 4;
	shl.b32 	%r1517, %r1515, 1;
	xor.b32  	%r1518, %r1517, %r1516;
	xor.b32  	%r1519, %r1518, %r1515;
	xor.b32  	%r1520, %r1519, %r1511;
	add.s32 	%r1521, %r5563, %r1520;
	add.s32 	%r1522, %r1521, 2174622;
	cvt.rn.f32.u32 	%f659, %r1522;
	fma.rn.f32 	%f660, %f659, 0f2F800000, 0f2F000000;
	mul.f32 	%f661, %f660, %f660;
	fma.rn.f32 	%f662, %f658, %f658, %f661;
	sqrt.rn.f32 	%f663, %f662;
	setp.le.f32 	%p51, %f663, 0f3F800000;
	add.f32 	%f664, %f2795, 0f3F800000;
	selp.f32 	%f2795, %f664, %f2795, %p51;
$L__BB1_69:
	setp.lt.u32 	%p52, %r88, 3;
	mul.f32 	%f72, %f2795, 0f40800000;
	add.s32 	%r1525, %r87, 2048;
	xor.b32  	%r1526, %r1525, -1429050551;
	mul.lo.s32 	%r1527, %r1526, 1099087573;
	add.s32 	%r5581, %r1527, 5783321;
	xor.b32  	%r5578, %r1527, 362436069;
	add.s32 	%r5577, %r1527, 123456789;
	add.s32 	%r5576, %r1527, -638133224;
	mov.b32 	%r5580, -589760388;
	mov.b32 	%r5579, -123459836;
	mov.f32 	%f2799, 0f00000000;
	@%p52 bra 	$L__BB1_72;
	and.b32  	%r206, %r1023, 2147483644;
	mov.b32 	%r5575, 0;
	mov.b32 	%r5580, -589760388;
	mov.b32 	%r5579, -123459836;
	mov.f32 	%f2799, 0f00000000;
$L__BB1_71:
	shr.u32 	%r1531, %r5577, 2;
	xor.b32  	%r1532, %r1531, %r5577;
	shl.b32 	%r1533, %r5581, 4;
	shl.b32 	%r1534, %r1532, 1;
	xor.b32  	%r1535, %r1533, %r1534;
	xor.b32  	%r1536, %r1535, %r5581;
	xor.b32  	%r1537, %r1536, %r1532;
	add.s32 	%r1538, %r5576, %r1537;
	add.s32 	%r1539, %r1538, 362437;
	cvt.rn.f32.u32 	%f668, %r1539;
	fma.rn.f32 	%f669, %f668, 0f2F800000, 0f2F000000;
	shr.u32 	%r1540, %r5578, 2;
	xor.b32  	%r1541, %r1540, %r5578;
	shl.b32 	%r1542, %r1537, 4;
	shl.b32 	%r1543, %r1541, 1;
	xor.b32  	%r1544, %r1543, %r1542;
	xor.b32  	%r1545, %r1544, %r1541;
	xor.b32  	%r1546, %r1545, %r1537;
	add.s32 	%r1547, %r5576, %r1546;
	add.s32 	%r1548, %r1547, 724874;
	cvt.rn.f32.u32 	%f670, %r1548;
	fma.rn.f32 	%f671, %f670, 0f2F800000, 0f2F000000;
	mul.f32 	%f672, %f671, %f671;
	fma.rn.f32 	%f673, %f669, %f669, %f672;
	sqrt.rn.f32 	%f674, %f673;
	setp.le.f32 	%p53, %f674, 0f3F800000;
	add.f32 	%f675, %f2799, 0f3F800000;
	selp.f32 	%f676, %f675, %f2799, %p53;
	shr.u32 	%r1549, %r5579, 2;
	xor.b32  	%r1550, %r1549, %r5579;
	shl.b32 	%r1551, %r1546, 4;
	shl.b32 	%r1552, %r1550, 1;
	xor.b32  	%r1553, %r1551, %r1552;
	xor.b32  	%r1554, %r1553, %r1546;
	xor.b32  	%r1555, %r1554, %r1550;
	add.s32 	%r1556, %r5576, %r1555;
	add.s32 	%r1557, %r1556, 1087311;
	cvt.rn.f32.u32 	%f677, %r1557;
	fma.rn.f32 	%f678, %f677, 0f2F800000, 0f2F000000;
	shr.u32 	%r1558, %r5580, 2;
	xor.b32  	%r1559, %r1558, %r5580;
	shl.b32 	%r1560, %r1555, 4;
	shl.b32 	%r1561, %r1559, 1;
	xor.b32  	%r1562, %r1561, %r1560;
	xor.b32  	%r1563, %r1562, %r1559;
	xor.b32  	%r5577, %r1563, %r1555;
	add.s32 	%r1564, %r5576, %r5577;
	add.s32 	%r1565, %r1564, 1449748;
	cvt.rn.f32.u32 	%f679, %r1565;
	fma.rn.f32 	%f680, %f679, 0f2F800000, 0f2F000000;
	mul.f32 	%f681, %f680, %f680;
	fma.rn.f32 	%f682, %f678, %f678, %f681;
	sqrt.rn.f32 	%f683, %f682;
	setp.le.f32 	%p54, %f683, 0f3F800000;
	add.f32 	%f684, %f676, 0f3F800000;
	selp.f32 	%f685, %f684, %f676, %p54;
	shr.u32 	%r1566, %r5581, 2;
	xor.b32  	%r1567, %r1566, %r5581;
	shl.b32 	%r1568, %r5577, 4;
	shl.b32 	%r1569, %r1567, 1;
	xor.b32  	%r1570, %r1568, %r1569;
	xor.b32  	%r1571, %r1570, %r5577;
	xor.b32  	%r5578, %r1571, %r1567;
	add.s32 	%r1572, %r5576, %r5578;
	add.s32 	%r1573, %r1572, 1812185;
	cvt.rn.f32.u32 	%f686, %r1573;
	fma.rn.f32 	%f687, %f686, 0f2F800000, 0f2F000000;
	shr.u32 	%r1574, %r1537, 2;
	xor.b32  	%r1575, %r1574, %r1537;
	shl.b32 	%r1576, %r5578, 4;
	shl.b32 	%r1577, %r1575, 1;
	xor.b32  	%r1578, %r1577, %r1576;
	xor.b32  	%r1579, %r1578, %r1575;
	xor.b32  	%r5579, %r1579, %r5578;
	add.s32 	%r1580, %r5576, %r5579;
	add.s32 	%r1581, %r1580, 2174622;
	cvt.rn.f32.u32 	%f688, %r1581;
	fma.rn.f32 	%f689, %f688, 0f2F800000, 0f2F000000;
	mul.f32 	%f690, %f689, %f689;
	fma.rn.f32 	%f691, %f687, %f687, %f690;
	sqrt.rn.f32 	%f692, %f691;
	setp.le.f32 	%p55, %f692, 0f3F800000;
	add.f32 	%f693, %f685, 0f3F800000;
	selp.f32 	%f694, %f693, %f685, %p55;
	shr.u32 	%r1582, %r1546, 2;
	xor.b32  	%r1583, %r1582, %r1546;
	shl.b32 	%r1584, %r5579, 4;
	shl.b32 	%r1585, %r1583, 1;
	xor.b32  	%r1586, %r1584, %r1585;
	xor.b32  	%r1587, %r1586, %r5579;
	xor.b32  	%r5580, %r1587, %r1583;
	add.s32 	%r1588, %r5576, %r5580;
	add.s32 	%r1589, %r1588, 2537059;
	cvt.rn.f32.u32 	%f695, %r1589;
	fma.rn.f32 	%f696, %f695, 0f2F800000, 0f2F000000;
	shr.u32 	%r1590, %r1555, 2;
	xor.b32  	%r1591, %r1590, %r1555;
	shl.b32 	%r1592, %r5580, 4;
	shl.b32 	%r1593, %r1591, 1;
	xor.b32  	%r1594, %r1593, %r1592;
	xor.b32  	%r1595, %r1594, %r1591;
	xor.b32  	%r5581, %r1595, %r5580;
	add.s32 	%r5576, %r5576, 2899496;
	add.s32 	%r1596, %r5581, %r5576;
	cvt.rn.f32.u32 	%f697, %r1596;
	fma.rn.f32 	%f698, %f697, 0f2F800000, 0f2F000000;
	mul.f32 	%f699, %f698, %f698;
	fma.rn.f32 	%f700, %f696, %f696, %f699;
	sqrt.rn.f32 	%f701, %f700;
	setp.le.f32 	%p56, %f701, 0f3F800000;
	add.f32 	%f702, %f694, 0f3F800000;
	selp.f32 	%f2799, %f702, %f694, %p56;
	add.s32 	%r5575, %r5575, 4;
	setp.ne.s32 	%p57, %r5575, %r206;
	@%p57 bra 	$L__BB1_71;
$L__BB1_72:
	setp.eq.s32 	%p58, %r93, 0;
	@%p58 bra 	$L__BB1_76;
	shr.u32 	%r1597, %r5577, 2;
	xor.b32  	%r1598, %r1597, %r5577;
	shl.b32 	%r1599, %r5581, 4;
	shl.b32 	%r1600, %r1598, 1;
	xor.b32  	%r1601, %r1599, %r1600;
	xor.b32  	%r1602, %r1601, %r5581;
	xor.b32  	%r227, %r1602, %r1598;
	add.s32 	%r1603, %r5576, %r227;
	add.s32 	%r1604, %r1603, 362437;
	cvt.rn.f32.u32 	%f703, %r1604;
	fma.rn.f32 	%f704, %f703, 0f2F800000, 0f2F000000;
	shr.u32 	%r1605, %r5578, 2;
	xor.b32  	%r1606, %r1605, %r5578;
	shl.b32 	%r1607, %r227, 4;
	shl.b32 	%r1608, %r1606, 1;
	xor.b32  	%r1609, %r1608, %r1607;
	xor.b32  	%r1610, %r1609, %r1606;
	xor.b32  	%r228, %r1610, %r227;
	add.s32 	%r1611, %r5576, %r228;
	add.s32 	%r1612, %r1611, 724874;
	cvt.rn.f32.u32 	%f705, %r1612;
	fma.rn.f32 	%f706, %f705, 0f2F800000, 0f2F000000;
	mul.f32 	%f707, %f706, %f706;
	fma.rn.f32 	%f708, %f704, %f704, %f707;
	sqrt.rn.f32 	%f709, %f708;
	setp.le.f32 	%p59, %f709, 0f3F800000;
	add.f32 	%f710, %f2799, 0f3F800000;
	selp.f32 	%f2799, %f710, %f2799, %p59;
	setp.eq.s32 	%p60, %r93, 1;
	@%p60 bra 	$L__BB1_76;
	shr.u32 	%r1613, %r5579, 2;
	xor.b32  	%r1614, %r1613, %r5579;
	shl.b32 	%r1615, %r228, 4;
	shl.b32 	%r1616, %r1614, 1;
	xor.b32  	%r1617, %r1615, %r1616;
	xor.b32  	%r1618, %r1617, %r228;
	xor.b32  	%r1619, %r1618, %r1614;
	add.s32 	%r1620, %r5576, %r1619;
	add.s32 	%r1621, %r1620, 1087311;
	cvt.rn.f32.u32 	%f711, %r1621;
	fma.rn.f32 	%f712, %f711, 0f2F800000, 0f2F000000;
	shr.u32 	%r1622, %r5580, 2;
	xor.b32  	%r1623, %r1622, %r5580;
	shl.b32 	%r1624, %r1619, 4;
	shl.b32 	%r1625, %r1623, 1;
	xor.b32  	%r1626, %r1625, %r1624;
	xor.b32  	%r1627, %r1626, %r1623;
	xor.b32  	%r229, %r1627, %r1619;
	add.s32 	%r1628, %r5576, %r229;
	add.s32 	%r1629, %r1628, 1449748;
	cvt.rn.f32.u32 	%f713, %r1629;
	fma.rn.f32 	%f714, %f713, 0f2F800000, 0f2F000000;
	mul.f32 	%f715, %f714, %f714;
	fma.rn.f32 	%f716, %f712, %f712, %f715;
	sqrt.rn.f32 	%f717, %f716;
	setp.le.f32 	%p61, %f717, 0f3F800000;
	add.f32 	%f718, %f2799, 0f3F800000;
	selp.f32 	%f2799, %f718, %f2799, %p61;
	setp.eq.s32 	%p62, %r93, 2;
	@%p62 bra 	$L__BB1_76;
	shr.u32 	%r1630, %r5581, 2;
	xor.b32  	%r1631, %r1630, %r5581;
	shl.b32 	%r1632, %r229, 4;
	shl.b32 	%r1633, %r1631, 1;
	xor.b32  	%r1634, %r1632, %r1633;
	xor.b32  	%r1635, %r1634, %r229;
	xor.b32  	%r1636, %r1635, %r1631;
	add.s32 	%r1637, %r5576, %r1636;
	add.s32 	%r1638, %r1637, 1812185;
	cvt.rn.f32.u32 	%f719, %r1638;
	fma.rn.f32 	%f720, %f719, 0f2F800000, 0f2F000000;
	shr.u32 	%r1639, %r227, 2;
	xor.b32  	%r1640, %r1639, %r227;
	shl.b32 	%r1641, %r1636, 4;
	shl.b32 	%r1642, %r1640, 1;
	xor.b32  	%r1643, %r1642, %r1641;
	xor.b32  	%r1644, %r1643, %r1640;
	xor.b32  	%r1645, %r1644, %r1636;
	add.s32 	%r1646, %r5576, %r1645;
	add.s32 	%r1647, %r1646, 2174622;
	cvt.rn.f32.u32 	%f721, %r1647;
	fma.rn.f32 	%f722, %f721, 0f2F800000, 0f2F000000;
	mul.f32 	%f723, %f722, %f722;
	fma.rn.f32 	%f724, %f720, %f720, %f723;
	sqrt.rn.f32 	%f725, %f724;
	setp.le.f32 	%p63, %f725, 0f3F800000;
	add.f32 	%f726, %f2799, 0f3F800000;
	selp.f32 	%f2799, %f726, %f2799, %p63;
$L__BB1_76:
	setp.lt.u32 	%p64, %r88, 3;
	mul.f32 	%f81, %f2799, 0f40800000;
	add.s32 	%r1650, %r87, 2560;
	xor.b32  	%r1651, %r1650, -1429050551;
	mul.lo.s32 	%r1652, %r1651, 1099087573;
	add.s32 	%r5594, %r1652, 5783321;
	xor.b32  	%r5591, %r1652, 362436069;
	add.s32 	%r5590, %r1652, 123456789;
	add.s32 	%r5589, %r1652, -638133224;
	mov.b32 	%r5593, -589760388;
	mov.b32 	%r5592, -123459836;
	mov.f32 	%f2803, 0f00000000;
	@%p64 bra 	$L__BB1_79;
	and.b32  	%r234, %r1023, 2147483644;
	mov.b32 	%r5588, 0;
	mov.b32 	%r5593, -589760388;
	mov.b32 	%r5592, -123459836;
	mov.f32 	%f2803, 0f00000000;
$L__BB1_78:
	shr.u32 	%r1656, %r5590, 2;
	xor.b32  	%r1657, %r1656, %r5590;
	shl.b32 	%r1658, %r5594, 4;
	shl.b32 	%r1659, %r1657, 1;
	xor.b32  	%r1660, %r1658, %r1659;
	xor.b32  	%r1661, %r1660, %r5594;
	xor.b32  	%r1662, %r1661, %r1657;
	add.s32 	%r1663, %r5589, %r1662;
	add.s32 	%r1664, %r1663, 362437;
	cvt.rn.f32.u32 	%f730, %r1664;
	fma.rn.f32 	%f731, %f730, 0f2F800000, 0f2F000000;
	shr.u32 	%r1665, %r5591, 2;
	xor.b32  	%r1666, %r1665, %r5591;
	shl.b32 	%r1667, %r1662, 4;
	shl.b32 	%r1668, %r1666, 1;
	xor.b32  	%r1669, %r1668, %r1667;
	xor.b32  	%r1670, %r1669, %r1666;
	xor.b32  	%r1671, %r1670, %r1662;
	add.s32 	%r1672, %r5589, %r1671;
	add.s32 	%r1673, %r1672, 724874;
	cvt.rn.f32.u32 	%f732, %r1673;
	fma.rn.f32 	%f733, %f732, 0f2F800000, 0f2F000000;
	mul.f32 	%f734, %f733, %f733;
	fma.rn.f32 	%f735, %f731, %f731, %f734;
	sqrt.rn.f32 	%f736, %f735;
	setp.le.f32 	%p65, %f736, 0f3F800000;
	add.f32 	%f737, %f2803, 0f3F800000;
	selp.f32 	%f738, %f737, %f2803, %p65;
	shr.u32 	%r1674, %r5592, 2;
	xor.b32  	%r1675, %r1674, %r5592;
	shl.b32 	%r1676, %r1671, 4;
	shl.b32 	%r1677, %r1675, 1;
	xor.b32  	%r1678, %r1676, %r1677;
	xor.b32  	%r1679, %r1678, %r1671;
	xor.b32  	%r1680, %r1679, %r1675;
	add.s32 	%r1681, %r5589, %r1680;
	add.s32 	%r1682, %r1681, 1087311;
	cvt.rn.f32.u32 	%f739, %r1682;
	fma.rn.f32 	%f740, %f739, 0f2F800000, 0f2F000000;
	shr.u32 	%r1683, %r5593, 2;
	xor.b32  	%r1684, %r1683, %r5593;
	shl.b32 	%r1685, %r1680, 4;
	shl.b32 	%r1686, %r1684, 1;
	xor.b32  	%r1687, %r1686, %r1685;
	xor.b32  	%r1688, %r1687, %r1684;
	xor.b32  	%r5590, %r1688, %r1680;
	add.s32 	%r1689, %r5589, %r5590;
	add.s32 	%r1690, %r1689, 1449748;
	cvt.rn.f32.u32 	%f741, %r1690;
	fma.rn.f32 	%f742, %f741, 0f2F800000, 0f2F000000;
	mul.f32 	%f743, %f742, %f742;
	fma.rn.f32 	%f744, %f740, %f740, %f743;
	sqrt.rn.f32 	%f745, %f744;
	setp.le.f32 	%p66, %f745, 0f3F800000;
	add.f32 	%f746, %f738, 0f3F800000;
	selp.f32 	%f747, %f746, %f738, %p66;
	shr.u32 	%r1691, %r5594, 2;
	xor.b32  	%r1692, %r1691, %r5594;
	shl.b32 	%r1693, %r5590, 4;
	shl.b32 	%r1694, %r1692, 1;
	xor.b32  	%r1695, %r1693, %r1694;
	xor.b32  	%r1696, %r1695, %r5590;
	xor.b32  	%r5591, %r1696, %r1692;
	add.s32 	%r1697, %r5589, %r5591;
	add.s32 	%r1698, %r1697, 1812185;
	cvt.rn.f32.u32 	%f748, %r1698;
	fma.rn.f32 	%f749, %f748, 0f2F800000, 0f2F000000;
	shr.u32 	%r1699, %r1662, 2;
	xor.b32  	%r1700, %r1699, %r1662;
	shl.b32 	%r1701, %r5591, 4;
	shl.b32 	%r1702, %r1700, 1;
	xor.b32  	%r1703, %r1702, %r1701;
	xor.b32  	%r1704, %r1703, %r1700;
	xor.b32  	%r5592, %r1704, %r5591;
	add.s32 	%r1705, %r5589, %r5592;
	add.s32 	%r1706, %r1705, 2174622;
	cvt.rn.f32.u32 	%f750, %r1706;
	fma.rn.f32 	%f751, %f750, 0f2F800000, 0f2F000000;
	mul.f32 	%f752, %f751, %f751;
	fma.rn.f32 	%f753, %f749, %f749, %f752;
	sqrt.rn.f32 	%f754, %f753;
	setp.le.f32 	%p67, %f754, 0f3F800000;
	add.f32 	%f755, %f747, 0f3F800000;
	selp.f32 	%f756, %f755, %f747, %p67;
	shr.u32 	%r1707, %r1671, 2;
	xor.b32  	%r1708, %r1707, %r1671;
	shl.b32 	%r1709, %r5592, 4;
	shl.b32 	%r1710, %r1708, 1;
	xor.b32  	%r1711, %r1709, %r1710;
	xor.b32  	%r1712, %r1711, %r5592;
	xor.b32  	%r5593, %r1712, %r1708;
	add.s32 	%r1713, %r5589, %r5593;
	add.s32 	%r1714, %r1713, 2537059;
	cvt.rn.f32.u32 	%f757, %r1714;
	fma.rn.f32 	%f758, %f757, 0f2F800000, 0f2F000000;
	shr.u32 	%r1715, %r1680, 2;
	xor.b32  	%r1716, %r1715, %r1680;
	shl.b32 	%r1717, %r5593, 4;
	shl.b32 	%r1718, %r1716, 1;
	xor.b32  	%r1719, %r1718, %r1717;
	xor.b32  	%r1720, %r1719, %r1716;
	xor.b32  	%r5594, %r1720, %r5593;
	add.s32 	%r5589, %r5589, 2899496;
	add.s32 	%r1721, %r5594, %r5589;
	cvt.rn.f32.u32 	%f759, %r1721;
	fma.rn.f32 	%f760, %f759, 0f2F800000, 0f2F000000;
	mul.f32 	%f761, %f760, %f760;
	fma.rn.f32 	%f762, %f758, %f758, %f761;
	sqrt.rn.f32 	%f763, %f762;
	setp.le.f32 	%p68, %f763, 0f3F800000;
	add.f32 	%f764, %f756, 0f3F800000;
	selp.f32 	%f2803, %f764, %f756, %p68;
	add.s32 	%r5588, %r5588, 4;
	setp.ne.s32 	%p69, %r5588, %r234;
	@%p69 bra 	$L__BB1_78;
$L__BB1_79:
	setp.eq.s32 	%p70, %r93, 0;
	@%p70 bra 	$L__BB1_83;
	shr.u32 	%r1722, %r5590, 2;
	xor.b32  	%r1723, %r1722, %r5590;
	shl.b32 	%r1724, %r5594, 4;
	shl.b32 	%r1725, %r1723, 1;
	xor.b32  	%r1726, %r1724, %r1725;
	xor.b32  	%r1727, %r1726, %r5594;
	xor.b32  	%r255, %r1727, %r1723;
	add.s32 	%r1728, %r5589, %r255;
	add.s32 	%r1729, %r1728, 362437;
	cvt.rn.f32.u32 	%f765, %r1729;
	fma.rn.f32 	%f766, %f765, 0f2F800000, 0f2F000000;
	shr.u32 	%r1730, %r5591, 2;
	xor.b32  	%r1731, %r1730, %r5591;
	shl.b32 	%r1732, %r255, 4;
	shl.b32 	%r1733, %r1731, 1;
	xor.b32  	%r1734, %r1733, %r1732;
	xor.b32  	%r1735, %r1734, %r1731;
	xor.b32  	%r256, %r1735, %r255;
	add.s32 	%r1736, %r5589, %r256;
	add.s32 	%r1737, %r1736, 724874;
	cvt.rn.f32.u32 	%f767, %r1737;
	fma.rn.f32 	%f768, %f767, 0f2F800000, 0f2F000000;
	mul.f32 	%f769, %f768, %f768;
	fma.rn.f32 	%f770, %f766, %f766, %f769;
	sqrt.rn.f32 	%f771, %f770;
	setp.le.f32 	%p71, %f771, 0f3F800000;
	add.f32 	%f772, %f2803, 0f3F800000;
	selp.f32 	%f2803, %f772, %f2803, %p71;
	setp.eq.s32 	%p72, %r93, 1;
	@%p72 bra 	$L__BB1_83;
	shr.u32 	%r1738, %r5592, 2;
	xor.b32  	%r1739, %r1738, %r5592;
	shl.b32 	%r1740, %r256, 4;
	shl.b32 	%r1741, %r1739, 1;
	xor.b32  	%r1742, %r1740, %r1741;
	xor.b32  	%r1743, %r1742, %r256;
	xor.b32  	%r1744, %r1743, %r1739;
	add.s32 	%r1745, %r5589, %r1744;
	add.s32 	%r1746, %r1745, 1087311;
	cvt.rn.f32.u32 	%f773, %r1746;
	fma.rn.f32 	%f774, %f773, 0f2F800000, 0f2F000000;
	shr.u32 	%r1747, %r5593, 2;
	xor.b32  	%r1748, %r1747, %r5593;
	shl.b32 	%r1749, %r1744, 4;
	shl.b32 	%r1750, %r1748, 1;
	xor.b32  	%r1751, %r1750, %r1749;
	xor.b32  	%r1752, %r1751, %r1748;
	xor.b32  	%r257, %r1752, %r1744;
	add.s32 	%r1753, %r5589, %r257;
	add.s32 	%r1754, %r1753, 1449748;
	cvt.rn.f32.u32 	%f775, %r1754;
	fma.rn.f32 	%f776, %f775, 0f2F800000, 0f2F000000;
	mul.f32 	%f777, %f776, %f776;
	fma.rn.f32 	%f778, %f774, %f774, %f777;
	sqrt.rn.f32 	%f779, %f778;
	setp.le.f32 	%p73, %f779, 0f3F800000;
	add.f32 	%f780, %f2803, 0f3F800000;
	selp.f32 	%f2803, %f780, %f2803, %p73;
	setp.eq.s32 	%p74, %r93, 2;
	@%p74 bra 	$L__BB1_83;
	shr.u32 	%r1755, %r5594, 2;
	xor.b32  	%r1756, %r1755, %r5594;
	shl.b32 	%r1757, %r257, 4;
	shl.b32 	%r1758, %r1756, 1;
	xor.b32  	%r1759, %r1757, %r1758;
	xor.b32  	%r1760, %r1759, %r257;
	xor.b32  	%r1761, %r1760, %r1756;
	add.s32 	%r1762, %r5589, %r1761;
	add.s32 	%r1763, %r1762, 1812185;
	cvt.rn.f32.u32 	%f781, %r1763;
	fma.rn.f32 	%f782, %f781, 0f2F800000, 0f2F000000;
	shr.u32 	%r1764, %r255, 2;
	xor.b32  	%r1765, %r1764, %r255;
	shl.b32 	%r1766, %r1761, 4;
	shl.b32 	%r1767, %r1765, 1;
	xor.b32  	%r1768, %r1767, %r1766;
	xor.b32  	%r1769, %r1768, %r1765;
	xor.b32  	%r1770, %r1769, %r1761;
	add.s32 	%r1771, %r5589, %r1770;
	add.s32 	%r1772, %r1771, 2174622;
	cvt.rn.f32.u32 	%f783, %r1772;
	fma.rn.f32 	%f784, %f783, 0f2F800000, 0f2F000000;
	mul.f32 	%f785, %f784, %f784;
	fma.rn.f32 	%f786, %f782, %f782, %f785;
	sqrt.rn.f32 	%f787, %f786;
	setp.le.f32 	%p75, %f787, 0f3F800000;
	add.f32 	%f788, %f2803, 0f3F800000;
	selp.f32 	%f2803, %f788, %f2803, %p75;
$L__BB1_83:
	setp.lt.u32 	%p76, %r88, 3;
	mul.f32 	%f90, %f2803, 0f40800000;
	add.s32 	%r1775, %r87, 3072;
	xor.b32  	%r1776, %r1775, -1429050551;
	mul.lo.s32 	%r1777, %r1776, 1099087573;
	add.s32 	%r5607, %r1777, 5783321;
	xor.b32  	%r5604, %r1777, 362436069;
	add.s32 	%r5603, %r1777, 123456789;
	add.s32 	%r5602, %r1777, -638133224;
	mov.b32 	%r5606, -589760388;
	mov.b32 	%r5605, -123459836;
	mov.f32 	%f2807, 0f00000000;
	@%p76 bra 	$L__BB1_86;
	and.b32  	%r262, %r1023, 2147483644;
	mov.b32 	%r5601, 0;
	mov.b32 	%r5606, -589760388;
	mov.b32 	%r5605, -123459836;
	mov.f32 	%f2807, 0f00000000;
$L__BB1_85:
	shr.u32 	%r1781, %r5603, 2;
	xor.b32  	%r1782, %r1781, %r5603;
	shl.b32 	%r1783, %r5607, 4;
	shl.b32 	%r1784, %r1782, 1;
	xor.b32  	%r1785, %r1783, %r1784;
	xor.b32  	%r1786, %r1785, %r5607;
	xor.b32  	%r1787, %r1786, %r1782;
	add.s32 	%r1788, %r5602, %r1787;
	add.s32 	%r1789, %r1788, 362437;
	cvt.rn.f32.u32 	%f792, %r1789;
	fma.rn.f32 	%f793, %f792, 0f2F800000, 0f2F000000;
	shr.u32 	%r1790, %r5604, 2;
	xor.b32  	%r1791, %r1790, %r5604;
	shl.b32 	%r1792, %r1787, 4;
	shl.b32 	%r1793, %r1791, 1;
	xor.b32  	%r1794, %r1793, %r1792;
	xor.b32  	%r1795, %r1794, %r1791;
	xor.b32  	%r1796, %r1795, %r1787;
	add.s32 	%r1797, %r5602, %r1796;
	add.s32 	%r1798, %r1797, 724874;
	cvt.rn.f32.u32 	%f794, %r1798;
	fma.rn.f32 	%f795, %f794, 0f2F800000, 0f2F000000;
	mul.f32 	%f796, %f795, %f795;
	fma.rn.f32 	%f797, %f793, %f793, %f796;
	sqrt.rn.f32 	%f798, %f797;
	setp.le.f32 	%p77, %f798, 0f3F800000;
	add.f32 	%f799, %f2807, 0f3F800000;
	selp.f32 	%f800, %f799, %f2807, %p77;
	shr.u32 	%r1799, %r5605, 2;
	xor.b32  	%r1800, %r1799, %r5605;
	shl.b32 	%r1801, %r1796, 4;
	shl.b32 	%r1802, %r1800, 1;
	xor.b32  	%r1803, %r1801, %r1802;
	xor.b32  	%r1804, %r1803, %r1796;
	xor.b32  	%r1805, %r1804, %r1800;
	add.s32 	%r1806, %r5602, %r1805;
	add.s32 	%r1807, %r1806, 1087311;
	cvt.rn.f32.u32 	%f801, %r1807;
	fma.rn.f32 	%f802, %f801, 0f2F800000, 0f2F000000;
	shr.u32 	%r1808, %r5606, 2;
	xor.b32  	%r1809, %r1808, %r5606;
	shl.b32 	%r1810, %r1805, 4;
	shl.b32 	%r1811, %r1809, 1;
	xor.b32  	%r1812, %r1811, %r1810;
	xor.b32  	%r1813, %r1812, %r1809;
	xor.b32  	%r5603, %r1813, %r1805;
	add.s32 	%r1814, %r5602, %r5603;
	add.s32 	%r1815, %r1814, 1449748;
	cvt.rn.f32.u32 	%f803, %r1815;
	fma.rn.f32 	%f804, %f803, 0f2F800000, 0f2F000000;
	mul.f32 	%f805, %f804, %f804;
	fma.rn.f32 	%f806, %f802, %f802, %f805;
	sqrt.rn.f32 	%f807, %f806;
	setp.le.f32 	%p78, %f807, 0f3F800000;
	add.f32 	%f808, %f800, 0f3F800000;
	selp.f32 	%f809, %f808, %f800, %p78;
	shr.u32 	%r1816, %r5607, 2;
	xor.b32  	%r1817, %r1816, %r5607;
	shl.b32 	%r1818, %r5603, 4;
	shl.b32 	%r1819, %r1817, 1;
	xor.b32  	%r1820, %r1818, %r1819;
	xor.b32  	%r1821, %r1820, %r5603;
	xor.b32  	%r5604, %r1821, %r1817;
	add.s32 	%r1822, %r5602, %r5604;
	add.s32 	%r1823, %r1822, 1812185;
	cvt.rn.f32.u32 	%f810, %r1823;
	fma.rn.f32 	%f811, %f810, 0f2F800000, 0f2F000000;
	shr.u32 	%r1824, %r1787, 2;
	xor.b32  	%r1825, %r1824, %r1787;
	shl.b32 	%r1826, %r5604, 4;
	shl.b32 	%r1827, %r1825, 1;
	xor.b32  	%r1828, %r1827, %r1826;
	xor.b32  	%r1829, %r1828, %r1825;
	xor.b32  	%r5605, %r1829, %r5604;
	add.s32 	%r1830, %r5602, %r5605;
	add.s32 	%r1831, %r1830, 2174622;
	cvt.rn.f32.u32 	%f812, %r1831;
	fma.rn.f32 	%f813, %f812, 0f2F800000, 0f2F000000;
	mul.f32 	%f814, %f813, %f813;
	fma.rn.f32 	%f815, %f811, %f811, %f814;
	sqrt.rn.f32 	%f816, %f815;
	setp.le.f32 	%p79, %f816, 0f3F800000;
	add.f32 	%f817, %f809, 0f3F800000;
	selp.f32 	%f818, %f817, %f809, %p79;
	shr.u32 	%r1832, %r1796, 2;
	xor.b32  	%r1833, %r1832, %r1796;
	shl.b32 	%r1834, %r5605, 4;
	shl.b32 	%r1835, %r1833, 1;
	xor.b32  	%r1836, %r1834, %r1835;
	xor.b32  	%r1837, %r1836, %r5605;
	xor.b32  	%r5606, %r1837, %r1833;
	add.s32 	%r1838, %r5602, %r5606;
	add.s32 	%r1839, %r1838, 2537059;
	cvt.rn.f32.u32 	%f819, %r1839;
	fma.rn.f32 	%f820, %f819, 0f2F800000, 0f2F000000;
	shr.u32 	%r1840, %r1805, 2;
	xor.b32  	%r1841, %r1840, %r1805;
	shl.b32 	%r1842, %r5606, 4;
	shl.b32 	%r1843, %r1841, 1;
	xor.b32  	%r1844, %r1843, %r1842;
	xor.b32  	%r1845, %r1844, %r1841;
	xor.b32  	%r5607, %r1845, %r5606;
	add.s32 	%r5602, %r5602, 2899496;
	add.s32 	%r1846, %r5607, %r5602;
	cvt.rn.f32.u32 	%f821, %r1846;
	fma.rn.f32 	%f822, %f821, 0f2F800000, 0f2F000000;
	mul.f32 	%f823, %f822, %f822;
	fma.rn.f32 	%f824, %f820, %f820, %f823;
	sqrt.rn.f32 	%f825, %f824;
	setp.le.f32 	%p80, %f825, 0f3F800000;
	add.f32 	%f826, %f818, 0f3F800000;
	selp.f32 	%f2807, %f826, %f818, %p80;
	add.s32 	%r5601, %r5601, 4;
	setp.ne.s32 	%p81, %r5601, %r262;
	@%p81 bra 	$L__BB1_85;
$L__BB1_86:
	setp.eq.s32 	%p82, %r93, 0;
	@%p82 bra 	$L__BB1_90;
	shr.u32 	%r1847, %r5603, 2;
	xor.b32  	%r1848, %r1847, %r5603;
	shl.b32 	%r1849, %r5607, 4;
	shl.b32 	%r1850, %r1848, 1;
	xor.b32  	%r1851, %r1849, %r1850;
	xor.b32  	%r1852, %r1851, %r5607;
	xor.b32  	%r283, %r1852, %r1848;
	add.s32 	%r1853, %r5602, %r283;
	add.s32 	%r1854, %r1853, 362437;
	cvt.rn.f32.u32 	%f827, %r1854;
	fma.rn.f32 	%f828, %f827, 0f2F800000, 0f2F000000;
	shr.u32 	%r1855, %r5604, 2;
	xor.b32  	%r1856, %r1855, %r5604;
	shl.b32 	%r1857, %r283, 4;
	shl.b32 	%r1858, %r1856, 1;
	xor.b32  	%r1859, %r1858, %r1857;
	xor.b32  	%r1860, %r1859, %r1856;
	xor.b32  	%r284, %r1860, %r283;
	add.s32 	%r1861, %r5602, %r284;
	add.s32 	%r1862, %r1861, 724874;
	cvt.rn.f32.u32 	%f829, %r1862;
	fma.rn.f32 	%f830, %f829, 0f2F800000, 0f2F000000;
	mul.f32 	%f831, %f830, %f830;
	fma.rn.f32 	%f832, %f828, %f828, %f831;
	sqrt.rn.f32 	%f833, %f832;
	setp.le.f32 	%p83, %f833, 0f3F800000;
	add.f32 	%f834, %f2807, 0f3F800000;
	selp.f32 	%f2807, %f834, %f2807, %p83;
	setp.eq.s32 	%p84, %r93, 1;
	@%p84 bra 	$L__BB1_90;
	shr.u32 	%r1863, %r5605, 2;
	xor.b32  	%r1864, %r1863, %r5605;
	shl.b32 	%r1865, %r284, 4;
	shl.b32 	%r1866, %r1864, 1;
	xor.b32  	%r1867, %r1865, %r1866;
	xor.b32  	%r1868, %r1867, %r284;
	xor.b32  	%r1869, %r1868, %r1864;
	add.s32 	%r1870, %r5602, %r1869;
	add.s32 	%r1871, %r1870, 1087311;
	cvt.rn.f32.u32 	%f835, %r1871;
	fma.rn.f32 	%f836, %f835, 0f2F800000, 0f2F000000;
	shr.u32 	%r1872, %r5606, 2;
	xor.b32  	%r1873, %r1872, %r5606;
	shl.b32 	%r1874, %r1869, 4;
	shl.b32 	%r1875, %r1873, 1;
	xor.b32  	%r1876, %r1875, %r1874;
	xor.b32  	%r1877, %r1876, %r1873;
	xor.b32  	%r285, %r1877, %r1869;
	add.s32 	%r1878, %r5602, %r285;
	add.s32 	%r1879, %r1878, 1449748;
	cvt.rn.f32.u32 	%f837, %r1879;
	fma.rn.f32 	%f838, %f837, 0f2F800000, 0f2F000000;
	mul.f32 	%f839, %f838, %f838;
	fma.rn.f32 	%f840, %f836, %f836, %f839;
	sqrt.rn.f32 	%f841, %f840;
	setp.le.f32 	%p85, %f841, 0f3F800000;
	add.f32 	%f842, %f2807, 0f3F800000;
	selp.f32 	%f2807, %f842, %f2807, %p85;
	setp.eq.s32 	%p86, %r93, 2;
	@%p86 bra 	$L__BB1_90;
	shr.u32 	%r1880, %r5607, 2;
	xor.b32  	%r1881, %r1880, %r5607;
	shl.b32 	%r1882, %r285, 4;
	shl.b32 	%r1883, %r1881, 1;
	xor.b32  	%r1884, %r1882, %r1883;
	xor.b32  	%r1885, %r1884, %r285;
	xor.b32  	%r1886, %r1885, %r1881;
	add.s32 	%r1887, %r5602, %r1886;
	add.s32 	%r1888, %r1887, 1812185;
	cvt.rn.f32.u32 	%f843, %r1888;
	fma.rn.f32 	%f844, %f843, 0f2F800000, 0f2F000000;
	shr.u32 	%r1889, %r283, 2;
	xor.b32  	%r1890, %r1889, %r283;
	shl.b32 	%r1891, %r1886, 4;
	shl.b32 	%r1892, %r1890, 1;
	xor.b32  	%r1893, %r1892, %r1891;
	xor.b32  	%r1894, %r1893, %r1890;
	xor.b32  	%r1895, %r1894, %r1886;
	add.s32 	%r1896, %r5602, %r1895;
	add.s32 	%r1897, %r1896, 2174622;
	cvt.rn.f32.u32 	%f845, %r1897;
	fma.rn.f32 	%f846, %f845, 0f2F800000, 0f2F000000;
	mul.f32 	%f847, %f846, %f846;
	fma.rn.f32 	%f848, %f844, %f844, %f847;
	sqrt.rn.f32 	%f849, %f848;
	setp.le.f32 	%p87, %f849, 0f3F800000;
	add.f32 	%f850, %f2807, 0f3F800000;
	selp.f32 	%f2807, %f850, %f2807, %p87;
$L__BB1_90:
	setp.lt.u32 	%p88, %r88, 3;
	mul.f32 	%f99, %f2807, 0f40800000;
	add.s32 	%r1900, %r87, 3584;
	xor.b32  	%r1901, %r1900, -1429050551;
	mul.lo.s32 	%r1902, %r1901, 1099087573;
	add.s32 	%r5620, %r1902, 5783321;
	xor.b32  	%r5617, %r1902, 362436069;
	add.s32 	%r5616, %r1902, 123456789;
	add.s32 	%r5615, %r1902, -638133224;
	mov.b32 	%r5619, -589760388;
	mov.b32 	%r5618, -123459836;
	mov.f32 	%f2811, 0f00000000;
	@%p88 bra 	$L__BB1_93;
	and.b32  	%r290, %r1023, 2147483644;
	mov.b32 	%r5614, 0;
	mov.b32 	%r5619, -589760388;
	mov.b32 	%r5618, -123459836;
	mov.f32 	%f2811, 0f00000000;
$L__BB1_92:
	shr.u32 	%r1906, %r5616, 2;
	xor.b32  	%r1907, %r1906, %r5616;
	shl.b32 	%r1908, %r5620, 4;
	shl.b32 	%r1909, %r1907, 1;
	xor.b32  	%r1910, %r1908, %r1909;
	xor.b32  	%r1911, %r1910, %r5620;
	xor.b32  	%r1912, %r1911, %r1907;
	add.s32 	%r1913, %r5615, %r1912;
	add.s32 	%r1914, %r1913, 362437;
	cvt.rn.f32.u32 	%f854, %r1914;
	fma.rn.f32 	%f855, %f854, 0f2F800000, 0f2F000000;
	shr.u32 	%r1915, %r5617, 2;
	xor.b32  	%r1916, %r1915, %r5617;
	shl.b32 	%r1917, %r1912, 4;
	shl.b32 	%r1918, %r1916, 1;
	xor.b32  	%r1919, %r1918, %r1917;
	xor.b32  	%r1920, %r1919, %r1916;
	xor.b32  	%r1921, %r1920, %r1912;
	add.s32 	%r1922, %r5615, %r1921;
	add.s32 	%r1923, %r1922, 724874;
	cvt.rn.f32.u32 	%f856, %r1923;
	fma.rn.f32 	%f857, %f856, 0f2F800000, 0f2F000000;
	mul.f32 	%f858, %f857, %f857;
	fma.rn.f32 	%f859, %f855, %f855, %f858;
	sqrt.rn.f32 	%f860, %f859;
	setp.le.f32 	%p89, %f860, 0f3F800000;
	add.f32 	%f861, %f2811, 0f3F800000;
	selp.f32 	%f862, %f861, %f2811, %p89;
	shr.u32 	%r1924, %r5618, 2;
	xor.b32  	%r1925, %r1924, %r5618;
	shl.b32 	%r1926, %r1921, 4;
	shl.b32 	%r1927, %r1925, 1;
	xor.b32  	%r1928, %r1926, %r1927;
	xor.b32  	%r1929, %r1928, %r1921;
	xor.b32  	%r1930, %r1929, %r1925;
	add.s32 	%r1931, %r5615, %r1930;
	add.s32 	%r1932, %r1931, 1087311;
	cvt.rn.f32.u32 	%f863, %r1932;
	fma.rn.f32 	%f864, %f863, 0f2F800000, 0f2F000000;
	shr.u32 	%r1933, %r5619, 2;
	xor.b32  	%r1934, %r1933, %r5619;
	shl.b32 	%r1935, %r1930, 4;
	shl.b32 	%r1936, %r1934, 1;
	xor.b32  	%r1937, %r1936, %r1935;
	xor.b32  	%r1938, %r1937, %r1934;
	xor.b32  	%r5616, %r1938, %r1930;
	add.s32 	%r1939, %r5615, %r5616;
	add.s32 	%r1940, %r1939, 1449748;
	cvt.rn.f32.u32 	%f865, %r1940;
	fma.rn.f32 	%f866, %f865, 0f2F800000, 0f2F000000;
	mul.f32 	%f867, %f866, %f866;
	fma.rn.f32 	%f868, %f864, %f864, %f867;
	sqrt.rn.f32 	%f869, %f868;
	setp.le.f32 	%p90, %f869, 0f3F800000;
	add.f32 	%f870, %f862, 0f3F800000;
	selp.f32 	%f871, %f870, %f862, %p90;
	shr.u32 	%r1941, %r5620, 2;
	xor.b32  	%r1942, %r1941, %r5620;
	shl.b32 	%r1943, %r5616, 4;
	shl.b32 	%r1944, %r1942, 1;
	xor.b32  	%r1945, %r1943, %r1944;
	xor.b32  	%r1946, %r1945, %r5616;
	xor.b32  	%r5617, %r1946, %r1942;
	add.s32 	%r1947, %r5615, %r5617;
	add.s32 	%r1948, %r1947, 1812185;
	cvt.rn.f32.u32 	%f872, %r1948;
	fma.rn.f32 	%f873, %f872, 0f2F800000, 0f2F000000;
	shr.u32 	%r1949, %r1912, 2;
	xor.b32  	%r1950, %r1949, %r1912;
	shl.b32 	%r1951, %r5617, 4;
	shl.b32 	%r1952, %r1950, 1;
	xor.b32  	%r1953, %r1952, %r1951;
	xor.b32  	%r1954, %r1953, %r1950;
	xor.b32  	%r5618, %r1954, %r5617;
	add.s32 	%r1955, %r5615, %r5618;
	add.s32 	%r1956, %r1955, 2174622;
	cvt.rn.f32.u32 	%f874, %r1956;
	fma.rn.f32 	%f875, %f874, 0f2F800000, 0f2F000000;
	mul.f32 	%f876, %f875, %f875;
	fma.rn.f32 	%f877, %f873, %f873, %f876;
	sqrt.rn.f32 	%f878, %f877;
	setp.le.f32 	%p91, %f878, 0f3F800000;
	add.f32 	%f879, %f871, 0f3F800000;
	selp.f32 	%f880, %f879, %f871, %p91;
	shr.u32 	%r1957, %r1921, 2;
	xor.b32  	%r1958, %r1957, %r1921;
	shl.b32 	%r1959, %r5618, 4;
	shl.b32 	%r1960, %r1958, 1;
	xor.b32  	%r1961, %r1959, %r1960;
	xor.b32  	%r1962, %r1961, %r5618;
	xor.b32  	%r5619, %r1962, %r1958;
	add.s32 	%r1963, %r5615, %r5619;
	add.s32 	%r1964, %r1963, 2537059;
	cvt.rn.f32.u32 	%f881, %r1964;
	fma.rn.f32 	%f882, %f881, 0f2F800000, 0f2F000000;
	shr.u32 	%r1965, %r1930, 2;
	xor.b32  	%r1966, %r1965, %r1930;
	shl.b32 	%r1967, %r5619, 4;
	shl.b32 	%r1968, %r1966, 1;
	xor.b32  	%r1969, %r1968, %r1967;
	xor.b32  	%r1970, %r1969, %r1966;
	xor.b32  	%r5620, %r1970, %r5619;
	add.s32 	%r5615, %r5615, 2899496;
	add.s32 	%r1971, %r5620, %r5615;
	cvt.rn.f32.u32 	%f883, %r1971;
	fma.rn.f32 	%f884, %f883, 0f2F800000, 0f2F000000;
	mul.f32 	%f885, %f884, %f884;
	fma.rn.f32 	%f886, %f882, %f882, %f885;
	sqrt.rn.f32 	%f887, %f886;
	setp.le.f32 	%p92, %f887, 0f3F800000;
	add.f32 	%f888, %f880, 0f3F800000;
	selp.f32 	%f2811, %f888, %f880, %p92;
	add.s32 	%r5614, %r5614, 4;
	setp.ne.s32 	%p93, %r5614, %r290;
	@%p93 bra 	$L__BB1_92;
$L__BB1_93:
	setp.eq.s32 	%p94, %r93, 0;
	@%p94 bra 	$L__BB1_97;
	shr.u32 	%r1972, %r5616, 2;
	xor.b32  	%r1973, %r1972, %r5616;
	shl.b32 	%r1974, %r5620, 4;
	shl.b32 	%r1975, %r1973, 1;
	xor.b32  	%r1976, %r1974, %r1975;
	xor.b32  	%r1977, %r1976, %r5620;
	xor.b32  	%r311, %r1977, %r1973;
	add.s32 	%r1978, %r5615, %r311;
	add.s32 	%r1979, %r1978, 362437;
	cvt.rn.f32.u32 	%f889, %r1979;
	fma.rn.f32 	%f890, %f889, 0f2F800000, 0f2F000000;
	shr.u32 	%r1980, %r5617, 2;
	xor.b32  	%r1981, %r1980, %r5617;
	shl.b32 	%r1982, %r311, 4;
	shl.b32 	%r1983, %r1981, 1;
	xor.b32  	%r1984, %r1983, %r1982;
	xor.b32  	%r1985, %r1984, %r1981;
	xor.b32  	%r312, %r1985, %r311;
	add.s32 	%r1986, %r5615, %r312;
	add.s32 	%r1987, %r1986, 724874;
	cvt.rn.f32.u32 	%f891, %r1987;
	fma.rn.f32 	%f892, %f891, 0f2F800000, 0f2F000000;
	mul.f32 	%f893, %f892, %f892;
	fma.rn.f32 	%f894, %f890, %f890, %f893;
	sqrt.rn.f32 	%f895, %f894;
	setp.le.f32 	%p95, %f895, 0f3F800000;
	add.f32 	%f896, %f2811, 0f3F800000;
	selp.f32 	%f2811, %f896, %f2811, %p95;
	setp.eq.s32 	%p96, %r93, 1;
	@%p96 bra 	$L__BB1_97;
	shr.u32 	%r1988, %r5618, 2;
	xor.b32  	%r1989, %r1988, %r5618;
	shl.b32 	%r1990, %r312, 4;
	shl.b32 	%r1991, %r1989, 1;
	xor.b32  	%r1992, %r1990, %r1991;
	xor.b32  	%r1993, %r1992, %r312;
	xor.b32  	%r1994, %r1993, %r1989;
	add.s32 	%r1995, %r5615, %r1994;
	add.s32 	%r1996, %r1995, 1087311;
	cvt.rn.f32.u32 	%f897, %r1996;
	fma.rn.f32 	%f898, %f897, 0f2F800000, 0f2F000000;
	shr.u32 	%r1997, %r5619, 2;
	xor.b32  	%r1998, %r1997, %r5619;
	shl.b32 	%r1999, %r1994, 4;
	shl.b32 	%r2000, %r1998, 1;
	xor.b32  	%r2001, %r2000, %r1999;
	xor.b32  	%r2002, %r2001, %r1998;
	xor.b32  	%r313, %r2002, %r1994;
	add.s32 	%r2003, %r5615, %r313;
	add.s32 	%r2004, %r2003, 1449748;
	cvt.rn.f32.u32 	%f899, %r2004;
	fma.rn.f32 	%f900, %f899, 0f2F800000, 0f2F000000;
	mul.f32 	%f901, %f900, %f900;
	fma.rn.f32 	%f902, %f898, %f898, %f901;
	sqrt.rn.f32 	%f903, %f902;
	setp.le.f32 	%p97, %f903, 0f3F800000;
	add.f32 	%f904, %f2811, 0f3F800000;
	selp.f32 	%f2811, %f904, %f2811, %p97;
	setp.eq.s32 	%p98, %r93, 2;
	@%p98 bra 	$L__BB1_97;
	shr.u32 	%r2005, %r5620, 2;
	xor.b32  	%r2006, %r2005, %r5620;
	shl.b32 	%r2007, %r313, 4;
	shl.b32 	%r2008, %r2006, 1;
	xor.b32  	%r2009, %r2007, %r2008;
	xor.b32  	%r2010, %r2009, %r313;
	xor.b32  	%r2011, %r2010, %r2006;
	add.s32 	%r2012, %r5615, %r2011;
	add.s32 	%r2013, %r2012, 1812185;
	cvt.rn.f32.u32 	%f905, %r2013;
	fma.rn.f32 	%f906, %f905, 0f2F800000, 0f2F000000;
	shr.u32 	%r2014, %r311, 2;
	xor.b32  	%r2015, %r2014, %r311;
	shl.b32 	%r2016, %r2011, 4;
	shl.b32 	%r2017, %r2015, 1;
	xor.b32  	%r2018, %r2017, %r2016;
	xor.b32  	%r2019, %r2018, %r2015;
	xor.b32  	%r2020, %r2019, %r2011;
	add.s32 	%r2021, %r5615, %r2020;
	add.s32 	%r2022, %r2021, 2174622;
	cvt.rn.f32.u32 	%f907, %r2022;
	fma.rn.f32 	%f908, %f907, 0f2F800000, 0f2F000000;
	mul.f32 	%f909, %f908, %f908;
	fma.rn.f32 	%f910, %f906, %f906, %f909;
	sqrt.rn.f32 	%f911, %f910;
	setp.le.f32 	%p99, %f911, 0f3F800000;
	add.f32 	%f912, %f2811, 0f3F800000;
	selp.f32 	%f2811, %f912, %f2811, %p99;
$L__BB1_97:
	setp.lt.u32 	%p100, %r88, 3;
	mul.f32 	%f108, %f2811, 0f40800000;
	add.s32 	%r2025, %r87, 4096;
	xor.b32  	%r2026, %r2025, -1429050551;
	mul.lo.s32 	%r2027, %r2026, 1099087573;
	add.s32 	%r5633, %r2027, 5783321;
	xor.b32  	%r5630, %r2027, 362436069;
	add.s32 	%r5629, %r2027, 123456789;
	add.s32 	%r5628, %r2027, -638133224;
	mov.b32 	%r5632, -589760388;
	mov.b32 	%r5631, -123459836;
	mov.f32 	%f2815, 0f00000000;
	@%p100 bra 	$L__BB1_100;
	and.b32  	%r318, %r1023, 2147483644;
	mov.b32 	%r5627, 0;
	mov.b32 	%r5632, -589760388;
	mov.b32 	%r5631, -123459836;
	mov.f32 	%f2815, 0f00000000;
$L__BB1_99:
	shr.u32 	%r2031, %r5629, 2;
	xor.b32  	%r2032, %r2031, %r5629;
	shl.b32 	%r2033, %r5633, 4;
	shl.b32 	%r2034, %r2032, 1;
	xor.b32  	%r2035, %r2033, %r2034;
	xor.b32  	%r2036, %r2035, %r5633;
	xor.b32  	%r2037, %r2036, %r2032;
	add.s32 	%r2038, %r5628, %r2037;
	add.s32 	%r2039, %r2038, 362437;
	cvt.rn.f32.u32 	%f916, %r2039;
	fma.rn.f32 	%f917, %f916, 0f2F800000, 0f2F000000;
	shr.u32 	%r2040, %r5630, 2;
	xor.b32  	%r2041, %r2040, %r5630;
	shl.b32 	%r2042, %r2037, 4;
	shl.b32 	%r2043, %r2041, 1;
	xor.b32  	%r2044, %r2043, %r2042;
	xor.b32  	%r2045, %r2044, %r2041;
	xor.b32  	%r2046, %r2045, %r2037;
	add.s32 	%r2047, %r5628, %r2046;
	add.s32 	%r2048, %r2047, 724874;
	cvt.rn.f32.u32 	%f918, %r2048;
	fma.rn.f32 	%f919, %f918, 0f2F800000, 0f2F000000;
	mul.f32 	%f920, %f919, %f919;
	fma.rn.f32 	%f921, %f917, %f917, %f920;
	sqrt.rn.f32 	%f922, %f921;
	setp.le.f32 	%p101, %f922, 0f3F800000;
	add.f32 	%f923, %f2815, 0f3F800000;
	selp.f32 	%f924, %f923, %f2815, %p101;
	shr.u32 	%r2049, %r5631, 2;
	xor.b32  	%r2050, %r2049, %r5631;
	shl.b32 	%r2051, %r2046, 4;
	shl.b32 	%r2052, %r2050, 1;
	xor.b32  	%r2053, %r2051, %r2052;
	xor.b32  	%r2054, %r2053, %r2046;
	xor.b32  	%r2055, %r2054, %r2050;
	add.s32 	%r2056, %r5628, %r2055;
	add.s32 	%r2057, %r2056, 1087311;
	cvt.rn.f32.u32 	%f925, %r2057;
	fma.rn.f32 	%f926, %f925, 0f2F800000, 0f2F000000;
	shr.u32 	%r2058, %r5632, 2;
	xor.b32  	%r2059, %r2058, %r5632;
	shl.b32 	%r2060, %r2055, 4;
	shl.b32 	%r2061, %r2059, 1;
	xor.b32  	%r2062, %r2061, %r2060;
	xor.b32  	%r2063, %r2062, %r2059;
	xor.b32  	%r5629, %r2063, %r2055;
	add.s32 	%r2064, %r5628, %r5629;
	add.s32 	%r2065, %r2064, 1449748;
	cvt.rn.f32.u32 	%f927, %r2065;
	fma.rn.f32 	%f928, %f927, 0f2F800000, 0f2F000000;
	mul.f32 	%f929, %f928, %f928;
	fma.rn.f32 	%f930, %f926, %f926, %f929;
	sqrt.rn.f32 	%f931, %f930;
	setp.le.f32 	%p102, %f931, 0f3F800000;
	add.f32 	%f932, %f924, 0f3F800000;
	selp.f32 	%f933, %f932, %f924, %p102;
	shr.u32 	%r2066, %r5633, 2;
	xor.b32  	%r2067, %r2066, %r5633;
	shl.b32 	%r2068, %r5629, 4;
	shl.b32 	%r2069, %r2067, 1;
	xor.b32  	%r2070, %r2068, %r2069;
	xor.b32  	%r2071, %r2070, %r5629;
	xor.b32  	%r5630, %r2071, %r2067;
	add.s32 	%r2072, %r5628, %r5630;
	add.s32 	%r2073, %r2072, 1812185;
	cvt.rn.f32.u32 	%f934, %r2073;
	fma.rn.f32 	%f935, %f934, 0f2F800000, 0f2F000000;
	shr.u32 	%r2074, %r2037, 2;
	xor.b32  	%r2075, %r2074, %r2037;
	shl.b32 	%r2076, %r5630, 4;
	shl.b32 	%r2077, %r2075, 1;
	xor.b32  	%r2078, %r2077, %r2076;
	xor.b32  	%r2079, %r2078, %r2075;
	xor.b32  	%r5631, %r2079, %r5630;
	add.s32 	%r2080, %r5628, %r5631;
	add.s32 	%r2081, %r2080, 2174622;
	cvt.rn.f32.u32 	%f936, %r2081;
	fma.rn.f32 	%f937, %f936, 0f2F800000, 0f2F000000;
	mul.f32 	%f938, %f937, %f937;
	fma.rn.f32 	%f939, %f935, %f935, %f938;
	sqrt.rn.f32 	%f940, %f939;
	setp.le.f32 	%p103, %f940, 0f3F800000;
	add.f32 	%f941, %f933, 0f3F800000;
	selp.f32 	%f942, %f941, %f933, %p103;
	shr.u32 	%r2082, %r2046, 2;
	xor.b32  	%r2083, %r2082, %r2046;
	shl.b32 	%r2084, %r5631, 4;
	shl.b32 	%r2085, %r2083, 1;
	xor.b32  	%r2086, %r2084, %r2085;
	xor.b32  	%r2087, %r2086, %r5631;
	xor.b32  	%r5632, %r2087, %r2083;
	add.s32 	%r2088, %r5628, %r5632;
	add.s32 	%r2089, %r2088, 2537059;
	cvt.rn.f32.u32 	%f943, %r2089;
	fma.rn.f32 	%f944, %f943, 0f2F800000, 0f2F000000;
	shr.u32 	%r2090, %r2055, 2;
	xor.b32  	%r2091, %r2090, %r2055;
	shl.b32 	%r2092, %r5632, 4;
	shl.b32 	%r2093, %r2091, 1;
	xor.b32  	%r2094, %r2093, %r2092;
	xor.b32  	%r2095, %r2094, %r2091;
	xor.b32  	%r5633, %r2095, %r5632;
	add.s32 	%r5628, %r5628, 2899496;
	add.s32 	%r2096, %r5633, %r5628;
	cvt.rn.f32.u32 	%f945, %r2096;
	fma.rn.f32 	%f946, %f945, 0f2F800000, 0f2F000000;
	mul.f32 	%f947, %f946, %f946;
	fma.rn.f32 	%f948, %f944, %f944, %f947;
	sqrt.rn.f32 	%f949, %f948;
	setp.le.f32 	%p104, %f949, 0f3F800000;
	add.f32 	%f950, %f942, 0f3F800000;
	selp.f32 	%f2815, %f950, %f942, %p104;
	add.s32 	%r5627, %r5627, 4;
	setp.ne.s32 	%p105, %r5627, %r318;
	@%p105 bra 	$L__BB1_99;
$L__BB1_100:
	setp.eq.s32 	%p106, %r93, 0;
	@%p106 bra 	$L__BB1_104;
	shr.u32 	%r2097, %r5629, 2;
	xor.b32  	%r2098, %r2097, %r5629;
	shl.b32 	%r2099, %r5633, 4;
	shl.b32 	%r2100, %r2098, 1;
	xor.b32  	%r2101, %r2099, %r2100;
	xor.b32  	%r2102, %r2101, %r5633;
	xor.b32  	%r339, %r2102, %r2098;
	add.s32 	%r2103, %r5628, %r339;
	add.s32 	%r2104, %r2103, 362437;
	cvt.rn.f32.u32 	%f951, %r2104;
	fma.rn.f32 	%f952, %f951, 0f2F800000, 0f2F000000;
	shr.u32 	%r2105, %r5630, 2;
	xor.b32  	%r2106, %r2105, %r5630;
	shl.b32 	%r2107, %r339, 4;
	shl.b32 	%r2108, %r2106, 1;
	xor.b32  	%r2109, %r2108, %r2107;
	xor.b32  	%r2110, %r2109, %r2106;
	xor.b32  	%r340, %r2110, %r339;
	add.s32 	%r2111, %r5628, %r340;
	add.s32 	%r2112, %r2111, 724874;
	cvt.rn.f32.u32 	%f953, %r2112;
	fma.rn.f32 	%f954, %f953, 0f2F800000, 0f2F000000;
	mul.f32 	%f955, %f954, %f954;
	fma.rn.f32 	%f956, %f952, %f952, %f955;
	sqrt.rn.f32 	%f957, %f956;
	setp.le.f32 	%p107, %f957, 0f3F800000;
	add.f32 	%f958, %f2815, 0f3F800000;
	selp.f32 	%f2815, %f958, %f2815, %p107;
	setp.eq.s32 	%p108, %r93, 1;
	@%p108 bra 	$L__BB1_104;
	shr.u32 	%r2113, %r5631, 2;
	xor.b32  	%r2114, %r2113, %r5631;
	shl.b32 	%r2115, %r340, 4;
	shl.b32 	%r2116, %r2114, 1;
	xor.b32  	%r2117, %r2115, %r2116;
	xor.b32  	%r2118, %r2117, %r340;
	xor.b32  	%r2119, %r2118, %r2114;
	add.s32 	%r2120, %r5628, %r2119;
	add.s32 	%r2121, %r2120, 1087311;
	cvt.rn.f32.u32 	%f959, %r2121;
	fma.rn.f32 	%f960, %f959, 0f2F800000, 0f2F000000;
	shr.u32 	%r2122, %r5632, 2;
	xor.b32  	%r2123, %r2122, %r5632;
	shl.b32 	%r2124, %r2119, 4;
	shl.b32 	%r2125, %r2123, 1;
	xor.b32  	%r2126, %r2125, %r2124;
	xor.b32  	%r2127, %r2126, %r2123;
	xor.b32  	%r341, %r2127, %r2119;
	add.s32 	%r2128, %r5628, %r341;
	add.s32 	%r2129, %r2128, 1449748;
	cvt.rn.f32.u32 	%f961, %r2129;
	fma.rn.f32 	%f962, %f961, 0f2F800000, 0f2F000000;
	mul.f32 	%f963, %f962, %f962;
	fma.rn.f32 	%f964, %f960, %f960, %f963;
	sqrt.rn.f32 	%f965, %f964;
	setp.le.f32 	%p109, %f965, 0f3F800000;
	add.f32 	%f966, %f2815, 0f3F800000;
	selp.f32 	%f2815, %f966, %f2815, %p109;
	setp.eq.s32 	%p110, %r93, 2;
	@%p110 bra 	$L__BB1_104;
	shr.u32 	%r2130, %r5633, 2;
	xor.b32  	%r2131, %r2130, %r5633;
	shl.b32 	%r2132, %r341, 4;
	shl.b32 	%r2133, %r2131, 1;
	xor.b32  	%r2134, %r2132, %r2133;
	xor.b32  	%r2135, %r2134, %r341;
	xor.b32  	%r2136, %r2135, %r2131;
	add.s32 	%r2137, %r5628, %r2136;
	add.s32 	%r2138, %r2137, 1812185;
	cvt.rn.f32.u32 	%f967, %r2138;
	fma.rn.f32 	%f968, %f967, 0f2F800000, 0f2F000000;
	shr.u32 	%r2139, %r339, 2;
	xor.b32  	%r2140, %r2139, %r339;
	shl.b32 	%r2141, %r2136, 4;
	shl.b32 	%r2142, %r2140, 1;
	xor.b32  	%r2143, %r2142, %r2141;
	xor.b32  	%r2144, %r2143, %r2140;
	xor.b32  	%r2145, %r2144, %r2136;
	add.s32 	%r2146, %r5628, %r2145;
	add.s32 	%r2147, %r2146, 2174622;
	cvt.rn.f32.u32 	%f969, %r2147;
	fma.rn.f32 	%f970, %f969, 0f2F800000, 0f2F000000;
	mul.f32 	%f971, %f970, %f970;
	fma.rn.f32 	%f972, %f968, %f968, %f971;
	sqrt.rn.f32 	%f973, %f972;
	setp.le.f32 	%p111, %f973, 0f3F800000;
	add.f32 	%f974, %f2815, 0f3F800000;
	selp.f32 	%f2815, %f974, %f2815, %p111;
$L__BB1_104:
	setp.lt.u32 	%p112, %r88, 3;
	mul.f32 	%f117, %f2815, 0f40800000;
	add.s32 	%r2150, %r87, 4608;
	xor.b32  	%r2151, %r2150, -1429050551;
	mul.lo.s32 	%r2152, %r2151, 1099087573;
	add.s32 	%r5646, %r2152, 5783321;
	xor.b32  	%r5643, %r2152, 362436069;
	add.s32 	%r5642, %r2152, 123456789;
	add.s32 	%r5641, %r2152, -638133224;
	mov.b32 	%r5645, -589760388;
	mov.b32 	%r5644, -123459836;
	mov.f32 	%f2819, 0f00000000;
	@%p112 bra 	$L__BB1_107;
	and.b32  	%r346, %r1023, 2147483644;
	mov.b32 	%r5640, 0;
	mov.b32 	%r5645, -589760388;
	mov.b32 	%r5644, -123459836;
	mov.f32 	%f2819, 0f00000000;
$L__BB1_106:
	shr.u32 	%r2156, %r5642, 2;
	xor.b32  	%r2157, %r2156, %r5642;
	shl.b32 	%r2158, %r5646, 4;
	shl.b32 	%r2159, %r2157, 1;
	xor.b32  	%r2160, %r2158, %r2159;
	xor.b32  	%r2161, %r2160, %r5646;
	xor.b32  	%r2162, %r2161, %r2157;
	add.s32 	%r2163, %r5641, %r2162;
	add.s32 	%r2164, %r2163, 362437;
	cvt.rn.f32.u32 	%f978, %r2164;
	fma.rn.f32 	%f979, %f978, 0f2F800000, 0f2F000000;
	shr.u32 	%r2165, %r5643, 2;
	xor.b32  	%r2166, %r2165, %r5643;
	shl.b32 	%r2167, %r2162, 4;
	shl.b32 	%r2168, %r2166, 1;
	xor.b32  	%r2169, %r2168, %r2167;
	xor.b32  	%r2170, %r2169, %r2166;
	xor.b32  	%r2171, %r2170, %r2162;
	add.s32 	%r2172, %r5641, %r2171;
	add.s32 	%r2173, %r2172, 724874;
	cvt.rn.f32.u32 	%f980, %r2173;
	fma.rn.f32 	%f981, %f980, 0f2F800000, 0f2F000000;
	mul.f32 	%f982, %f981, %f981;
	fma.rn.f32 	%f983, %f979, %f979, %f982;
	sqrt.rn.f32 	%f984, %f983;
	setp.le.f32 	%p113, %f984, 0f3F800000;
	add.f32 	%f985, %f2819, 0f3F800000;
	selp.f32 	%f986, %f985, %f2819, %p113;
	shr.u32 	%r2174, %r5644, 2;
	xor.b32  	%r2175, %r2174, %r5644;
	shl.b32 	%r2176, %r2171, 4;
	shl.b32 	%r2177, %r2175, 1;
	xor.b32  	%r2178, %r2176, %r2177;
	xor.b32  	%r2179, %r2178, %r2171;
	xor.b32  	%r2180, %r2179, %r2175;
	add.s32 	%r2181, %r5641, %r2180;
	add.s32 	%r2182, %r2181, 1087311;
	cvt.rn.f32.u32 	%f987, %r2182;
	fma.rn.f32 	%f988, %f987, 0f2F800000, 0f2F000000;
	shr.u32 	%r2183, %r5645, 2;
	xor.b32  	%r2184, %r2183, %r5645;
	shl.b32 	%r2185, %r2180, 4;
	shl.b32 	%r2186, %r2184, 1;
	xor.b32  	%r2187, %r2186, %r2185;
	xor.b32  	%r2188, %r2187, %r2184;
	xor.b32  	%r5642, %r2188, %r2180;
	add.s32 	%r2189, %r5641, %r5642;
	add.s32 	%r2190, %r2189, 1449748;
	cvt.rn.f32.u32 	%f989, %r2190;
	fma.rn.f32 	%f990, %f989, 0f2F800000, 0f2F000000;
	mul.f32 	%f991, %f990, %f990;
	fma.rn.f32 	%f992, %f988, %f988, %f991;
	sqrt.rn.f32 	%f993, %f992;
	setp.le.f32 	%p114, %f993, 0f3F800000;
	add.f32 	%f994, %f986, 0f3F800000;
	selp.f32 	%f995, %f994, %f986, %p114;
	shr.u32 	%r2191, %r5646, 2;
	xor.b32  	%r2192, %r2191, %r5646;
	shl.b32 	%r2193, %r5642, 4;
	shl.b32 	%r2194, %r2192, 1;
	xor.b32  	%r2195, %r2193, %r2194;
	xor.b32  	%r2196, %r2195, %r5642;
	xor.b32  	%r5643, %r2196, %r2192;
	add.s32 	%r2197, %r5641, %r5643;
	add.s32 	%r2198, %r2197, 1812185;
	cvt.rn.f32.u32 	%f996, %r2198;
	fma.rn.f32 	%f997, %f996, 0f2F800000, 0f2F000000;
	shr.u32 	%r2199, %r2162, 2;
	xor.b32  	%r2200, %r2199, %r2162;
	shl.b32 	%r2201, %r5643, 4;
	shl.b32 	%r2202, %r2200, 1;
	xor.b32  	%r2203, %r2202, %r2201;
	xor.b32  	%r2204, %r2203, %r2200;
	xor.b32  	%r5644, %r2204, %r5643;
	add.s32 	%r2205, %r5641, %r5644;
	add.s32 	%r2206, %r2205, 2174622;
	cvt.rn.f32.u32 	%f998, %r2206;
	fma.rn.f32 	%f999, %f998, 0f2F800000, 0f2F000000;
	mul.f32 	%f1000, %f999, %f999;
	fma.rn.f32 	%f1001, %f997, %f997, %f1000;
	sqrt.rn.f32 	%f1002, %f1001;
	setp.le.f32 	%p115, %f1002, 0f3F800000;
	add.f32 	%f1003, %f995, 0f3F800000;
	selp.f32 	%f1004, %f1003, %f995, %p115;
	shr.u32 	%r2207, %r2171, 2;
	xor.b32  	%r2208, %r2207, %r2171;
	shl.b32 	%r2209, %r5644, 4;
	shl.b32 	%r2210, %r2208, 1;
	xor.b32  	%r2211, %r2209, %r2210;
	xor.b32  	%r2212, %r2211, %r5644;
	xor.b32  	%r5645, %r2212, %r2208;
	add.s32 	%r2213, %r5641, %r5645;
	add.s32 	%r2214, %r2213, 2537059;
	cvt.rn.f32.u32 	%f1005, %r2214;
	fma.rn.f32 	%f1006, %f1005, 0f2F800000, 0f2F000000;
	shr.u32 	%r2215, %r2180, 2;
	xor.b32  	%r2216, %r2215, %r2180;
	shl.b32 	%r2217, %r5645, 4;
	shl.b32 	%r2218, %r2216, 1;
	xor.b32  	%r2219, %r2218, %r2217;
	xor.b32  	%r2220, %r2219, %r2216;
	xor.b32  	%r5646, %r2220, %r5645;
	add.s32 	%r5641, %r5641, 2899496;
	add.s32 	%r2221, %r5646, %r5641;
	cvt.rn.f32.u32 	%f1007, %r2221;
	fma.rn.f32 	%f1008, %f1007, 0f2F800000, 0f2F000000;
	mul.f32 	%f1009, %f1008, %f1008;
	fma.rn.f32 	%f1010, %f1006, %f1006, %f1009;
	sqrt.rn.f32 	%f1011, %f1010;
	setp.le.f32 	%p116, %f1011, 0f3F800000;
	add.f32 	%f1012, %f1004, 0f3F800000;
	selp.f32 	%f2819, %f1012, %f1004, %p116;
	add.s32 	%r5640, %r5640, 4;
	setp.ne.s32 	%p117, %r5640, %r346;
	@%p117 bra 	$L__BB1_106;
$L__BB1_107:
	setp.eq.s32 	%p118, %r93, 0;
	@%p118 bra 	$L__BB1_111;
	shr.u32 	%r2222, %r5642, 2;
	xor.b32  	%r2223, %r2222, %r5642;
	shl.b32 	%r2224, %r5646, 4;
	shl.b32 	%r2225, %r2223, 1;
	xor.b32  	%r2226, %r2224, %r2225;
	xor.b32  	%r2227, %r2226, %r5646;
	xor.b32  	%r367, %r2227, %r2223;
	add.s32 	%r2228, %r5641, %r367;
	add.s32 	%r2229, %r2228, 362437;
	cvt.rn.f32.u32 	%f1013, %r2229;
	fma.rn.f32 	%f1014, %f1013, 0f2F800000, 0f2F000000;
	shr.u32 	%r2230, %r5643, 2;
	xor.b32  	%r2231, %r2230, %r5643;
	shl.b32 	%r2232, %r367, 4;
	shl.b32 	%r2233, %r2231, 1;
	xor.b32  	%r2234, %r2233, %r2232;
	xor.b32  	%r2235, %r2234, %r2231;
	xor.b32  	%r368, %r2235, %r367;
	add.s32 	%r2236, %r5641, %r368;
	add.s32 	%r2237, %r2236, 724874;
	cvt.rn.f32.u32 	%f1015, %r2237;
	fma.rn.f32 	%f1016, %f1015, 0f2F800000, 0f2F000000;
	mul.f32 	%f1017, %f1016, %f1016;
	fma.rn.f32 	%f1018, %f1014, %f1014, %f1017;
	sqrt.rn.f32 	%f1019, %f1018;
	setp.le.f32 	%p119, %f1019, 0f3F800000;
	add.f32 	%f1020, %f2819, 0f3F800000;
	selp.f32 	%f2819, %f1020, %f2819, %p119;
	setp.eq.s32 	%p120, %r93, 1;
	@%p120 bra 	$L__BB1_111;
	shr.u32 	%r2238, %r5644, 2;
	xor.b32  	%r2239, %r2238, %r5644;
	shl.b32 	%r2240, %r368, 4;
	shl.b32 	%r2241, %r2239, 1;
	xor.b32  	%r2242, %r2240, %r2241;
	xor.b32  	%r2243, %r2242, %r368;
	xor.b32  	%r2244, %r2243, %r2239;
	add.s32 	%r2245, %r5641, %r2244;
	add.s32 	%r2246, %r2245, 1087311;
	cvt.rn.f32.u32 	%f1021, %r2246;
	fma.rn.f32 	%f1022, %f1021, 0f2F800000, 0f2F000000;
	shr.u32 	%r2247, %r5645, 2;
	xor.b32  	%r2248, %r2247, %r5645;
	shl.b32 	%r2249, %r2244, 4;
	shl.b32 	%r2250, %r2248, 1;
	xor.b32  	%r2251, %r2250, %r2249;
	xor.b32  	%r2252, %r2251, %r2248;
	xor.b32  	%r369, %r2252, %r2244;
	add.s32 	%r2253, %r5641, %r369;
	add.s32 	%r2254, %r2253, 1449748;
	cvt.rn.f32.u32 	%f1023, %r2254;
	fma.rn.f32 	%f1024, %f1023, 0f2F800000, 0f2F000000;
	mul.f32 	%f1025, %f1024, %f1024;
	fma.rn.f32 	%f1026, %f1022, %f1022, %f1025;
	sqrt.rn.f32 	%f1027, %f1026;
	setp.le.f32 	%p121, %f1027, 0f3F800000;
	add.f32 	%f1028, %f2819, 0f3F800000;
	selp.f32 	%f2819, %f1028, %f2819, %p121;
	setp.eq.s32 	%p122, %r93, 2;
	@%p122 bra 	$L__BB1_111;
	shr.u32 	%r2255, %r5646, 2;
	xor.b32  	%r2256, %r2255, %r5646;
	shl.b32 	%r2257, %r369, 4;
	shl.b32 	%r2258, %r2256, 1;
	xor.b32  	%r2259, %r2257, %r2258;
	xor.b32  	%r2260, %r2259, %r369;
	xor.b32  	%r2261, %r2260, %r2256;
	add.s32 	%r2262, %r5641, %r2261;
	add.s32 	%r2263, %r2262, 1812185;
	cvt.rn.f32.u32 	%f1029, %r2263;
	fma.rn.f32 	%f1030, %f1029, 0f2F800000, 0f2F000000;
	shr.u32 	%r2264, %r367, 2;
	xor.b32  	%r2265, %r2264, %r367;
	shl.b32 	%r2266, %r2261, 4;
	shl.b32 	%r2267, %r2265, 1;
	xor.b32  	%r2268, %r2267, %r2266;
	xor.b32  	%r2269, %r2268, %r2265;
	xor.b32  	%r2270, %r2269, %r2261;
	add.s32 	%r2271, %r5641, %r2270;
	add.s32 	%r2272, %r2271, 2174622;
	cvt.rn.f32.u32 	%f1031, %r2272;
	fma.rn.f32 	%f1032, %f1031, 0f2F800000, 0f2F000000;
	mul.f32 	%f1033, %f1032, %f1032;
	fma.rn.f32 	%f1034, %f1030, %f1030, %f1033;
	sqrt.rn.f32 	%f1035, %f1034;
	setp.le.f32 	%p123, %f1035, 0f3F800000;
	add.f32 	%f1036, %f2819, 0f3F800000;
	selp.f32 	%f2819, %f1036, %f2819, %p123;
$L__BB1_111:
	setp.lt.u32 	%p124, %r88, 3;
	mul.f32 	%f126, %f2819, 0f40800000;
	add.s32 	%r2275, %r87, 5120;
	xor.b32  	%r2276, %r2275, -1429050551;
	mul.lo.s32 	%r2277, %r2276, 1099087573;
	add.s32 	%r5659, %r2277, 5783321;
	xor.b32  	%r5656, %r2277, 362436069;
	add.s32 	%r5655, %r2277, 123456789;
	add.s32 	%r5654, %r2277, -638133224;
	mov.b32 	%r5658, -589760388;
	mov.b32 	%r5657, -123459836;
	mov.f32 	%f2823, 0f00000000;
	@%p124 bra 	$L__BB1_114;
	and.b32  	%r374, %r1023, 2147483644;
	mov.b32 	%r5653, 0;
	mov.b32 	%r5658, -589760388;
	mov.b32 	%r5657, -123459836;
	mov.f32 	%f2823, 0f00000000;
$L__BB1_113:
	shr.u32 	%r2281, %r5655, 2;
	xor.b32  	%r2282, %r2281, %r5655;
	shl.b32 	%r2283, %r5659, 4;
	shl.b32 	%r2284, %r2282, 1;
	xor.b32  	%r2285, %r2283, %r2284;
	xor.b32  	%r2286, %r2285, %r5659;
	xor.b32  	%r2287, %r2286, %r2282;
	add.s32 	%r2288, %r5654, %r2287;
	add.s32 	%r2289, %r2288, 362437;
	cvt.rn.f32.u32 	%f1040, %r2289;
	fma.rn.f32 	%f1041, %f1040, 0f2F800000, 0f2F000000;
	shr.u32 	%r2290, %r5656, 2;
	xor.b32  	%r2291, %r2290, %r5656;
	shl.b32 	%r2292, %r2287, 4;
	shl.b32 	%r2293, %r2291, 1;
	xor.b32  	%r2294, %r2293, %r2292;
	xor.b32  	%r2295, %r2294, %r2291;
	xor.b32  	%r2296, %r2295, %r2287;
	add.s32 	%r2297, %r5654, %r2296;
	add.s32 	%r2298, %r2297, 724874;
	cvt.rn.f32.u32 	%f1042, %r2298;
	fma.rn.f32 	%f1043, %f1042, 0f2F800000, 0f2F000000;
	mul.f32 	%f1044, %f1043, %f1043;
	fma.rn.f32 	%f1045, %f1041, %f1041, %f1044;
	sqrt.rn.f32 	%f1046, %f1045;
	setp.le.f32 	%p125, %f1046, 0f3F800000;
	add.f32 	%f1047, %f2823, 0f3F800000;
	selp.f32 	%f1048, %f1047, %f2823, %p125;
	shr.u32 	%r2299, %r5657, 2;
	xor.b32  	%r2300, %r2299, %r5657;
	shl.b32 	%r2301, %r2296, 4;
	shl.b32 	%r2302, %r2300, 1;
	xor.b32  	%r2303, %r2301, %r2302;
	xor.b32  	%r2304, %r2303, %r2296;
	xor.b32  	%r2305, %r2304, %r2300;
	add.s32 	%r2306, %r5654, %r2305;
	add.s32 	%r2307, %r2306, 1087311;
	cvt.rn.f32.u32 	%f1049, %r2307;
	fma.rn.f32 	%f1050, %f1049, 0f2F800000, 0f2F000000;
	shr.u32 	%r2308, %r5658, 2;
	xor.b32  	%r2309, %r2308, %r5658;
	shl.b32 	%r2310, %r2305, 4;
	shl.b32 	%r2311, %r2309, 1;
	xor.b32  	%r2312, %r2311, %r2310;
	xor.b32  	%r2313, %r2312, %r2309;
	xor.b32  	%r5655, %r2313, %r2305;
	add.s32 	%r2314, %r5654, %r5655;
	add.s32 	%r2315, %r2314, 1449748;
	cvt.rn.f32.u32 	%f1051, %r2315;
	fma.rn.f32 	%f1052, %f1051, 0f2F800000, 0f2F000000;
	mul.f32 	%f1053, %f1052, %f1052;
	fma.rn.f32 	%f1054, %f1050, %f1050, %f1053;
	sqrt.rn.f32 	%f1055, %f1054;
	setp.le.f32 	%p126, %f1055, 0f3F800000;
	add.f32 	%f1056, %f1048, 0f3F800000;
	selp.f32 	%f1057, %f1056, %f1048, %p126;
	shr.u32 	%r2316, %r5659, 2;
	xor.b32  	%r2317, %r2316, %r5659;
	shl.b32 	%r2318, %r5655, 4;
	shl.b32 	%r2319, %r2317, 1;
	xor.b32  	%r2320, %r2318, %r2319;
	xor.b32  	%r2321, %r2320, %r5655;
	xor.b32  	%r5656, %r2321, %r2317;
	add.s32 	%r2322, %r5654, %r5656;
	add.s32 	%r2323, %r2322, 1812185;
	cvt.rn.f32.u32 	%f1058, %r2323;
	fma.rn.f32 	%f1059, %f1058, 0f2F800000, 0f2F000000;
	shr.u32 	%r2324, %r2287, 2;
	xor.b32  	%r2325, %r2324, %r2287;
	shl.b32 	%r2326, %r5656, 4;
	shl.b32 	%r2327, %r2325, 1;
	xor.b32  	%r2328, %r2327, %r2326;
	xor.b32  	%r2329, %r2328, %r2325;
	xor.b32  	%r5657, %r2329, %r5656;
	add.s32 	%r2330, %r5654, %r5657;
	add.s32 	%r2331, %r2330, 2174622;
	cvt.rn.f32.u32 	%f1060, %r2331;
	fma.rn.f32 	%f1061, %f1060, 0f2F800000, 0f2F000000;
	mul.f32 	%f1062, %f1061, %f1061;
	fma.rn.f32 	%f1063, %f1059, %f1059, %f1062;
	sqrt.rn.f32 	%f1064, %f1063;
	setp.le.f32 	%p127, %f1064, 0f3F800000;
	add.f32 	%f1065, %f1057, 0f3F800000;
	selp.f32 	%f1066, %f1065, %f1057, %p127;
	shr.u32 	%r2332, %r2296, 2;
	xor.b32  	%r2333, %r2332, %r2296;
	shl.b32 	%r2334, %r5657, 4;
	shl.b32 	%r2335, %r2333, 1;
	xor.b32  	%r2336, %r2334, %r2335;
	xor.b32  	%r2337, %r2336, %r5657;
	xor.b32  	%r5658, %r2337, %r2333;
	add.s32 	%r2338, %r5654, %r5658;
	add.s32 	%r2339, %r2338, 2537059;
	cvt.rn.f32.u32 	%f1067, %r2339;
	fma.rn.f32 	%f1068, %f1067, 0f2F800000, 0f2F000000;
	shr.u32 	%r2340, %r2305, 2;
	xor.b32  	%r2341, %r2340, %r2305;
	shl.b32 	%r2342, %r5658, 4;
	shl.b32 	%r2343, %r2341, 1;
	xor.b32  	%r2344, %r2343, %r2342;
	xor.b32  	%r2345, %r2344, %r2341;
	xor.b32  	%r5659, %r2345, %r5658;
	add.s32 	%r5654, %r5654, 2899496;
	add.s32 	%r2346, %r5659, %r5654;
	cvt.rn.f32.u32 	%f1069, %r2346;
	fma.rn.f32 	%f1070, %f1069, 0f2F800000, 0f2F000000;
	mul.f32 	%f1071, %f1070, %f1070;
	fma.rn.f32 	%f1072, %f1068, %f1068, %f1071;
	sqrt.rn.f32 	%f1073, %f1072;
	setp.le.f32 	%p128, %f1073, 0f3F800000;
	add.f32 	%f1074, %f1066, 0f3F800000;
	selp.f32 	%f2823, %f1074, %f1066, %p128;
	add.s32 	%r5653, %r5653, 4;
	setp.ne.s32 	%p129, %r5653, %r374;
	@%p129 bra 	$L__BB1_113;
$L__BB1_114:
	setp.eq.s32 	%p130, %r93, 0;
	@%p130 bra 	$L__BB1_118;
	shr.u32 	%r2347, %r5655, 2;
	xor.b32  	%r2348, %r2347, %r5655;
	shl.b32 	%r2349, %r5659, 4;
	shl.b32 	%r2350, %r2348, 1;
	xor.b32  	%r2351, %r2349, %r2350;
	xor.b32  	%r2352, %r2351, %r5659;
	xor.b32  	%r395, %r2352, %r2348;
	add.s32 	%r2353, %r5654, %r395;
	add.s32 	%r2354, %r2353, 362437;
	cvt.rn.f32.u32 	%f1075, %r2354;
	fma.rn.f32 	%f1076, %f1075, 0f2F800000, 0f2F000000;
	shr.u32 	%r2355, %r5656, 2;
	xor.b32  	%r2356, %r2355, %r5656;
	shl.b32 	%r2357, %r395, 4;
	shl.b32 	%r2358, %r2356, 1;
	xor.b32  	%r2359, %r2358, %r2357;
	xor.b32  	%r2360, %r2359, %r2356;
	xor.b32  	%r396, %r2360, %r395;
	add.s32 	%r2361, %r5654, %r396;
	add.s32 	%r2362, %r2361, 724874;
	cvt.rn.f32.u32 	%f1077, %r2362;
	fma.rn.f32 	%f1078, %f1077, 0f2F800000, 0f2F000000;
	mul.f32 	%f1079, %f1078, %f1078;
	fma.rn.f32 	%f1080, %f1076, %f1076, %f1079;
	sqrt.rn.f32 	%f1081, %f1080;
	setp.le.f32 	%p131, %f1081, 0f3F800000;
	add.f32 	%f1082, %f2823, 0f3F800000;
	selp.f32 	%f2823, %f1082, %f2823, %p131;
	setp.eq.s32 	%p132, %r93, 1;
	@%p132 bra 	$L__BB1_118;
	shr.u32 	%r2363, %r5657, 2;
	xor.b32  	%r2364, %r2363, %r5657;
	shl.b32 	%r2365, %r396, 4;
	shl.b32 	%r2366, %r2364, 1;
	xor.b32  	%r2367, %r2365, %r2366;
	xor.b32  	%r2368, %r2367, %r396;
	xor.b32  	%r2369, %r2368, %r2364;
	add.s32 	%r2370, %r5654, %r2369;
	add.s32 	%r2371, %r2370, 1087311;
	cvt.rn.f32.u32 	%f1083, %r2371;
	fma.rn.f32 	%f1084, %f1083, 0f2F800000, 0f2F000000;
	shr.u32 	%r2372, %r5658, 2;
	xor.b32  	%r2373, %r2372, %r5658;
	shl.b32 	%r2374, %r2369, 4;
	shl.b32 	%r2375, %r2373, 1;
	xor.b32  	%r2376, %r2375, %r2374;
	xor.b32  	%r2377, %r2376, %r2373;
	xor.b32  	%r397, %r2377, %r2369;
	add.s32 	%r2378, %r5654, %r397;
	add.s32 	%r2379, %r2378, 1449748;
	cvt.rn.f32.u32 	%f1085, %r2379;
	fma.rn.f32 	%f1086, %f1085, 0f2F800000, 0f2F000000;
	mul.f32 	%f1087, %f1086, %f1086;
	fma.rn.f32 	%f1088, %f1084, %f1084, %f1087;
	sqrt.rn.f32 	%f1089, %f1088;
	setp.le.f32 	%p133, %f1089, 0f3F800000;
	add.f32 	%f1090, %f2823, 0f3F800000;
	selp.f32 	%f2823, %f1090, %f2823, %p133;
	setp.eq.s32 	%p134, %r93, 2;
	@%p134 bra 	$L__BB1_118;
	shr.u32 	%r2380, %r5659, 2;
	xor.b32  	%r2381, %r2380, %r5659;
	shl.b32 	%r2382, %r397, 4;
	shl.b32 	%r2383, %r2381, 1;
	xor.b32  	%r2384, %r2382, %r2383;
	xor.b32  	%r2385, %r2384, %r397;
	xor.b32  	%r2386, %r2385, %r2381;
	add.s32 	%r2387, %r5654, %r2386;
	add.s32 	%r2388, %r2387, 1812185;
	cvt.rn.f32.u32 	%f1091, %r2388;
	fma.rn.f32 	%f1092, %f1091, 0f2F800000, 0f2F000000;
	shr.u32 	%r2389, %r395, 2;
	xor.b32  	%r2390, %r2389, %r395;
	shl.b32 	%r2391, %r2386, 4;
	shl.b32 	%r2392, %r2390, 1;
	xor.b32  	%r2393, %r2392, %r2391;
	xor.b32  	%r2394, %r2393, %r2390;
	xor.b32  	%r2395, %r2394, %r2386;
	add.s32 	%r2396, %r5654, %r2395;
	add.s32 	%r2397, %r2396, 2174622;
	cvt.rn.f32.u32 	%f1093, %r2397;
	fma.rn.f32 	%f1094, %f1093, 0f2F800000, 0f2F000000;
	mul.f32 	%f1095, %f1094, %f1094;
	fma.rn.f32 	%f1096, %f1092, %f1092, %f1095;
	sqrt.rn.f32 	%f1097, %f1096;
	setp.le.f32 	%p135, %f1097, 0f3F800000;
	add.f32 	%f1098, %f2823, 0f3F800000;
	selp.f32 	%f2823, %f1098, %f2823, %p135;
$L__BB1_118:
	setp.lt.u32 	%p136, %r88, 3;
	mul.f32 	%f135, %f2823, 0f40800000;
	add.s32 	%r2400, %r87, 5632;
	xor.b32  	%r2401, %r2400, -1429050551;
	mul.lo.s32 	%r2402, %r2401, 1099087573;
	add.s32 	%r5672, %r2402, 5783321;
	xor.b32  	%r5669, %r2402, 362436069;
	add.s32 	%r5668, %r2402, 123456789;
	add.s32 	%r5667, %r2402, -638133224;
	mov.b32 	%r5671, -589760388;
	mov.b32 	%r5670, -123459836;
	mov.f32 	%f2827, 0f00000000;
	@%p136 bra 	$L__BB1_121;
	and.b32  	%r402, %r1023, 2147483644;
	mov.b32 	%r5666, 0;
	mov.b32 	%r5671, -589760388;
	mov.b32 	%r5670, -123459836;
	mov.f32 	%f2827, 0f00000000;
$L__BB1_120:
	shr.u32 	%r2406, %r5668, 2;
	xor.b32  	%r2407, %r2406, %r5668;
	shl.b32 	%r2408, %r5672, 4;
	shl.b32 	%r2409, %r2407, 1;
	xor.b32  	%r2410, %r2408, %r2409;
	xor.b32  	%r2411, %r2410, %r5672;
	xor.b32  	%r2412, %r2411, %r2407;
	add.s32 	%r2413, %r5667, %r2412;
	add.s32 	%r2414, %r2413, 362437;
	cvt.rn.f32.u32 	%f1102, %r2414;
	fma.rn.f32 	%f1103, %f1102, 0f2F800000, 0f2F000000;
	shr.u32 	%r2415, %r5669, 2;
	xor.b32  	%r2416, %r2415, %r5669;
	shl.b32 	%r2417, %r2412, 4;
	shl.b32 	%r2418, %r2416, 1;
	xor.b32  	%r2419, %r2418, %r2417;
	xor.b32  	%r2420, %r2419, %r2416;
	xor.b32  	%r2421, %r2420, %r2412;
	add.s32 	%r2422, %r5667, %r2421;
	add.s32 	%r2423, %r2422, 724874;
	cvt.rn.f32.u32 	%f1104, %r2423;
	fma.rn.f32 	%f1105, %f1104, 0f2F800000, 0f2F000000;
	mul.f32 	%f1106, %f1105, %f1105;
	fma.rn.f32 	%f1107, %f1103, %f1103, %f1106;
	sqrt.rn.f32 	%f1108, %f1107;
	setp.le.f32 	%p137, %f1108, 0f3F800000;
	add.f32 	%f1109, %f2827, 0f3F800000;
	selp.f32 	%f1110, %f1109, %f2827, %p137;
	shr.u32 	%r2424, %r5670, 2;
	xor.b32  	%r2425, %r2424, %r5670;
	shl.b32 	%r2426, %r2421, 4;
	shl.b32 	%r2427, %r2425, 1;
	xor.b32  	%r2428, %r2426, %r2427;
	xor.b32  	%r2429, %r2428, %r2421;
	xor.b32  	%r2430, %r2429, %r2425;
	add.s32 	%r2431, %r5667, %r2430;
	add.s32 	%r2432, %r2431, 1087311;
	cvt.rn.f32.u32 	%f1111, %r2432;
	fma.rn.f32 	%f1112, %f1111, 0f2F800000, 0f2F000000;
	shr.u32 	%r2433, %r5671, 2;
	xor.b32  	%r2434, %r2433, %r5671;
	shl.b32 	%r2435, %r2430, 4;
	shl.b32 	%r2436, %r2434, 1;
	xor.b32  	%r2437, %r2436, %r2435;
	xor.b32  	%r2438, %r2437, %r2434;
	xor.b32  	%r5668, %r2438, %r2430;
	add.s32 	%r2439, %r5667, %r5668;
	add.s32 	%r2440, %r2439, 1449748;
	cvt.rn.f32.u32 	%f1113, %r2440;
	fma.rn.f32 	%f1114, %f1113, 0f2F800000, 0f2F000000;
	mul.f32 	%f1115, %f1114, %f1114;
	fma.rn.f32 	%f1116, %f1112, %f1112, %f1115;
	sqrt.rn.f32 	%f1117, %f1116;
	setp.le.f32 	%p138, %f1117, 0f3F800000;
	add.f32 	%f1118, %f1110, 0f3F800000;
	selp.f32 	%f1119, %f1118, %f1110, %p138;
	shr.u32 	%r2441, %r5672, 2;
	xor.b32  	%r2442, %r2441, %r5672;
	shl.b32 	%r2443, %r5668, 4;
	shl.b32 	%r2444, %r2442, 1;
	xor.b32  	%r2445, %r2443, %r2444;
	xor.b32  	%r2446, %r2445, %r5668;
	xor.b32  	%r5669, %r2446, %r2442;
	add.s32 	%r2447, %r5667, %r5669;
	add.s32 	%r2448, %r2447, 1812185;
	cvt.rn.f32.u32 	%f1120, %r2448;
	fma.rn.f32 	%f1121, %f1120, 0f2F800000, 0f2F000000;
	shr.u32 	%r2449, %r2412, 2;
	xor.b32  	%r2450, %r2449, %r2412;
	shl.b32 	%r2451, %r5669, 4;
	shl.b32 	%r2452, %r2450, 1;
	xor.b32  	%r2453, %r2452, %r2451;
	xor.b32  	%r2454, %r2453, %r2450;
	xor.b32  	%r5670, %r2454, %r5669;
	add.s32 	%r2455, %r5667, %r5670;
	add.s32 	%r2456, %r2455, 2174622;
	cvt.rn.f32.u32 	%f1122, %r2456;
	fma.rn.f32 	%f1123, %f1122, 0f2F800000, 0f2F000000;
	mul.f32 	%f1124, %f1123, %f1123;
	fma.rn.f32 	%f1125, %f1121, %f1121, %f1124;
	sqrt.rn.f32 	%f1126, %f1125;
	setp.le.f32 	%p139, %f1126, 0f3F800000;
	add.f32 	%f1127, %f1119, 0f3F800000;
	selp.f32 	%f1128, %f1127, %f1119, %p139;
	shr.u32 	%r2457, %r2421, 2;
	xor.b32  	%r2458, %r2457, %r2421;
	shl.b32 	%r2459, %r5670, 4;
	shl.b32 	%r2460, %r2458, 1;
	xor.b32  	%r2461, %r2459, %r2460;
	xor.b32  	%r2462, %r2461, %r5670;
	xor.b32  	%r5671, %r2462, %r2458;
	add.s32 	%r2463, %r5667, %r5671;
	add.s32 	%r2464, %r2463, 2537059;
	cvt.rn.f32.u32 	%f1129, %r2464;
	fma.rn.f32 	%f1130, %f1129, 0f2F800000, 0f2F000000;
	shr.u32 	%r2465, %r2430, 2;
	xor.b32  	%r2466, %r2465, %r2430;
	shl.b32 	%r2467, %r5671, 4;
	shl.b32 	%r2468, %r2466, 1;
	xor.b32  	%r2469, %r2468, %r2467;
	xor.b32  	%r2470, %r2469, %r2466;
	xor.b32  	%r5672, %r2470, %r5671;
	add.s32 	%r5667, %r5667, 2899496;
	add.s32 	%r2471, %r5672, %r5667;
	cvt.rn.f32.u32 	%f1131, %r2471;
	fma.rn.f32 	%f1132, %f1131, 0f2F800000, 0f2F000000;
	mul.f32 	%f1133, %f1132, %f1132;
	fma.rn.f32 	%f1134, %f1130, %f1130, %f1133;
	sqrt.rn.f32 	%f1135, %f1134;
	setp.le.f32 	%p140, %f1135, 0f3F800000;
	add.f32 	%f1136, %f1128, 0f3F800000;
	selp.f32 	%f2827, %f1136, %f1128, %p140;
	add.s32 	%r5666, %r5666, 4;
	setp.ne.s32 	%p141, %r5666, %r402;
	@%p141 bra 	$L__BB1_120;
$L__BB1_121:
	setp.eq.s32 	%p142, %r93, 0;
	@%p142 bra 	$L__BB1_125;
	shr.u32 	%r2472, %r5668, 2;
	xor.b32  	%r2473, %r2472, %r5668;
	shl.b32 	%r2474, %r5672, 4;
	shl.b32 	%r2475, %r2473, 1;
	xor.b32  	%r2476, %r2474, %r2475;
	xor.b32  	%r2477, %r2476, %r5672;
	xor.b32  	%r423, %r2477, %r2473;
	add.s32 	%r2478, %r5667, %r423;
	add.s32 	%r2479, %r2478, 362437;
	cvt.rn.f32.u32 	%f1137, %r2479;
	fma.rn.f32 	%f1138, %f1137, 0f2F800000, 0f2F000000;
	shr.u32 	%r2480, %r5669, 2;
	xor.b32  	%r2481, %r2480, %r5669;
	shl.b32 	%r2482, %r423, 4;
	shl.b32 	%r2483, %r2481, 1;
	xor.b32  	%r2484, %r2483, %r2482;
	xor.b32  	%r2485, %r2484, %r2481;
	xor.b32  	%r424, %r2485, %r423;
	add.s32 	%r2486, %r5667, %r424;
	add.s32 	%r2487, %r2486, 724874;
	cvt.rn.f32.u32 	%f1139, %r2487;
	fma.rn.f32 	%f1140, %f1139, 0f2F800000, 0f2F000000;
	mul.f32 	%f1141, %f1140, %f1140;
	fma.rn.f32 	%f1142, %f1138, %f1138, %f1141;
	sqrt.rn.f32 	%f1143, %f1142;
	setp.le.f32 	%p143, %f1143, 0f3F800000;
	add.f32 	%f1144, %f2827, 0f3F800000;
	selp.f32 	%f2827, %f1144, %f2827, %p143;
	setp.eq.s32 	%p144, %r93, 1;
	@%p144 bra 	$L__BB1_125;
	shr.u32 	%r2488, %r5670, 2;
	xor.b32  	%r2489, %r2488, %r5670;
	shl.b32 	%r2490, %r424, 4;
	shl.b32 	%r2491, %r2489, 1;
	xor.b32  	%r2492, %r2490, %r2491;
	xor.b32  	%r2493, %r2492, %r424;
	xor.b32  	%r2494, %r2493, %r2489;
	add.s32 	%r2495, %r5667, %r2494;
	add.s32 	%r2496, %r2495, 1087311;
	cvt.rn.f32.u32 	%f1145, %r2496;
	fma.rn.f32 	%f1146, %f1145, 0f2F800000, 0f2F000000;
	shr.u32 	%r2497, %r5671, 2;
	xor.b32  	%r2498, %r2497, %r5671;
	shl.b32 	%r2499, %r2494, 4;
	shl.b32 	%r2500, %r2498, 1;
	xor.b32  	%r2501, %r2500, %r2499;
	xor.b32  	%r2502, %r2501, %r2498;
	xor.b32  	%r425, %r2502, %r2494;
	add.s32 	%r2503, %r5667, %r425;
	add.s32 	%r2504, %r2503, 1449748;
	cvt.rn.f32.u32 	%f1147, %r2504;
	fma.rn.f32 	%f1148, %f1147, 0f2F800000, 0f2F000000;
	mul.f32 	%f1149, %f1148, %f1148;
	fma.rn.f32 	%f1150, %f1146, %f1146, %f1149;
	sqrt.rn.f32 	%f1151, %f1150;
	setp.le.f32 	%p145, %f1151, 0f3F800000;
	add.f32 	%f1152, %f2827, 0f3F800000;
	selp.f32 	%f2827, %f1152, %f2827, %p145;
	setp.eq.s32 	%p146, %r93, 2;
	@%p146 bra 	$L__BB1_125;
	shr.u32 	%r2505, %r5672, 2;
	xor.b32  	%r2506, %r2505, %r5672;
	shl.b32 	%r2507, %r425, 4;
	shl.b32 	%r2508, %r2506, 1;
	xor.b32  	%r2509, %r2507, %r2508;
	xor.b32  	%r2510, %r2509, %r425;
	xor.b32  	%r2511, %r2510, %r2506;
	add.s32 	%r2512, %r5667, %r2511;
	add.s32 	%r2513, %r2512, 1812185;
	cvt.rn.f32.u32 	%f1153, %r2513;
	fma.rn.f32 	%f1154, %f1153, 0f2F800000, 0f2F000000;
	shr.u32 	%r2514, %r423, 2;
	xor.b32  	%r2515, %r2514, %r423;
	shl.b32 	%r2516, %r2511, 4;
	shl.b32 	%r2517, %r2515, 1;
	xor.b32  	%r2518, %r2517, %r2516;
	xor.b32  	%r2519, %r2518, %r2515;
	xor.b32  	%r2520, %r2519, %r2511;
	add.s32 	%r2521, %r5667, %r2520;
	add.s32 	%r2522, %r2521, 2174622;
	cvt.rn.f32.u32 	%f1155, %r2522;
	fma.rn.f32 	%f1156, %f1155, 0f2F800000, 0f2F000000;
	mul.f32 	%f1157, %f1156, %f1156;
	fma.rn.f32 	%f1158, %f1154, %f1154, %f1157;
	sqrt.rn.f32 	%f1159, %f1158;
	setp.le.f32 	%p147, %f1159, 0f3F800000;
	add.f32 	%f1160, %f2827, 0f3F800000;
	selp.f32 	%f2827, %f1160, %f2827, %p147;
$L__BB1_125:
	setp.lt.u32 	%p148, %r88, 3;
	mul.f32 	%f144, %f2827, 0f40800000;
	add.s32 	%r2525, %r87, 6144;
	xor.b32  	%r2526, %r2525, -1429050551;
	mul.lo.s32 	%r2527, %r2526, 1099087573;
	add.s32 	%r5685, %r2527, 5783321;
	xor.b32  	%r5682, %r2527, 362436069;
	add.s32 	%r5681, %r2527, 123456789;
	add.s32 	%r5680, %r2527, -638133224;
	mov.b32 	%r5684, -589760388;
	mov.b32 	%r5683, -123459836;
	mov.f32 	%f2831, 0f00000000;
	@%p148 bra 	$L__BB1_128;
	and.b32  	%r430, %r1023, 2147483644;
	mov.b32 	%r5679, 0;
	mov.b32 	%r5684, -589760388;
	mov.b32 	%r5683, -123459836;
	mov.f32 	%f2831, 0f00000000;
$L__BB1_127:
	shr.u32 	%r2531, %r5681, 2;
	xor.b32  	%r2532, %r2531, %r5681;
	shl.b32 	%r2533, %r5685, 4;
	shl.b32 	%r2534, %r2532, 1;
	xor.b32  	%r2535, %r2533, %r2534;
	xor.b32  	%r2536, %r2535, %r5685;
	xor.b32  	%r2537, %r2536, %r2532;
	add.s32 	%r2538, %r5680, %r2537;
	add.s32 	%r2539, %r2538, 362437;
	cvt.rn.f32.u32 	%f1164, %r2539;
	fma.rn.f32 	%f1165, %f1164, 0f2F800000, 0f2F000000;
	shr.u32 	%r2540, %r5682, 2;
	xor.b32  	%r2541, %r2540, %r5682;
	shl.b32 	%r2542, %r2537, 4;
	shl.b32 	%r2543, %r2541, 1;
	xor.b32  	%r2544, %r2543, %r2542;
	xor.b32  	%r2545, %r2544, %r2541;
	xor.b32  	%r2546, %r2545, %r2537;
	add.s32 	%r2547, %r5680, %r2546;
	add.s32 	%r2548, %r2547, 724874;
	cvt.rn.f32.u32 	%f1166, %r2548;
	fma.rn.f32 	%f1167, %f1166, 0f2F800000, 0f2F000000;
	mul.f32 	%f1168, %f1167, %f1167;
	fma.rn.f32 	%f1169, %f1165, %f1165, %f1168;
	sqrt.rn.f32 	%f1170, %f1169;
	setp.le.f32 	%p149, %f1170, 0f3F800000;
	add.f32 	%f1171, %f2831, 0f3F800000;
	selp.f32 	%f1172, %f1171, %f2831, %p149;
	shr.u32 	%r2549, %r5683, 2;
	xor.b32  	%r2550, %r2549, %r5683;
	shl.b32 	%r2551, %r2546, 4;
	shl.b32 	%r2552, %r2550, 1;
	xor.b32  	%r2553, %r2551, %r2552;
	xor.b32  	%r2554, %r2553, %r2546;
	xor.b32  	%r2555, %r2554, %r2550;
	add.s32 	%r2556, %r5680, %r2555;
	add.s32 	%r2557, %r2556, 1087311;
	cvt.rn.f32.u32 	%f1173, %r2557;
	fma.rn.f32 	%f1174, %f1173, 0f2F800000, 0f2F000000;
	shr.u32 	%r2558, %r5684, 2;
	xor.b32  	%r2559, %r2558, %r5684;
	shl.b32 	%r2560, %r2555, 4;
	shl.b32 	%r2561, %r2559, 1;
	xor.b32  	%r2562, %r2561, %r2560;
	xor.b32  	%r2563, %r2562, %r2559;
	xor.b32  	%r5681, %r2563, %r2555;
	add.s32 	%r2564, %r5680, %r5681;
	add.s32 	%r2565, %r2564, 1449748;
	cvt.rn.f32.u32 	%f1175, %r2565;
	fma.rn.f32 	%f1176, %f1175, 0f2F800000, 0f2F000000;
	mul.f32 	%f1177, %f1176, %f1176;
	fma.rn.f32 	%f1178, %f1174, %f1174, %f1177;
	sqrt.rn.f32 	%f1179, %f1178;
	setp.le.f32 	%p150, %f1179, 0f3F800000;
	add.f32 	%f1180, %f1172, 0f3F800000;
	selp.f32 	%f1181, %f1180, %f1172, %p150;
	shr.u32 	%r2566, %r5685, 2;
	xor.b32  	%r2567, %r2566, %r5685;
	shl.b32 	%r2568, %r5681, 4;
	shl.b32 	%r2569, %r2567, 1;
	xor.b32  	%r2570, %r2568, %r2569;
	xor.b32  	%r2571, %r2570, %r5681;
	xor.b32  	%r5682, %r2571, %r2567;
	add.s32 	%r2572, %r5680, %r5682;
	add.s32 	%r2573, %r2572, 1812185;
	cvt.rn.f32.u32 	%f1182, %r2573;
	fma.rn.f32 	%f1183, %f1182, 0f2F800000, 0f2F000000;
	shr.u32 	%r2574, %r2537, 2;
	xor.b32  	%r2575, %r2574, %r2537;
	shl.b32 	%r2576, %r5682, 4;
	shl.b32 	%r2577, %r2575, 1;
	xor.b32  	%r2578, %r2577, %r2576;
	xor.b32  	%r2579, %r2578, %r2575;
	xor.b32  	%r5683, %r2579, %r5682;
	add.s32 	%r2580, %r5680, %r5683;
	add.s32 	%r2581, %r2580, 2174622;
	cvt.rn.f32.u32 	%f1184, %r2581;
	fma.rn.f32 	%f1185, %f1184, 0f2F800000, 0f2F000000;
	mul.f32 	%f1186, %f1185, %f1185;
	fma.rn.f32 	%f1187, %f1183, %f1183, %f1186;
	sqrt.rn.f32 	%f1188, %f1187;
	setp.le.f32 	%p151, %f1188, 0f3F800000;
	add.f32 	%f1189, %f1181, 0f3F800000;
	selp.f32 	%f1190, %f1189, %f1181, %p151;
	shr.u32 	%r2582, %r2546, 2;
	xor.b32  	%r2583, %r2582, %r2546;
	shl.b32 	%r2584, %r5683, 4;
	shl.b32 	%r2585, %r2583, 1;
	xor.b32  	%r2586, %r2584, %r2585;
	xor.b32  	%r2587, %r2586, %r5683;
	xor.b32  	%r5684, %r2587, %r2583;
	add.s32 	%r2588, %r5680, %r5684;
	add.s32 	%r2589, %r2588, 2537059;
	cvt.rn.f32.u32 	%f1191, %r2589;
	fma.rn.f32 	%f1192, %f1191, 0f2F800000, 0f2F000000;
	shr.u32 	%r2590, %r2555, 2;
	xor.b32  	%r2591, %r2590, %r2555;
	shl.b32 	%r2592, %r5684, 4;
	shl.b32 	%r2593, %r2591, 1;
	xor.b32  	%r2594, %r2593, %r2592;
	xor.b32  	%r2595, %r2594, %r2591;
	xor.b32  	%r5685, %r2595, %r5684;
	add.s32 	%r5680, %r5680, 2899496;
	add.s32 	%r2596, %r5685, %r5680;
	cvt.rn.f32.u32 	%f1193, %r2596;
	fma.rn.f32 	%f1194, %f1193, 0f2F800000, 0f2F000000;
	mul.f32 	%f1195, %f1194, %f1194;
	fma.rn.f32 	%f1196, %f1192, %f1192, %f1195;
	sqrt.rn.f32 	%f1197, %f1196;
	setp.le.f32 	%p152, %f1197, 0f3F800000;
	add.f32 	%f1198, %f1190, 0f3F800000;
	selp.f32 	%f2831, %f1198, %f1190, %p152;
	add.s32 	%r5679, %r5679, 4;
	setp.ne.s32 	%p153, %r5679, %r430;
	@%p153 bra 	$L__BB1_127;
$L__BB1_128:
	setp.eq.s32 	%p154, %r93, 0;
	@%p154 bra 	$L__BB1_132;
	shr.u32 	%r2597, %r5681, 2;
	xor.b32  	%r2598, %r2597, %r5681;
	shl.b32 	%r2599, %r5685, 4;
	shl.b32 	%r2600, %r2598, 1;
	xor.b32  	%r2601, %r2599, %r2600;
	xor.b32  	%r2602, %r2601, %r5685;
	xor.b32  	%r451, %r2602, %r2598;
	add.s32 	%r2603, %r5680, %r451;
	add.s32 	%r2604, %r2603, 362437;
	cvt.rn.f32.u32 	%f1199, %r2604;
	fma.rn.f32 	%f1200, %f1199, 0f2F800000, 0f2F000000;
	shr.u32 	%r2605, %r5682, 2;
	xor.b32  	%r2606, %r2605, %r5682;
	shl.b32 	%r2607, %r451, 4;
	shl.b32 	%r2608, %r2606, 1;
	xor.b32  	%r2609, %r2608, %r2607;
	xor.b32  	%r2610, %r2609, %r2606;
	xor.b32  	%r452, %r2610, %r451;
	add.s32 	%r2611, %r5680, %r452;
	add.s32 	%r2612, %r2611, 724874;
	cvt.rn.f32.u32 	%f1201, %r2612;
	fma.rn.f32 	%f1202, %f1201, 0f2F800000, 0f2F000000;
	mul.f32 	%f1203, %f1202, %f1202;
	fma.rn.f32 	%f1204, %f1200, %f1200, %f1203;
	sqrt.rn.f32 	%f1205, %f1204;
	setp.le.f32 	%p155, %f1205, 0f3F800000;
	add.f32 	%f1206, %f2831, 0f3F800000;
	selp.f32 	%f2831, %f1206, %f2831, %p155;
	setp.eq.s32 	%p156, %r93, 1;
	@%p156 bra 	$L__BB1_132;
	shr.u32 	%r2613, %r5683, 2;
	xor.b32  	%r2614, %r2613, %r5683;
	shl.b32 	%r2615, %r452, 4;
	shl.b32 	%r2616, %r2614, 1;
	xor.b32  	%r2617, %r2615, %r2616;
	xor.b32  	%r2618, %r2617, %r452;
	xor.b32  	%r2619, %r2618, %r2614;
	add.s32 	%r2620, %r5680, %r2619;
	add.s32 	%r2621, %r2620, 1087311;
	cvt.rn.f32.u32 	%f1207, %r2621;
	fma.rn.f32 	%f1208, %f1207, 0f2F800000, 0f2F000000;
	shr.u32 	%r2622, %r5684, 2;
	xor.b32  	%r2623, %r2622, %r5684;
	shl.b32 	%r2624, %r2619, 4;
	shl.b32 	%r2625, %r2623, 1;
	xor.b32  	%r2626, %r2625, %r2624;
	xor.b32  	%r2627, %r2626, %r2623;
	xor.b32  	%r453, %r2627, %r2619;
	add.s32 	%r2628, %r5680, %r453;
	add.s32 	%r2629, %r2628, 1449748;
	cvt.rn.f32.u32 	%f1209, %r2629;
	fma.rn.f32 	%f1210, %f1209, 0f2F800000, 0f2F000000;
	mul.f32 	%f1211, %f1210, %f1210;
	fma.rn.f32 	%f1212, %f1208, %f1208, %f1211;
	sqrt.rn.f32 	%f1213, %f1212;
	setp.le.f32 	%p157, %f1213, 0f3F800000;
	add.f32 	%f1214, %f2831, 0f3F800000;
	selp.f32 	%f2831, %f1214, %f2831, %p157;
	setp.eq.s32 	%p158, %r93, 2;
	@%p158 bra 	$L__BB1_132;
	shr.u32 	%r2630, %r5685, 2;
	xor.b32  	%r2631, %r2630, %r5685;
	shl.b32 	%r2632, %r453, 4;
	shl.b32 	%r2633, %r2631, 1;
	xor.b32  	%r2634, %r2632, %r2633;
	xor.b32  	%r2635, %r2634, %r453;
	xor.b32  	%r2636, %r2635, %r2631;
	add.s32 	%r2637, %r5680, %r2636;
	add.s32 	%r2638, %r2637, 1812185;
	cvt.rn.f32.u32 	%f1215, %r2638;
	fma.rn.f32 	%f1216, %f1215, 0f2F800000, 0f2F000000;
	shr.u32 	%r2639, %r451, 2;
	xor.b32  	%r2640, %r2639, %r451;
	shl.b32 	%r2641, %r2636, 4;
	shl.b32 	%r2642, %r2640, 1;
	xor.b32  	%r2643, %r2642, %r2641;
	xor.b32  	%r2644, %r2643, %r2640;
	xor.b32  	%r2645, %r2644, %r2636;
	add.s32 	%r2646, %r5680, %r2645;
	add.s32 	%r2647, %r2646, 2174622;
	cvt.rn.f32.u32 	%f1217, %r2647;
	fma.rn.f32 	%f1218, %f1217, 0f2F800000, 0f2F000000;
	mul.f32 	%f1219, %f1218, %f1218;
	fma.rn.f32 	%f1220, %f1216, %f1216, %f1219;
	sqrt.rn.f32 	%f1221, %f1220;
	setp.le.f32 	%p159, %f1221, 0f3F800000;
	add.f32 	%f1222, %f2831, 0f3F800000;
	selp.f32 	%f2831, %f1222, %f2831, %p159;
$L__BB1_132:
	setp.lt.u32 	%p160, %r88, 3;
	mul.f32 	%f153, %f2831, 0f40800000;
	add.s32 	%r2650, %r87, 6656;
	xor.b32  	%r2651, %r2650, -1429050551;
	mul.lo.s32 	%r2652, %r2651, 1099087573;
	add.s32 	%r5698, %r2652, 5783321;
	xor.b32  	%r5695, %r2652, 362436069;
	add.s32 	%r5694, %r2652, 123456789;
	add.s32 	%r5693, %r2652, -638133224;
	mov.b32 	%r5697, -589760388;
	mov.b32 	%r5696, -123459836;
	mov.f32 	%f2835, 0f00000000;
	@%p160 bra 	$L__BB1_135;
	and.b32  	%r458, %r1023, 2147483644;
	mov.b32 	%r5692, 0;
	mov.b32 	%r5697, -589760388;
	mov.b32 	%r5696, -123459836;
	mov.f32 	%f2835, 0f00000000;
$L__BB1_134:
	shr.u32 	%r2656, %r5694, 2;
	xor.b32  	%r2657, %r2656, %r5694;
	shl.b32 	%r2658, %r5698, 4;
	shl.b32 	%r2659, %r2657, 1;
	xor.b32  	%r2660, %r2658, %r2659;
	xor.b32  	%r2661, %r2660, %r5698;
	xor.b32  	%r2662, %r2661, %r2657;
	add.s32 	%r2663, %r5693, %r2662;
	add.s32 	%r2664, %r2663, 362437;
	cvt.rn.f32.u32 	%f1226, %r2664;
	fma.rn.f32 	%f1227, %f1226, 0f2F800000, 0f2F000000;
	shr.u32 	%r2665, %r5695, 2;
	xor.b32  	%r2666, %r2665, %r5695;
	shl.b32 	%r2667, %r2662, 4;
	shl.b32 	%r2668, %r2666, 1;
	xor.b32  	%r2669, %r2668, %r2667;
	xor.b32  	%r2670, %r2669, %r2666;
	xor.b32  	%r2671, %r2670, %r2662;
	add.s32 	%r2672, %r5693, %r2671;
	add.s32 	%r2673, %r2672, 724874;
	cvt.rn.f32.u32 	%f1228, %r2673;
	fma.rn.f32 	%f1229, %f1228, 0f2F800000, 0f2F000000;
	mul.f32 	%f1230, %f1229, %f1229;
	fma.rn.f32 	%f1231, %f1227, %f1227, %f1230;
	sqrt.rn.f32 	%f1232, %f1231;
	setp.le.f32 	%p161, %f1232, 0f3F800000;
	add.f32 	%f1233, %f2835, 0f3F800000;
	selp.f32 	%f1234, %f1233, %f2835, %p161;
	shr.u32 	%r2674, %r5696, 2;
	xor.b32  	%r2675, %r2674, %r5696;
	shl.b32 	%r2676, %r2671, 4;
	shl.b32 	%r2677, %r2675, 1;
	xor.b32  	%r2678, %r2676, %r2677;
	xor.b32  	%r2679, %r2678, %r2671;
	xor.b32  	%r2680, %r2679, %r2675;
	add.s32 	%r2681, %r5693, %r2680;
	add.s32 	%r2682, %r2681, 1087311;
	cvt.rn.f32.u32 	%f1235, %r2682;
	fma.rn.f32 	%f1236, %f1235, 0f2F800000, 0f2F000000;
	shr.u32 	%r2683, %r5697, 2;
	xor.b32  	%r2684, %r2683, %r5697;
	shl.b32 	%r2685, %r2680, 4;
	shl.b32 	%r2686, %r2684, 1;
	xor.b32  	%r2687, %r2686, %r2685;
	xor.b32  	%r2688, %r2687, %r2684;
	xor.b32  	%r5694, %r2688, %r2680;
	add.s32 	%r2689, %r5693, %r5694;
	add.s32 	%r2690, %r2689, 1449748;
	cvt.rn.f32.u32 	%f1237, %r2690;
	fma.rn.f32 	%f1238, %f1237, 0f2F800000, 0f2F000000;
	mul.f32 	%f1239, %f1238, %f1238;
	fma.rn.f32 	%f1240, %f1236, %f1236, %f1239;
	sqrt.rn.f32 	%f1241, %f1240;
	setp.le.f32 	%p162, %f1241, 0f3F800000;
	add.f32 	%f1242, %f1234, 0f3F800000;
	selp.f32 	%f1243, %f1242, %f1234, %p162;
	shr.u32 	%r2691, %r5698, 2;
	xor.b32  	%r2692, %r2691, %r5698;
	shl.b32 	%r2693, %r5694, 4;
	shl.b32 	%r2694, %r2692, 1;
	xor.b32  	%r2695, %r2693, %r2694;
	xor.b32  	%r2696, %r2695, %r5694;
	xor.b32  	%r5695, %r2696, %r2692;
	add.s32 	%r2697, %r5693, %r5695;
	add.s32 	%r2698, %r2697, 1812185;
	cvt.rn.f32.u32 	%f1244, %r2698;
	fma.rn.f32 	%f1245, %f1244, 0f2F800000, 0f2F000000;
	shr.u32 	%r2699, %r2662, 2;
	xor.b32  	%r2700, %r2699, %r2662;
	shl.b32 	%r2701, %r5695, 4;
	shl.b32 	%r2702, %r2700, 1;
	xor.b32  	%r2703, %r2702, %r2701;
	xor.b32  	%r2704, %r2703, %r2700;
	xor.b32  	%r5696, %r2704, %r5695;
	add.s32 	%r2705, %r5693, %r5696;
	add.s32 	%r2706, %r2705, 2174622;
	cvt.rn.f32.u32 	%f1246, %r2706;
	fma.rn.f32 	%f1247, %f1246, 0f2F800000, 0f2F000000;
	mul.f32 	%f1248, %f1247, %f1247;
	fma.rn.f32 	%f1249, %f1245, %f1245, %f1248;
	sqrt.rn.f32 	%f1250, %f1249;
	setp.le.f32 	%p163, %f1250, 0f3F800000;
	add.f32 	%f1251, %f1243, 0f3F800000;
	selp.f32 	%f1252, %f1251, %f1243, %p163;
	shr.u32 	%r2707, %r2671, 2;
	xor.b32  	%r2708, %r2707, %r2671;
	shl.b32 	%r2709, %r5696, 4;
	shl.b32 	%r2710, %r2708, 1;
	xor.b32  	%r2711, %r2709, %r2710;
	xor.b32  	%r2712, %r2711, %r5696;
	xor.b32  	%r5697, %r2712, %r2708;
	add.s32 	%r2713, %r5693, %r5697;
	add.s32 	%r2714, %r2713, 2537059;
	cvt.rn.f32.u32 	%f1253, %r2714;
	fma.rn.f32 	%f1254, %f1253, 0f2F800000, 0f2F000000;
	shr.u32 	%r2715, %r2680, 2;
	xor.b32  	%r2716, %r2715, %r2680;
	shl.b32 	%r2717, %r5697, 4;
	shl.b32 	%r2718, %r2716, 1;
	xor.b32  	%r2719, %r2718, %r2717;
	xor.b32  	%r2720, %r2719, %r2716;
	xor.b32  	%r5698, %r2720, %r5697;
	add.s32 	%r5693, %r5693, 2899496;
	add.s32 	%r2721, %r5698, %r5693;
	cvt.rn.f32.u32 	%f1255, %r2721;
	fma.rn.f32 	%f1256, %f1255, 0f2F800000, 0f2F000000;
	mul.f32 	%f1257, %f1256, %f1256;
	fma.rn.f32 	%f1258, %f1254, %f1254, %f1257;
	sqrt.rn.f32 	%f1259, %f1258;
	setp.le.f32 	%p164, %f1259, 0f3F800000;
	add.f32 	%f1260, %f1252, 0f3F800000;
	selp.f32 	%f2835, %f1260, %f1252, %p164;
	add.s32 	%r5692, %r5692, 4;
	setp.ne.s32 	%p165, %r5692, %r458;
	@%p165 bra 	$L__BB1_134;
$L__BB1_135:
	setp.eq.s32 	%p166, %r93, 0;
	@%p166 bra 	$L__BB1_139;
	shr.u32 	%r2722, %r5694, 2;
	xor.b32  	%r2723, %r2722, %r5694;
	shl.b32 	%r2724, %r5698, 4;
	shl.b32 	%r2725, %r2723, 1;
	xor.b32  	%r2726, %r2724, %r2725;
	xor.b32  	%r2727, %r2726, %r5698;
	xor.b32  	%r479, %r2727, %r2723;
	add.s32 	%r2728, %r5693, %r479;
	add.s32 	%r2729, %r2728, 362437;
	cvt.rn.f32.u32 	%f1261, %r2729;
	fma.rn.f32 	%f1262, %f1261, 0f2F800000, 0f2F000000;
	shr.u32 	%r2730, %r5695, 2;
	xor.b32  	%r2731, %r2730, %r5695;
	shl.b32 	%r2732, %r479, 4;
	shl.b32 	%r2733, %r2731, 1;
	xor.b32  	%r2734, %r2733, %r2732;
	xor.b32  	%r2735, %r2734, %r2731;
	xor.b32  	%r480, %r2735, %r479;
	add.s32 	%r2736, %r5693, %r480;
	add.s32 	%r2737, %r2736, 724874;
	cvt.rn.f32.u32 	%f1263, %r2737;
	fma.rn.f32 	%f1264, %f1263, 0f2F800000, 0f2F000000;
	mul.f32 	%f1265, %f1264, %f1264;
	fma.rn.f32 	%f1266, %f1262, %f1262, %f1265;
	sqrt.rn.f32 	%f1267, %f1266;
	setp.le.f32 	%p167, %f1267, 0f3F800000;
	add.f32 	%f1268, %f2835, 0f3F800000;
	selp.f32 	%f2835, %f1268, %f2835, %p167;
	setp.eq.s32 	%p168, %r93, 1;
	@%p168 bra 	$L__BB1_139;
	shr.u32 	%r2738, %r5696, 2;
	xor.b32  	%r2739, %r2738, %r5696;
	shl.b32 	%r2740, %r480, 4;
	shl.b32 	%r2741, %r2739, 1;
	xor.b32  	%r2742, %r2740, %r2741;
	xor.b32  	%r2743, %r2742, %r480;
	xor.b32  	%r2744, %r2743, %r2739;
	add.s32 	%r2745, %r5693, %r2744;
	add.s32 	%r2746, %r2745, 1087311;
	cvt.rn.f32.u32 	%f1269, %r2746;
	fma.rn.f32 	%f1270, %f1269, 0f2F800000, 0f2F000000;
	shr.u32 	%r2747, %r5697, 2;
	xor.b32  	%r2748, %r2747, %r5697;
	shl.b32 	%r2749, %r2744, 4;
	shl.b32 	%r2750, %r2748, 1;
	xor.b32  	%r2751, %r2750, %r2749;
	xor.b32  	%r2752, %r2751, %r2748;
	xor.b32  	%r481, %r2752, %r2744;
	add.s32 	%r2753, %r5693, %r481;
	add.s32 	%r2754, %r2753, 1449748;
	cvt.rn.f32.u32 	%f1271, %r2754;
	fma.rn.f32 	%f1272, %f1271, 0f2F800000, 0f2F000000;
	mul.f32 	%f1273, %f1272, %f1272;
	fma.rn.f32 	%f1274, %f1270, %f1270, %f1273;
	sqrt.rn.f32 	%f1275, %f1274;
	setp.le.f32 	%p169, %f1275, 0f3F800000;
	add.f32 	%f1276, %f2835, 0f3F800000;
	selp.f32 	%f2835, %f1276, %f2835, %p169;
	setp.eq.s32 	%p170, %r93, 2;
	@%p170 bra 	$L__BB1_139;
	shr.u32 	%r2755, %r5698, 2;
	xor.b32  	%r2756, %r2755, %r5698;
	shl.b32 	%r2757, %r481, 4;
	shl.b32 	%r2758, %r2756, 1;
	xor.b32  	%r2759, %r2757, %r2758;
	xor.b32  	%r2760, %r2759, %r481;
	xor.b32  	%r2761, %r2760, %r2756;
	add.s32 	%r2762, %r5693, %r2761;
	add.s32 	%r2763, %r2762, 1812185;
	cvt.rn.f32.u32 	%f1277, %r2763;
	fma.rn.f32 	%f1278, %f1277, 0f2F800000, 0f2F000000;
	shr.u32 	%r2764, %r479, 2;
	xor.b32  	%r2765, %r2764, %r479;
	shl.b32 	%r2766, %r2761, 4;
	shl.b32 	%r2767, %r2765, 1;
	xor.b32  	%r2768, %r2767, %r2766;
	xor.b32  	%r2769, %r2768, %r2765;
	xor.b32  	%r2770, %r2769, %r2761;
	add.s32 	%r2771, %r5693, %r2770;
	add.s32 	%r2772, %r2771, 2174622;
	cvt.rn.f32.u32 	%f1279, %r2772;
	fma.rn.f32 	%f1280, %f1279, 0f2F800000, 0f2F000000;
	mul.f32 	%f1281, %f1280, %f1280;
	fma.rn.f32 	%f1282, %f1278, %f1278, %f1281;
	sqrt.rn.f32 	%f1283, %f1282;
	setp.le.f32 	%p171, %f1283, 0f3F800000;
	add.f32 	%f1284, %f2835, 0f3F800000;
	selp.f32 	%f2835, %f1284, %f2835, %p171;
$L__BB1_139:
	setp.lt.u32 	%p172, %r88, 3;
	mul.f32 	%f162, %f2835, 0f40800000;
	add.s32 	%r2775, %r87, 7168;
	xor.b32  	%r2776, %r2775, -1429050551;
	mul.lo.s32 	%r2777, %r2776, 1099087573;
	add.s32 	%r5711, %r2777, 5783321;
	xor.b32  	%r5708, %r2777, 362436069;
	add.s32 	%r5707, %r2777, 123456789;
	add.s32 	%r5706, %r2777, -638133224;
	mov.b32 	%r5710, -589760388;
	mov.b32 	%r5709, -123459836;
	mov.f32 	%f2839, 0f00000000;
	@%p172 bra 	$L__BB1_142;
	and.b32  	%r486, %r1023, 2147483644;
	mov.b32 	%r5705, 0;
	mov.b32 	%r5710, -589760388;
	mov.b32 	%r5709, -123459836;
	mov.f32 	%f2839, 0f00000000;
$L__BB1_141:
	shr.u32 	%r2781, %r5707, 2;
	xor.b32  	%r2782, %r2781, %r5707;
	shl.b32 	%r2783, %r5711, 4;
	shl.b32 	%r2784, %r2782, 1;
	xor.b32  	%r2785, %r2783, %r2784;
	xor.b32  	%r2786, %r2785, %r5711;
	xor.b32  	%r2787, %r2786, %r2782;
	add.s32 	%r2788, %r5706, %r2787;
	add.s32 	%r2789, %r2788, 362437;
	cvt.rn.f32.u32 	%f1288, %r2789;
	fma.rn.f32 	%f1289, %f1288, 0f2F800000, 0f2F000000;
	shr.u32 	%r2790, %r5708, 2;
	xor.b32  	%r2791, %r2790, %r5708;
	shl.b32 	%r2792, %r2787, 4;
	shl.b32 	%r2793, %r2791, 1;
	xor.b32  	%r2794, %r2793, %r2792;
	xor.b32  	%r2795, %r2794, %r2791;
	xor.b32  	%r2796, %r2795, %r2787;
	add.s32 	%r2797, %r5706, %r2796;
	add.s32 	%r2798, %r2797, 724874;
	cvt.rn.f32.u32 	%f1290, %r2798;
	fma.rn.f32 	%f1291, %f1290, 0f2F800000, 0f2F000000;
	mul.f32 	%f1292, %f1291, %f1291;
	fma.rn.f32 	%f1293, %f1289, %f1289, %f1292;
	sqrt.rn.f32 	%f1294, %f1293;
	setp.le.f32 	%p173, %f1294, 0f3F800000;
	add.f32 	%f1295, %f2839, 0f3F800000;
	selp.f32 	%f1296, %f1295, %f2839, %p173;
	shr.u32 	%r2799, %r5709, 2;
	xor.b32  	%r2800, %r2799, %r5709;
	shl.b32 	%r2801, %r2796, 4;
	shl.b32 	%r2802, %r2800, 1;
	xor.b32  	%r2803, %r2801, %r2802;
	xor.b32  	%r2804, %r2803, %r2796;
	xor.b32  	%r2805, %r2804, %r2800;
	add.s32 	%r2806, %r5706, %r2805;
	add.s32 	%r2807, %r2806, 1087311;
	cvt.rn.f32.u32 	%f1297, %r2807;
	fma.rn.f32 	%f1298, %f1297, 0f2F800000, 0f2F000000;
	shr.u32 	%r2808, %r5710, 2;
	xor.b32  	%r2809, %r2808, %r5710;
	shl.b32 	%r2810, %r2805, 4;
	shl.b32 	%r2811, %r2809, 1;
	xor.b32  	%r2812, %r2811, %r2810;
	xor.b32  	%r2813, %r2812, %r2809;
	xor.b32  	%r5707, %r2813, %r2805;
	add.s32 	%r2814, %r5706, %r5707;
	add.s32 	%r2815, %r2814, 1449748;
	cvt.rn.f32.u32 	%f1299, %r2815;
	fma.rn.f32 	%f1300, %f1299, 0f2F800000, 0f2F000000;
	mul.f32 	%f1301, %f1300, %f1300;
	fma.rn.f32 	%f1302, %f1298, %f1298, %f1301;
	sqrt.rn.f32 	%f1303, %f1302;
	setp.le.f32 	%p174, %f1303, 0f3F800000;
	add.f32 	%f1304, %f1296, 0f3F800000;
	selp.f32 	%f1305, %f1304, %f1296, %p174;
	shr.u32 	%r2816, %r5711, 2;
	xor.b32  	%r2817, %r2816, %r5711;
	shl.b32 	%r2818, %r5707, 4;
	shl.b32 	%r2819, %r2817, 1;
	xor.b32  	%r2820, %r2818, %r2819;
	xor.b32  	%r2821, %r2820, %r5707;
	xor.b32  	%r5708, %r2821, %r2817;
	add.s32 	%r2822, %r5706, %r5708;
	add.s32 	%r2823, %r2822, 1812185;
	cvt.rn.f32.u32 	%f1306, %r2823;
	fma.rn.f32 	%f1307, %f1306, 0f2F800000, 0f2F000000;
	shr.u32 	%r2824, %r2787, 2;
	xor.b32  	%r2825, %r2824, %r2787;
	shl.b32 	%r2826, %r5708, 4;
	shl.b32 	%r2827, %r2825, 1;
	xor.b32  	%r2828, %r2827, %r2826;
	xor.b32  	%r2829, %r2828, %r2825;
	xor.b32  	%r5709, %r2829, %r5708;
	add.s32 	%r2830, %r5706, %r5709;
	add.s32 	%r2831, %r2830, 2174622;
	cvt.rn.f32.u32 	%f1308, %r2831;
	fma.rn.f32 	%f1309, %f1308, 0f2F800000, 0f2F000000;
	mul.f32 	%f1310, %f1309, %f1309;
	fma.rn.f32 	%f1311, %f1307, %f1307, %f1310;
	sqrt.rn.f32 	%f1312, %f1311;
	setp.le.f32 	%p175, %f1312, 0f3F800000;
	add.f32 	%f1313, %f1305, 0f3F800000;
	selp.f32 	%f1314, %f1313, %f1305, %p175;
	shr.u32 	%r2832, %r2796, 2;
	xor.b32  	%r2833, %r2832, %r2796;
	shl.b32 	%r2834, %r5709, 4;
	shl.b32 	%r2835, %r2833, 1;
	xor.b32  	%r2836, %r2834, %r2835;
	xor.b32  	%r2837, %r2836, %r5709;
	xor.b32  	%r5710, %r2837, %r2833;
	add.s32 	%r2838, %r5706, %r5710;
	add.s32 	%r2839, %r2838, 2537059;
	cvt.rn.f32.u32 	%f1315, %r2839;
	fma.rn.f32 	%f1316, %f1315, 0f2F800000, 0f2F000000;
	shr.u32 	%r2840, %r2805, 2;
	xor.b32  	%r2841, %r2840, %r2805;
	shl.b32 	%r2842, %r5710, 4;
	shl.b32 	%r2843, %r2841, 1;
	xor.b32  	%r2844, %r2843, %r2842;
	xor.b32  	%r2845, %r2844, %r2841;
	xor.b32  	%r5711, %r2845, %r5710;
	add.s32 	%r5706, %r5706, 2899496;
	add.s32 	%r2846, %r5711, %r5706;
	cvt.rn.f32.u32 	%f1317, %r2846;
	fma.rn.f32 	%f1318, %f1317, 0f2F800000, 0f2F000000;
	mul.f32 	%f1319, %f1318, %f1318;
	fma.rn.f32 	%f1320, %f1316, %f1316, %f1319;
	sqrt.rn.f32 	%f1321, %f1320;
	setp.le.f32 	%p176, %f1321, 0f3F800000;
	add.f32 	%f1322, %f1314, 0f3F800000;
	selp.f32 	%f2839, %f1322, %f1314, %p176;
	add.s32 	%r5705, %r5705, 4;
	setp.ne.s32 	%p177, %r5705, %r486;
	@%p177 bra 	$L__BB1_141;
$L__BB1_142:
	setp.eq.s32 	%p178, %r93, 0;
	@%p178 bra 	$L__BB1_146;
	shr.u32 	%r2847, %r5707, 2;
	xor.b32  	%r2848, %r2847, %r5707;
	shl.b32 	%r2849, %r5711, 4;
	shl.b32 	%r2850, %r2848, 1;
	xor.b32  	%r2851, %r2849, %r2850;
	xor.b32  	%r2852, %r2851, %r5711;
	xor.b32  	%r507, %r2852, %r2848;
	add.s32 	%r2853, %r5706, %r507;
	add.s32 	%r2854, %r2853, 362437;
	cvt.rn.f32.u32 	%f1323, %r2854;
	fma.rn.f32 	%f1324, %f1323, 0f2F800000, 0f2F000000;
	shr.u32 	%r2855, %r5708, 2;
	xor.b32  	%r2856, %r2855, %r5708;
	shl.b32 	%r2857, %r507, 4;
	shl.b32 	%r2858, %r2856, 1;
	xor.b32  	%r2859, %r2858, %r2857;
	xor.b32  	%r2860, %r2859, %r2856;
	xor.b32  	%r508, %r2860, %r507;
	add.s32 	%r2861, %r5706, %r508;
	add.s32 	%r2862, %r2861, 724874;
	cvt.rn.f32.u32 	%f1325, %r2862;
	fma.rn.f32 	%f1326, %f1325, 0f2F800000, 0f2F000000;
	mul.f32 	%f1327, %f1326, %f1326;
	fma.rn.f32 	%f1328, %f1324, %f1324, %f1327;
	sqrt.rn.f32 	%f1329, %f1328;
	setp.le.f32 	%p179, %f1329, 0f3F800000;
	add.f32 	%f1330, %f2839, 0f3F800000;
	selp.f32 	%f2839, %f1330, %f2839, %p179;
	setp.eq.s32 	%p180, %r93, 1;
	@%p180 bra 	$L__BB1_146;
	shr.u32 	%r2863, %r5709, 2;
	xor.b32  	%r2864, %r2863, %r5709;
	shl.b32 	%r2865, %r508, 4;
	shl.b32 	%r2866, %r2864, 1;
	xor.b32  	%r2867, %r2865, %r2866;
	xor.b32  	%r2868, %r2867, %r508;
	xor.b32  	%r2869, %r2868, %r2864;
	add.s32 	%r2870, %r5706, %r2869;
	add.s32 	%r2871, %r2870, 1087311;
	cvt.rn.f32.u32 	%f1331, %r2871;
	fma.rn.f32 	%f1332, %f1331, 0f2F800000, 0f2F000000;
	shr.u32 	%r2872, %r5710, 2;
	xor.b32  	%r2873, %r2872, %r5710;
	shl.b32 	%r2874, %r2869, 4;
	shl.b32 	%r2875, %r2873, 1;
	xor.b32  	%r2876, %r2875, %r2874;
	xor.b32  	%r2877, %r2876, %r2873;
	xor.b32  	%r509, %r2877, %r2869;
	add.s32 	%r2878, %r5706, %r509;
	add.s32 	%r2879, %r2878, 1449748;
	cvt.rn.f32.u32 	%f1333, %r2879;
	fma.rn.f32 	%f1334, %f1333, 0f2F800000, 0f2F000000;
	mul.f32 	%f1335, %f1334, %f1334;
	fma.rn.f32 	%f1336, %f1332, %f1332, %f1335;
	sqrt.rn.f32 	%f1337, %f1336;
	setp.le.f32 	%p181, %f1337, 0f3F800000;
	add.f32 	%f1338, %f2839, 0f3F800000;
	selp.f32 	%f2839, %f1338, %f2839, %p181;
	setp.eq.s32 	%p182, %r93, 2;
	@%p182 bra 	$L__BB1_146;
	shr.u32 	%r2880, %r5711, 2;
	xor.b32  	%r2881, %r2880, %r5711;
	shl.b32 	%r2882, %r509, 4;
	shl.b32 	%r2883, %r2881, 1;
	xor.b32  	%r2884, %r2882, %r2883;
	xor.b32  	%r2885, %r2884, %r509;
	xor.b32  	%r2886, %r2885, %r2881;
	add.s32 	%r2887, %r5706, %r2886;
	add.s32 	%r2888, %r2887, 1812185;
	cvt.rn.f32.u32 	%f1339, %r2888;
	fma.rn.f32 	%f1340, %f1339, 0f2F800000, 0f2F000000;
	shr.u32 	%r2889, %r507, 2;
	xor.b32  	%r2890, %r2889, %r507;
	shl.b32 	%r2891, %r2886, 4;
	shl.b32 	%r2892, %r2890, 1;
	xor.b32  	%r2893, %r2892, %r2891;
	xor.b32  	%r2894, %r2893, %r2890;
	xor.b32  	%r2895, %r2894, %r2886;
	add.s32 	%r2896, %r5706, %r2895;
	add.s32 	%r2897, %r2896, 2174622;
	cvt.rn.f32.u32 	%f1341, %r2897;
	fma.rn.f32 	%f1342, %f1341, 0f2F800000, 0f2F000000;
	mul.f32 	%f1343, %f1342, %f1342;
	fma.rn.f32 	%f1344, %f1340, %f1340, %f1343;
	sqrt.rn.f32 	%f1345, %f1344;
	setp.le.f32 	%p183, %f1345, 0f3F800000;
	add.f32 	%f1346, %f2839, 0f3F800000;
	selp.f32 	%f2839, %f1346, %f2839, %p183;
$L__BB1_146:
	setp.lt.u32 	%p184, %r88, 3;
	mul.f32 	%f171, %f2839, 0f40800000;
	add.s32 	%r2900, %r87, 7680;
	xor.b32  	%r2901, %r2900, -1429050551;
	mul.lo.s32 	%r2902, %r2901, 1099087573;
	add.s32 	%r5724, %r2902, 5783321;
	xor.b32  	%r5721, %r2902, 362436069;
	add.s32 	%r5720, %r2902, 123456789;
	add.s32 	%r5719, %r2902, -638133224;
	mov.b32 	%r5723, -589760388;
	mov.b32 	%r5722, -123459836;
	mov.f32 	%f2843, 0f00000000;
	@%p184 bra 	$L__BB1_149;
	and.b32  	%r514, %r1023, 2147483644;
	mov.b32 	%r5718, 0;
	mov.b32 	%r5723, -589760388;
	mov.b32 	%r5722, -123459836;
	mov.f32 	%f2843, 0f00000000;
$L__BB1_148:
	shr.u32 	%r2906, %r5720, 2;
	xor.b32  	%r2907, %r2906, %r5720;
	shl.b32 	%r2908, %r5724, 4;
	shl.b32 	%r2909, %r2907, 1;
	xor.b32  	%r2910, %r2908, %r2909;
	xor.b32  	%r2911, %r2910, %r5724;
	xor.b32  	%r2912, %r2911, %r2907;
	add.s32 	%r2913, %r5719, %r2912;
	add.s32 	%r2914, %r2913, 362437;
	cvt.rn.f32.u32 	%f1350, %r2914;
	fma.rn.f32 	%f1351, %f1350, 0f2F800000, 0f2F000000;
	shr.u32 	%r2915, %r5721, 2;
	xor.b32  	%r2916, %r2915, %r5721;
	shl.b32 	%r2917, %r2912, 4;
	shl.b32 	%r2918, %r2916, 1;
	xor.b32  	%r2919, %r2918, %r2917;
	xor.b32  	%r2920, %r2919, %r2916;
	xor.b32  	%r2921, %r2920, %r2912;
	add.s32 	%r2922, %r5719, %r2921;
	add.s32 	%r2923, %r2922, 724874;
	cvt.rn.f32.u32 	%f1352, %r2923;
	fma.rn.f32 	%f1353, %f1352, 0f2F800000, 0f2F000000;
	mul.f32 	%f1354, %f1353, %f1353;
	fma.rn.f32 	%f1355, %f1351, %f1351, %f1354;
	sqrt.rn.f32 	%f1356, %f1355;
	setp.le.f32 	%p185, %f1356, 0f3F800000;
	add.f32 	%f1357, %f2843, 0f3F800000;
	selp.f32 	%f1358, %f1357, %f2843, %p185;
	shr.u32 	%r2924, %r5722, 2;
	xor.b32  	%r2925, %r2924, %r5722;
	shl.b32 	%r2926, %r2921, 4;
	shl.b32 	%r2927, %r2925, 1;
	xor.b32  	%r2928, %r2926, %r2927;
	xor.b32  	%r2929, %r2928, %r2921;
	xor.b32  	%r2930, %r2929, %r2925;
	add.s32 	%r2931, %r5719, %r2930;
	add.s32 	%r2932, %r2931, 1087311;
	cvt.rn.f32.u32 	%f1359, %r2932;
	fma.rn.f32 	%f1360, %f1359, 0f2F800000, 0f2F000000;
	shr.u32 	%r2933, %r5723, 2;
	xor.b32  	%r2934, %r2933, %r5723;
	shl.b32 	%r2935, %r2930, 4;
	shl.b32 	%r2936, %r2934, 1;
	xor.b32  	%r2937, %r2936, %r2935;
	xor.b32  	%r2938, %r2937, %r2934;
	xor.b32  	%r5720, %r2938, %r2930;
	add.s32 	%r2939, %r5719, %r5720;
	add.s32 	%r2940, %r2939, 1449748;
	cvt.rn.f32.u32 	%f1361, %r2940;
	fma.rn.f32 	%f1362, %f1361, 0f2F800000, 0f2F000000;
	mul.f32 	%f1363, %f1362, %f1362;
	fma.rn.f32 	%f1364, %f1360, %f1360, %f1363;
	sqrt.rn.f32 	%f1365, %f1364;
	setp.le.f32 	%p186, %f1365, 0f3F800000;
	add.f32 	%f1366, %f1358, 0f3F800000;
	selp.f32 	%f1367, %f1366, %f1358, %p186;
	shr.u32 	%r2941, %r5724, 2;
	xor.b32  	%r2942, %r2941, %r5724;
	shl.b32 	%r2943, %r5720, 4;
	shl.b32 	%r2944, %r2942, 1;
	xor.b32  	%r2945, %r2943, %r2944;
	xor.b32  	%r2946, %r2945, %r5720;
	xor.b32  	%r5721, %r2946, %r2942;
	add.s32 	%r2947, %r5719, %r5721;
	add.s32 	%r2948, %r2947, 1812185;
	cvt.rn.f32.u32 	%f1368, %r2948;
	fma.rn.f32 	%f1369, %f1368, 0f2F800000, 0f2F000000;
	shr.u32 	%r2949, %r2912, 2;
	xor.b32  	%r2950, %r2949, %r2912;
	shl.b32 	%r2951, %r5721, 4;
	shl.b32 	%r2952, %r2950, 1;
	xor.b32  	%r2953, %r2952, %r2951;
	xor.b32  	%r2954, %r2953, %r2950;
	xor.b32  	%r5722, %r2954, %r5721;
	add.s32 	%r2955, %r5719, %r5722;
	add.s32 	%r2956, %r2955, 2174622;
	cvt.rn.f32.u32 	%f1370, %r2956;
	fma.rn.f32 	%f1371, %f1370, 0f2F800000, 0f2F000000;
	mul.f32 	%f1372, %f1371, %f1371;
	fma.rn.f32 	%f1373, %f1369, %f1369, %f1372;
	sqrt.rn.f32 	%f1374, %f1373;
	setp.le.f32 	%p187, %f1374, 0f3F800000;
	add.f32 	%f1375, %f1367, 0f3F800000;
	selp.f32 	%f1376, %f1375, %f1367, %p187;
	shr.u32 	%r2957, %r2921, 2;
	xor.b32  	%r2958, %r2957, %r2921;
	shl.b32 	%r2959, %r5722, 4;
	shl.b32 	%r2960, %r2958, 1;
	xor.b32  	%r2961, %r2959, %r2960;
	xor.b32  	%r2962, %r2961, %r5722;
	xor.b32  	%r5723, %r2962, %r2958;
	add.s32 	%r2963, %r5719, %r5723;
	add.s32 	%r2964, %r2963, 2537059;
	cvt.rn.f32.u32 	%f1377, %r2964;
	fma.rn.f32 	%f1378, %f1377, 0f2F800000, 0f2F000000;
	shr.u32 	%r2965, %r2930, 2;
	xor.b32  	%r2966, %r2965, %r2930;
	shl.b32 	%r2967, %r5723, 4;
	shl.b32 	%r2968, %r2966, 1;
	xor.b32  	%r2969, %r2968, %r2967;
	xor.b32  	%r2970, %r2969, %r2966;
	xor.b32  	%r5724, %r2970, %r5723;
	add.s32 	%r5719, %r5719, 2899496;
	add.s32 	%r2971, %r5724, %r5719;
	cvt.rn.f32.u32 	%f1379, %r2971;
	fma.rn.f32 	%f1380, %f1379, 0f2F800000, 0f2F000000;
	mul.f32 	%f1381, %f1380, %f1380;
	fma.rn.f32 	%f1382, %f1378, %f1378, %f1381;
	sqrt.rn.f32 	%f1383, %f1382;
	setp.le.f32 	%p188, %f1383, 0f3F800000;
	add.f32 	%f1384, %f1376, 0f3F800000;
	selp.f32 	%f2843, %f1384, %f1376, %p188;
	add.s32 	%r5718, %r5718, 4;
	setp.ne.s32 	%p189, %r5718, %r514;
	@%p189 bra 	$L__BB1_148;
$L__BB1_149:
	setp.eq.s32 	%p190, %r93, 0;
	@%p190 bra 	$L__BB1_153;
	shr.u32 	%r2972, %r5720, 2;
	xor.b32  	%r2973, %r2972, %r5720;
	shl.b32 	%r2974, %r5724, 4;
	shl.b32 	%r2975, %r2973, 1;
	xor.b32  	%r2976, %r2974, %r2975;
	xor.b32  	%r2977, %r2976, %r5724;
	xor.b32  	%r535, %r2977, %r2973;
	add.s32 	%r2978, %r5719, %r535;
	add.s32 	%r2979, %r2978, 362437;
	cvt.rn.f32.u32 	%f1385, %r2979;
	fma.rn.f32 	%f1386, %f1385, 0f2F800000, 0f2F000000;
	shr.u32 	%r2980, %r5721, 2;
	xor.b32  	%r2981, %r2980, %r5721;
	shl.b32 	%r2982, %r535, 4;
	shl.b32 	%r2983, %r2981, 1;
	xor.b32  	%r2984, %r2983, %r2982;
	xor.b32  	%r2985, %r2984, %r2981;
	xor.b32  	%r536, %r2985, %r535;
	add.s32 	%r2986, %r5719, %r536;
	add.s32 	%r2987, %r2986, 724874;
	cvt.rn.f32.u32 	%f1387, %r2987;
	fma.rn.f32 	%f1388, %f1387, 0f2F800000, 0f2F000000;
	mul.f32 	%f1389, %f1388, %f1388;
	fma.rn.f32 	%f1390, %f1386, %f1386, %f1389;
	sqrt.rn.f32 	%f1391, %f1390;
	setp.le.f32 	%p191, %f1391, 0f3F800000;
	add.f32 	%f1392, %f2843, 0f3F800000;
	selp.f32 	%f2843, %f1392, %f2843, %p191;
	setp.eq.s32 	%p192, %r93, 1;
	@%p192 bra 	$L__BB1_153;
	shr.u32 	%r2988, %r5722, 2;
	xor.b32  	%r2989, %r2988, %r5722;
	shl.b32 	%r2990, %r536, 4;
	shl.b32 	%r2991, %r2989, 1;
	xor.b32  	%r2992, %r2990, %r2991;
	xor.b32  	%r2993, %r2992, %r536;
	xor.b32  	%r2994, %r2993, %r2989;
	add.s32 	%r2995, %r5719, %r2994;
	add.s32 	%r2996, %r2995, 1087311;
	cvt.rn.f32.u32 	%f1393, %r2996;
	fma.rn.f32 	%f1394, %f1393, 0f2F800000, 0f2F000000;
	shr.u32 	%r2997, %r5723, 2;
	xor.b32  	%r2998, %r2997, %r5723;
	shl.b32 	%r2999, %r2994, 4;
	shl.b32 	%r3000, %r2998, 1;
	xor.b32  	%r3001, %r3000, %r2999;
	xor.b32  	%r3002, %r3001, %r2998;
	xor.b32  	%r537, %r3002, %r2994;
	add.s32 	%r3003, %r5719, %r537;
	add.s32 	%r3004, %r3003, 1449748;
	cvt.rn.f32.u32 	%f1395, %r3004;
	fma.rn.f32 	%f1396, %f1395, 0f2F800000, 0f2F000000;
	mul.f32 	%f1397, %f1396, %f1396;
	fma.rn.f32 	%f1398, %f1394, %f1394, %f1397;
	sqrt.rn.f32 	%f1399, %f1398;
	setp.le.f32 	%p193, %f1399, 0f3F800000;
	add.f32 	%f1400, %f2843, 0f3F800000;
	selp.f32 	%f2843, %f1400, %f2843, %p193;
	setp.eq.s32 	%p194, %r93, 2;
	@%p194 bra 	$L__BB1_153;
	shr.u32 	%r3005, %r5724, 2;
	xor.b32  	%r3006, %r3005, %r5724;
	shl.b32 	%r3007, %r537, 4;
	shl.b32 	%r3008, %r3006, 1;
	xor.b32  	%r3009, %r3007, %r3008;
	xor.b32  	%r3010, %r3009, %r537;
	xor.b32  	%r3011, %r3010, %r3006;
	add.s32 	%r3012, %r5719, %r3011;
	add.s32 	%r3013, %r3012, 1812185;
	cvt.rn.f32.u32 	%f1401, %r3013;
	fma.rn.f32 	%f1402, %f1401, 0f2F800000, 0f2F000000;
	shr.u32 	%r3014, %r535, 2;
	xor.b32  	%r3015, %r3014, %r535;
	shl.b32 	%r3016, %r3011, 4;
	shl.b32 	%r3017, %r3015, 1;
	xor.b32  	%r3018, %r3017, %r3016;
	xor.b32  	%r3019, %r3018, %r3015;
	xor.b32  	%r3020, %r3019, %r3011;
	add.s32 	%r3021, %r5719, %r3020;
	add.s32 	%r3022, %r3021, 2174622;
	cvt.rn.f32.u32 	%f1403, %r3022;
	fma.rn.f32 	%f1404, %f1403, 0f2F800000, 0f2F000000;
	mul.f32 	%f1405, %f1404, %f1404;
	fma.rn.f32 	%f1406, %f1402, %f1402, %f1405;
	sqrt.rn.f32 	%f1407, %f1406;
	setp.le.f32 	%p195, %f1407, 0f3F800000;
	add.f32 	%f1408, %f2843, 0f3F800000;
	selp.f32 	%f2843, %f1408, %f2843, %p195;
$L__BB1_153:
	mul.f32 	%f1409, %f2843, 0f40800000;
	div.rn.f32 	%f2844, %f1409, %f36;
	div.rn.f32 	%f2859, %f45, %f36;
	div.rn.f32 	%f2858, %f54, %f36;
	div.rn.f32 	%f2857, %f63, %f36;
	div.rn.f32 	%f2856, %f72, %f36;
	div.rn.f32 	%f2855, %f81, %f36;
	div.rn.f32 	%f2854, %f90, %f36;
	div.rn.f32 	%f2853, %f99, %f36;
	div.rn.f32 	%f2852, %f108, %f36;
	div.rn.f32 	%f2851, %f117, %f36;
	div.rn.f32 	%f2850, %f126, %f36;
	div.rn.f32 	%f2849, %f135, %f36;
	div.rn.f32 	%f2848, %f144, %f36;
	div.rn.f32 	%f2847, %f153, %f36;
	div.rn.f32 	%f2846, %f162, %f36;
	div.rn.f32 	%f2845, %f171, %f36;
	bra.uni 	$L__BB1_155;
$L__BB1_154:
	mov.f32 	%f416, 0f00000000;
	div.rn.f32 	%f2844, %f416, %f36;
	mov.f32 	%f2845, %f2844;
	mov.f32 	%f2846, %f2844;
	mov.f32 	%f2847, %f2844;
	mov.f32 	%f2848, %f2844;
	mov.f32 	%f2849, %f2844;
	mov.f32 	%f2850, %f2844;
	mov.f32 	%f2851, %f2844;
	mov.f32 	%f2852, %f2844;
	mov.f32 	%f2853, %f2844;
	mov.f32 	%f2854, %f2844;
	mov.f32 	%f2855, %f2844;
	mov.f32 	%f2856, %f2844;
	mov.f32 	%f2857, %f2844;
	mov.f32 	%f2858, %f2844;
	mov.f32 	%f2859, %f2844;
$L__BB1_155:
	add.f32 	%f1410, %f2859, %f2858;
	add.f32 	%f1411, %f2857, %f2856;
	add.f32 	%f1412, %f2855, %f2854;
	add.f32 	%f1413, %f2853, %f2852;
	add.f32 	%f1414, %f2851, %f2850;
	add.f32 	%f1415, %f2849, %f2848;
	add.f32 	%f1416, %f2847, %f2846;
	add.f32 	%f1417, %f2845, %f2844;
	add.f32 	%f1418, %f1410, %f1411;
	add.f32 	%f1419, %f1412, %f1413;
	add.f32 	%f1420, %f1414, %f1415;
	add.f32 	%f1421, %f1416, %f1417;
	add.f32 	%f1422, %f1418, %f1419;
	add.f32 	%f1423, %f1420, %f1421;
	add.f32 	%f2951, %f1422, %f1423;
	add.s32 	%r538, %r1022, -8192;
	setp.lt.u32 	%p196, %r538, 8192;
	mov.b32 	%r5934, 8192;
	@%p196 bra 	$L__BB1_273;
	add.s32 	%r539, %r1023, -1;
	mov.f32 	%f1424, 0f00000000;
	div.rn.f32 	%f214, %f1424, %f36;
	and.b32  	%r540, %r1023, 3;
	and.b32  	%r541, %r1023, 2147483644;
	mov.b32 	%r5934, 8192;
$L__BB1_157:
	setp.lt.s32 	%p197, %r1023, 1;
	add.s32 	%r543, %r87, %r5934;
	mov.f32 	%f2925, %f214;
	mov.f32 	%f2926, %f214;
	mov.f32 	%f2927, %f214;
	mov.f32 	%f2928, %f214;
	mov.f32 	%f2929, %f214;
	mov.f32 	%f2930, %f214;
	mov.f32 	%f2931, %f214;
	mov.f32 	%f2932, %f214;
	mov.f32 	%f2933, %f214;
	mov.f32 	%f2934, %f214;
	mov.f32 	%f2935, %f214;
	mov.f32 	%f2936, %f214;
	mov.f32 	%f2937, %f214;
	mov.f32 	%f2938, %f214;
	mov.f32 	%f2939, %f214;
	mov.f32 	%f2940, %f214;
	@%p197 bra 	$L__BB1_271;
	setp.lt.u32 	%p198, %r539, 3;
	xor.b32  	%r3027, %r543, -1429050551;
	mul.lo.s32 	%r3028, %r3027, 1099087573;
	add.s32 	%r5733, %r3028, 5783321;
	xor.b32  	%r5736, %r3028, 362436069;
	add.s32 	%r5737, %r3028, 123456789;
	add.s32 	%r5738, %r3028, -638133224;
	mov.b32 	%r5735, -123459836;
	mov.b32 	%r5734, -589760388;
	mov.f32 	%f2864, 0f00000000;
	@%p198 bra 	$L__BB1_161;
	mov.b32 	%r5732, 0;
	mov.b32 	%r5735, -123459836;
	mov.b32 	%r5734, -589760388;
	mov.f32 	%f2864, 0f00000000;
$L__BB1_160:
	shr.u32 	%r3032, %r5737, 2;
	xor.b32  	%r3033, %r3032, %r5737;
	shl.b32 	%r3034, %r5733, 4;
	shl.b32 	%r3035, %r3033, 1;
	xor.b32  	%r3036, %r3035, %r3034;
	xor.b32  	%r3037, %r3036, %r3033;
	xor.b32  	%r3038, %r3037, %r5733;
	add.s32 	%r3039, %r5738, %r3038;
	add.s32 	%r3040, %r3039, 362437;
	cvt.rn.f32.u32 	%f1428, %r3040;
	fma.rn.f32 	%f1429, %f1428, 0f2F800000, 0f2F000000;
	shr.u32 	%r3041, %r5736, 2;
	xor.b32  	%r3042, %r3041, %r5736;
	shl.b32 	%r3043, %r3038, 4;
	shl.b32 	%r3044, %r3042, 1;
	xor.b32  	%r3045, %r3044, %r3043;
	xor.b32  	%r3046, %r3045, %r3042;
	xor.b32  	%r3047, %r3046, %r3038;
	add.s32 	%r3048, %r5738, %r3047;
	add.s32 	%r3049, %r3048, 724874;
	cvt.rn.f32.u32 	%f1430, %r3049;
	fma.rn.f32 	%f1431, %f1430, 0f2F800000, 0f2F000000;
	mul.f32 	%f1432, %f1431, %f1431;
	fma.rn.f32 	%f1433, %f1429, %f1429, %f1432;
	sqrt.rn.f32 	%f1434, %f1433;
	setp.le.f32 	%p199, %f1434, 0f3F800000;
	add.f32 	%f1435, %f2864, 0f3F800000;
	selp.f32 	%f1436, %f1435, %f2864, %p199;
	shr.u32 	%r3050, %r5735, 2;
	xor.b32  	%r3051, %r3050, %r5735;
	shl.b32 	%r3052, %r3047, 4;
	shl.b32 	%r3053, %r3051, 1;
	xor.b32  	%r3054, %r3053, %r3052;
	xor.b32  	%r3055, %r3054, %r3051;
	xor.b32  	%r3056, %r3055, %r3047;
	add.s32 	%r3057, %r5738, %r3056;
	add.s32 	%r3058, %r3057, 1087311;
	cvt.rn.f32.u32 	%f1437, %r3058;
	fma.rn.f32 	%f1438, %f1437, 0f2F800000, 0f2F000000;
	shr.u32 	%r3059, %r5734, 2;
	xor.b32  	%r3060, %r3059, %r5734;
	shl.b32 	%r3061, %r3056, 4;
	shl.b32 	%r3062, %r3060, 1;
	xor.b32  	%r3063, %r3062, %r3061;
	xor.b32  	%r3064, %r3063, %r3060;
	xor.b32  	%r5737, %r3064, %r3056;
	add.s32 	%r3065, %r5738, %r5737;
	add.s32 	%r3066, %r3065, 1449748;
	cvt.rn.f32.u32 	%f1439, %r3066;
	fma.rn.f32 	%f1440, %f1439, 0f2F800000, 0f2F000000;
	mul.f32 	%f1441, %f1440, %f1440;
	fma.rn.f32 	%f1442, %f1438, %f1438, %f1441;
	sqrt.rn.f32 	%f1443, %f1442;
	setp.le.f32 	%p200, %f1443, 0f3F800000;
	add.f32 	%f1444, %f1436, 0f3F800000;
	selp.f32 	%f1445, %f1444, %f1436, %p200;
	shr.u32 	%r3067, %r5733, 2;
	xor.b32  	%r3068, %r3067, %r5733;
	shl.b32 	%r3069, %r5737, 4;
	shl.b32 	%r3070, %r3068, 1;
	xor.b32  	%r3071, %r3070, %r3069;
	xor.b32  	%r3072, %r3071, %r3068;
	xor.b32  	%r5736, %r3072, %r5737;
	add.s32 	%r3073, %r5738, %r5736;
	add.s32 	%r3074, %r3073, 1812185;
	cvt.rn.f32.u32 	%f1446, %r3074;
	fma.rn.f32 	%f1447, %f1446, 0f2F800000, 0f2F000000;
	shr.u32 	%r3075, %r3038, 2;
	xor.b32  	%r3076, %r3075, %r3038;
	shl.b32 	%r3077, %r5736, 4;
	shl.b32 	%r3078, %r3076, 1;
	xor.b32  	%r3079, %r3078, %r3077;
	xor.b32  	%r3080, %r3079, %r3076;
	xor.b32  	%r5735, %r3080, %r5736;
	add.s32 	%r3081, %r5738, %r5735;
	add.s32 	%r3082, %r3081, 2174622;
	cvt.rn.f32.u32 	%f1448, %r3082;
	fma.rn.f32 	%f1449, %f1448, 0f2F800000, 0f2F000000;
	mul.f32 	%f1450, %f1449, %f1449;
	fma.rn.f32 	%f1451, %f1447, %f1447, %f1450;
	sqrt.rn.f32 	%f1452, %f1451;
	setp.le.f32 	%p201, %f1452, 0f3F800000;
	add.f32 	%f1453, %f1445, 0f3F800000;
	selp.f32 	%f1454, %f1453, %f1445, %p201;
	shr.u32 	%r3083, %r3047, 2;
	xor.b32  	%r3084, %r3083, %r3047;
	shl.b32 	%r3085, %r5735, 4;
	shl.b32 	%r3086, %r3084, 1;
	xor.b32  	%r3087, %r3086, %r3085;
	xor.b32  	%r3088, %r3087, %r3084;
	xor.b32  	%r5734, %r3088, %r5735;
	add.s32 	%r3089, %r5738, %r5734;
	add.s32 	%r3090, %r3089, 2537059;
	cvt.rn.f32.u32 	%f1455, %r3090;
	fma.rn.f32 	%f1456, %f1455, 0f2F800000, 0f2F000000;
	shr.u32 	%r3091, %r3056, 2;
	xor.b32  	%r3092, %r3091, %r3056;
	shl.b32 	%r3093, %r5734, 4;
	shl.b32 	%r3094, %r3092, 1;
	xor.b32  	%r3095, %r3094, %r3093;
	xor.b32  	%r3096, %r3095, %r3092;
	xor.b32  	%r5733, %r3096, %r5734;
	add.s32 	%r5738, %r5738, 2899496;
	add.s32 	%r3097, %r5733, %r5738;
	cvt.rn.f32.u32 	%f1457, %r3097;
	fma.rn.f32 	%f1458, %f1457, 0f2F800000, 0f2F000000;
	mul.f32 	%f1459, %f1458, %f1458;
	fma.rn.f32 	%f1460, %f1456, %f1456, %f1459;
	sqrt.rn.f32 	%f1461, %f1460;
	setp.le.f32 	%p202, %f1461, 0f3F800000;
	add.f32 	%f1462, %f1454, 0f3F800000;
	selp.f32 	%f2864, %f1462, %f1454, %p202;
	add.s32 	%r5732, %r5732, 4;
	setp.ne.s32 	%p203, %r5732, %r541;
	@%p203 bra 	$L__BB1_160;
$L__BB1_161:
	setp.eq.s32 	%p204, %r540, 0;
	@%p204 bra 	$L__BB1_165;
	setp.eq.s32 	%p205, %r540, 1;
	shr.u32 	%r3098, %r5737, 2;
	xor.b32  	%r3099, %r3098, %r5737;
	shl.b32 	%r3100, %r5733, 4;
	shl.b32 	%r3101, %r3099, 1;
	xor.b32  	%r3102, %r3101, %r3100;
	xor.b32  	%r3103, %r3102, %r3099;
	xor.b32  	%r568, %r3103, %r5733;
	add.s32 	%r3104, %r5738, %r568;
	add.s32 	%r3105, %r3104, 362437;
	cvt.rn.f32.u32 	%f1463, %r3105;
	fma.rn.f32 	%f1464, %f1463, 0f2F800000, 0f2F000000;
	shr.u32 	%r3106, %r5736, 2;
	xor.b32  	%r3107, %r3106, %r5736;
	shl.b32 	%r3108, %r568, 4;
	shl.b32 	%r3109, %r3107, 1;
	xor.b32  	%r3110, %r3109, %r3108;
	xor.b32  	%r3111, %r3110, %r3107;
	xor.b32  	%r569, %r3111, %r568;
	add.s32 	%r3112, %r5738, %r569;
	add.s32 	%r3113, %r3112, 724874;
	cvt.rn.f32.u32 	%f1465, %r3113;
	fma.rn.f32 	%f1466, %f1465, 0f2F800000, 0f2F000000;
	mul.f32 	%f1467, %f1466, %f1466;
	fma.rn.f32 	%f1468, %f1464, %f1464, %f1467;
	sqrt.rn.f32 	%f1469, %f1468;
	setp.le.f32 	%p206, %f1469, 0f3F800000;
	add.f32 	%f1470, %f2864, 0f3F800000;
	selp.f32 	%f2864, %f1470, %f2864, %p206;
	@%p205 bra 	$L__BB1_165;
	setp.eq.s32 	%p207, %r540, 2;
	shr.u32 	%r3114, %r5735, 2;
	xor.b32  	%r3115, %r3114, %r5735;
	shl.b32 	%r3116, %r569, 4;
	shl.b32 	%r3117, %r3115, 1;
	xor.b32  	%r3118, %r3117, %r3116;
	xor.b32  	%r3119, %r3118, %r3115;
	xor.b32  	%r3120, %r3119, %r569;
	add.s32 	%r3121, %r5738, %r3120;
	add.s32 	%r3122, %r3121, 1087311;
	cvt.rn.f32.u32 	%f1471, %r3122;
	fma.rn.f32 	%f1472, %f1471, 0f2F800000, 0f2F000000;
	shr.u32 	%r3123, %r5734, 2;
	xor.b32  	%r3124, %r3123, %r5734;
	shl.b32 	%r3125, %r3120, 4;
	shl.b32 	%r3126, %r3124, 1;
	xor.b32  	%r3127, %r3126, %r3125;
	xor.b32  	%r3128, %r3127, %r3124;
	xor.b32  	%r570, %r3128, %r3120;
	add.s32 	%r3129, %r5738, %r570;
	add.s32 	%r3130, %r3129, 1449748;
	cvt.rn.f32.u32 	%f1473, %r3130;
	fma.rn.f32 	%f1474, %f1473, 0f2F800000, 0f2F000000;
	mul.f32 	%f1475, %f1474, %f1474;
	fma.rn.f32 	%f1476, %f1472, %f1472, %f1475;
	sqrt.rn.f32 	%f1477, %f1476;
	setp.le.f32 	%p208, %f1477, 0f3F800000;
	add.f32 	%f1478, %f2864, 0f3F800000;
	selp.f32 	%f2864, %f1478, %f2864, %p208;
	@%p207 bra 	$L__BB1_165;
	shr.u32 	%r3131, %r5733, 2;
	xor.b32  	%r3132, %r3131, %r5733;
	shl.b32 	%r3133, %r570, 4;
	shl.b32 	%r3134, %r3132, 1;
	xor.b32  	%r3135, %r3134, %r3133;
	xor.b32  	%r3136, %r3135, %r3132;
	xor.b32  	%r3137, %r3136, %r570;
	add.s32 	%r3138, %r5738, %r3137;
	add.s32 	%r3139, %r3138, 1812185;
	cvt.rn.f32.u32 	%f1479, %r3139;
	fma.rn.f32 	%f1480, %f1479, 0f2F800000, 0f2F000000;
	shr.u32 	%r3140, %r568, 2;
	xor.b32  	%r3141, %r3140, %r568;
	shl.b32 	%r3142, %r3137, 4;
	shl.b32 	%r3143, %r3141, 1;
	xor.b32  	%r3144, %r3143, %r3142;
	xor.b32  	%r3145, %r3144, %r3141;
	xor.b32  	%r3146, %r3145, %r3137;
	add.s32 	%r3147, %r5738, %r3146;
	add.s32 	%r3148, %r3147, 2174622;
	cvt.rn.f32.u32 	%f1481, %r3148;
	fma.rn.f32 	%f1482, %f1481, 0f2F800000, 0f2F000000;
	mul.f32 	%f1483, %f1482, %f1482;
	fma.rn.f32 	%f1484, %f1480, %f1480, %f1483;
	sqrt.rn.f32 	%f1485, %f1484;
	setp.le.f32 	%p209, %f1485, 0f3F800000;
	add.f32 	%f1486, %f2864, 0f3F800000;
	selp.f32 	%f2864, %f1486, %f2864, %p209;
$L__BB1_165:
	setp.lt.u32 	%p210, %r539, 3;
	mul.f32 	%f224, %f2864, 0f40800000;
	add.s32 	%r3151, %r543, 512;
	xor.b32  	%r3152, %r3151, -1429050551;
	mul.lo.s32 	%r3153, %r3152, 1099087573;
	add.s32 	%r5746, %r3153, 5783321;
	xor.b32  	%r5749, %r3153, 362436069;
	add.s32 	%r5750, %r3153, 123456789;
	add.s32 	%r5751, %r3153, -638133224;
	mov.b32 	%r5748, -123459836;
	mov.b32 	%r5747, -589760388;
	mov.f32 	%f2868, 0f00000000;
	@%p210 bra 	$L__BB1_168;
	mov.b32 	%r5745, 0;
	mov.b32 	%r5748, -123459836;
	mov.b32 	%r5747, -589760388;
	mov.f32 	%f2868, 0f00000000;
$L__BB1_167:
	shr.u32 	%r3157, %r5750, 2;
	xor.b32  	%r3158, %r3157, %r5750;
	shl.b32 	%r3159, %r5746, 4;
	shl.b32 	%r3160, %r3158, 1;
	xor.b32  	%r3161, %r3160, %r3159;
	xor.b32  	%r3162, %r3161, %r3158;
	xor.b32  	%r3163, %r3162, %r5746;
	add.s32 	%r3164, %r5751, %r3163;
	add.s32 	%r3165, %r3164, 362437;
	cvt.rn.f32.u32 	%f1490, %r3165;
	fma.rn.f32 	%f1491, %f1490, 0f2F800000, 0f2F000000;
	shr.u32 	%r3166, %r5749, 2;
	xor.b32  	%r3167, %r3166, %r5749;
	shl.b32 	%r3168, %r3163, 4;
	shl.b32 	%r3169, %r3167, 1;
	xor.b32  	%r3170, %r3169, %r3168;
	xor.b32  	%r3171, %r3170, %r3167;
	xor.b32  	%r3172, %r3171, %r3163;
	add.s32 	%r3173, %r5751, %r3172;
	add.s32 	%r3174, %r3173, 724874;
	cvt.rn.f32.u32 	%f1492, %r3174;
	fma.rn.f32 	%f1493, %f1492, 0f2F800000, 0f2F000000;
	mul.f32 	%f1494, %f1493, %f1493;
	fma.rn.f32 	%f1495, %f1491, %f1491, %f1494;
	sqrt.rn.f32 	%f1496, %f1495;
	setp.le.f32 	%p211, %f1496, 0f3F800000;
	add.f32 	%f1497, %f2868, 0f3F800000;
	selp.f32 	%f1498, %f1497, %f2868, %p211;
	shr.u32 	%r3175, %r5748, 2;
	xor.b32  	%r3176, %r3175, %r5748;
	shl.b32 	%r3177, %r3172, 4;
	shl.b32 	%r3178, %r3176, 1;
	xor.b32  	%r3179, %r3178, %r3177;
	xor.b32  	%r3180, %r3179, %r3176;
	xor.b32  	%r3181, %r3180, %r3172;
	add.s32 	%r3182, %r5751, %r3181;
	add.s32 	%r3183, %r3182, 1087311;
	cvt.rn.f32.u32 	%f1499, %r3183;
	fma.rn.f32 	%f1500, %f1499, 0f2F800000, 0f2F000000;
	shr.u32 	%r3184, %r5747, 2;
	xor.b32  	%r3185, %r3184, %r5747;
	shl.b32 	%r3186, %r3181, 4;
	shl.b32 	%r3187, %r3185, 1;
	xor.b32  	%r3188, %r3187, %r3186;
	xor.b32  	%r3189, %r3188, %r3185;
	xor.b32  	%r5750, %r3189, %r3181;
	add.s32 	%r3190, %r5751, %r5750;
	add.s32 	%r3191, %r3190, 1449748;
	cvt.rn.f32.u32 	%f1501, %r3191;
	fma.rn.f32 	%f1502, %f1501, 0f2F800000, 0f2F000000;
	mul.f32 	%f1503, %f1502, %f1502;
	fma.rn.f32 	%f1504, %f1500, %f1500, %f1503;
	sqrt.rn.f32 	%f1505, %f1504;
	setp.le.f32 	%p212, %f1505, 0f3F800000;
	add.f32 	%f1506, %f1498, 0f3F800000;
	selp.f32 	%f1507, %f1506, %f1498, %p212;
	shr.u32 	%r3192, %r5746, 2;
	xor.b32  	%r3193, %r3192, %r5746;
	shl.b32 	%r3194, %r5750, 4;
	shl.b32 	%r3195, %r3193, 1;
	xor.b32  	%r3196, %r3195, %r3194;
	xor.b32  	%r3197, %r3196, %r3193;
	xor.b32  	%r5749, %r3197, %r5750;
	add.s32 	%r3198, %r5751, %r5749;
	add.s32 	%r3199, %r3198, 1812185;
	cvt.rn.f32.u32 	%f1508, %r3199;
	fma.rn.f32 	%f1509, %f1508, 0f2F800000, 0f2F000000;
	shr.u32 	%r3200, %r3163, 2;
	xor.b32  	%r3201, %r3200, %r3163;
	shl.b32 	%r3202, %r5749, 4;
	shl.b32 	%r3203, %r3201, 1;
	xor.b32  	%r3204, %r3203, %r3202;
	xor.b32  	%r3205, %r3204, %r3201;
	xor.b32  	%r5748, %r3205, %r5749;
	add.s32 	%r3206, %r5751, %r5748;
	add.s32 	%r3207, %r3206, 2174622;
	cvt.rn.f32.u32 	%f1510, %r3207;
	fma.rn.f32 	%f1511, %f1510, 0f2F800000, 0f2F000000;
	mul.f32 	%f1512, %f1511, %f1511;
	fma.rn.f32 	%f1513, %f1509, %f1509, %f1512;
	sqrt.rn.f32 	%f1514, %f1513;
	setp.le.f32 	%p213, %f1514, 0f3F800000;
	add.f32 	%f1515, %f1507, 0f3F800000;
	selp.f32 	%f1516, %f1515, %f1507, %p213;
	shr.u32 	%r3208, %r3172, 2;
	xor.b32  	%r3209, %r3208, %r3172;
	shl.b32 	%r3210, %r5748, 4;
	shl.b32 	%r3211, %r3209, 1;
	xor.b32  	%r3212, %r3211, %r3210;
	xor.b32  	%r3213, %r3212, %r3209;
	xor.b32  	%r5747, %r3213, %r5748;
	add.s32 	%r3214, %r5751, %r5747;
	add.s32 	%r3215, %r3214, 2537059;
	cvt.rn.f32.u32 	%f1517, %r3215;
	fma.rn.f32 	%f1518, %f1517, 0f2F800000, 0f2F000000;
	shr.u32 	%r3216, %r3181, 2;
	xor.b32  	%r3217, %r3216, %r3181;
	shl.b32 	%r3218, %r5747, 4;
	shl.b32 	%r3219, %r3217, 1;
	xor.b32  	%r3220, %r3219, %r3218;
	xor.b32  	%r3221, %r3220, %r3217;
	xor.b32  	%r5746, %r3221, %r5747;
	add.s32 	%r5751, %r5751, 2899496;
	add.s32 	%r3222, %r5746, %r5751;
	cvt.rn.f32.u32 	%f1519, %r3222;
	fma.rn.f32 	%f1520, %f1519, 0f2F800000, 0f2F000000;
	mul.f32 	%f1521, %f1520, %f1520;
	fma.rn.f32 	%f1522, %f1518, %f1518, %f1521;
	sqrt.rn.f32 	%f1523, %f1522;
	setp.le.f32 	%p214, %f1523, 0f3F800000;
	add.f32 	%f1524, %f1516, 0f3F800000;
	selp.f32 	%f2868, %f1524, %f1516, %p214;
	add.s32 	%r5745, %r5745, 4;
	setp.ne.s32 	%p215, %r5745, %r541;
	@%p215 bra 	$L__BB1_167;
$L__BB1_168:
	setp.eq.s32 	%p216, %r540, 0;
	@%p216 bra 	$L__BB1_172;
	setp.eq.s32 	%p217, %r540, 1;
	shr.u32 	%r3223, %r5750, 2;
	xor.b32  	%r3224, %r3223, %r5750;
	shl.b32 	%r3225, %r5746, 4;
	shl.b32 	%r3226, %r3224, 1;
	xor.b32  	%r3227, %r3226, %r3225;
	xor.b32  	%r3228, %r3227, %r3224;
	xor.b32  	%r595, %r3228, %r5746;
	add.s32 	%r3229, %r5751, %r595;
	add.s32 	%r3230, %r3229, 362437;
	cvt.rn.f32.u32 	%f1525, %r3230;
	fma.rn.f32 	%f1526, %f1525, 0f2F800000, 0f2F000000;
	shr.u32 	%r3231, %r5749, 2;
	xor.b32  	%r3232, %r3231, %r5749;
	shl.b32 	%r3233, %r595, 4;
	shl.b32 	%r3234, %r3232, 1;
	xor.b32  	%r3235, %r3234, %r3233;
	xor.b32  	%r3236, %r3235, %r3232;
	xor.b32  	%r596, %r3236, %r595;
	add.s32 	%r3237, %r5751, %r596;
	add.s32 	%r3238, %r3237, 724874;
	cvt.rn.f32.u32 	%f1527, %r3238;
	fma.rn.f32 	%f1528, %f1527, 0f2F800000, 0f2F000000;
	mul.f32 	%f1529, %f1528, %f1528;
	fma.rn.f32 	%f1530, %f1526, %f1526, %f1529;
	sqrt.rn.f32 	%f1531, %f1530;
	setp.le.f32 	%p218, %f1531, 0f3F800000;
	add.f32 	%f1532, %f2868, 0f3F800000;
	selp.f32 	%f2868, %f1532, %f2868, %p218;
	@%p217 bra 	$L__BB1_172;
	setp.eq.s32 	%p219, %r540, 2;
	shr.u32 	%r3239, %r5748, 2;
	xor.b32  	%r3240, %r3239, %r5748;
	shl.b32 	%r3241, %r596, 4;
	shl.b32 	%r3242, %r3240, 1;
	xor.b32  	%r3243, %r3242, %r3241;
	xor.b32  	%r3244, %r3243, %r3240;
	xor.b32  	%r3245, %r3244, %r596;
	add.s32 	%r3246, %r5751, %r3245;
	add.s32 	%r3247, %r3246, 1087311;
	cvt.rn.f32.u32 	%f1533, %r3247;
	fma.rn.f32 	%f1534, %f1533, 0f2F800000, 0f2F000000;
	shr.u32 	%r3248, %r5747, 2;
	xor.b32  	%r3249, %r3248, %r5747;
	shl.b32 	%r3250, %r3245, 4;
	shl.b32 	%r3251, %r3249, 1;
	xor.b32  	%r3252, %r3251, %r3250;
	xor.b32  	%r3253, %r3252, %r3249;
	xor.b32  	%r597, %r3253, %r3245;
	add.s32 	%r3254, %r5751, %r597;
	add.s32 	%r3255, %r3254, 1449748;
	cvt.rn.f32.u32 	%f1535, %r3255;
	fma.rn.f32 	%f1536, %f1535, 0f2F800000, 0f2F000000;
	mul.f32 	%f1537, %f1536, %f1536;
	fma.rn.f32 	%f1538, %f1534, %f1534, %f1537;
	sqrt.rn.f32 	%f1539, %f1538;
	setp.le.f32 	%p220, %f1539, 0f3F800000;
	add.f32 	%f1540, %f2868, 0f3F800000;
	selp.f32 	%f2868, %f1540, %f2868, %p220;
	@%p219 bra 	$L__BB1_172;
	shr.u32 	%r3256, %r5746, 2;
	xor.b32  	%r3257, %r3256, %r5746;
	shl.b32 	%r3258, %r597, 4;
	shl.b32 	%r3259, %r3257, 1;
	xor.b32  	%r3260, %r3259, %r3258;
	xor.b32  	%r3261, %r3260, %r3257;
	xor.b32  	%r3262, %r3261, %r597;
	add.s32 	%r3263, %r5751, %r3262;
	add.s32 	%r3264, %r3263, 1812185;
	cvt.rn.f32.u32 	%f1541, %r3264;
	fma.rn.f32 	%f1542, %f1541, 0f2F800000, 0f2F000000;
	shr.u32 	%r3265, %r595, 2;
	xor.b32  	%r3266, %r3265, %r595;
	shl.b32 	%r3267, %r3262, 4;
	shl.b32 	%r3268, %r3266, 1;
	xor.b32  	%r3269, %r3268, %r3267;
	xor.b32  	%r3270, %r3269, %r3266;
	xor.b32  	%r3271, %r3270, %r3262;
	add.s32 	%r3272, %r5751, %r3271;
	add.s32 	%r3273, %r3272, 2174622;
	cvt.rn.f32.u32 	%f1543, %r3273;
	fma.rn.f32 	%f1544, %f1543, 0f2F800000, 0f2F000000;
	mul.f32 	%f1545, %f1544, %f1544;
	fma.rn.f32 	%f1546, %f1542, %f1542, %f1545;
	sqrt.rn.f32 	%f1547, %f1546;
	setp.le.f32 	%p221, %f1547, 0f3F800000;
	add.f32 	%f1548, %f2868, 0f3F800000;
	selp.f32 	%f2868, %f1548, %f2868, %p221;
$L__BB1_172:
	setp.lt.u32 	%p222, %r539, 3;
	mul.f32 	%f233, %f2868, 0f40800000;
	add.s32 	%r3276, %r543, 1024;
	xor.b32  	%r3277, %r3276, -1429050551;
	mul.lo.s32 	%r3278, %r3277, 1099087573;
	add.s32 	%r5759, %r3278, 5783321;
	xor.b32  	%r5762, %r3278, 362436069;
	add.s32 	%r5763, %r3278, 123456789;
	add.s32 	%r5764, %r3278, -638133224;
	mov.b32 	%r5761, -123459836;
	mov.b32 	%r5760, -589760388;
	mov.f32 	%f2872, 0f00000000;
	@%p222 bra 	$L__BB1_175;
	mov.b32 	%r5758, 0;
	mov.b32 	%r5761, -123459836;
	mov.b32 	%r5760, -589760388;
	mov.f32 	%f2872, 0f00000000;
$L__BB1_174:
	shr.u32 	%r3282, %r5763, 2;
	xor.b32  	%r3283, %r3282, %r5763;
	shl.b32 	%r3284, %r5759, 4;
	shl.b32 	%r3285, %r3283, 1;
	xor.b32  	%r3286, %r3285, %r3284;
	xor.b32  	%r3287, %r3286, %r3283;
	xor.b32  	%r3288, %r3287, %r5759;
	add.s32 	%r3289, %r5764, %r3288;
	add.s32 	%r3290, %r3289, 362437;
	cvt.rn.f32.u32 	%f1552, %r3290;
	fma.rn.f32 	%f1553, %f1552, 0f2F800000, 0f2F000000;
	shr.u32 	%r3291, %r5762, 2;
	xor.b32  	%r3292, %r3291, %r5762;
	shl.b32 	%r3293, %r3288, 4;
	shl.b32 	%r3294, %r3292, 1;
	xor.b32  	%r3295, %r3294, %r3293;
	xor.b32  	%r3296, %r3295, %r3292;
	xor.b32  	%r3297, %r3296, %r3288;
	add.s32 	%r3298, %r5764, %r3297;
	add.s32 	%r3299, %r3298, 724874;
	cvt.rn.f32.u32 	%f1554, %r3299;
	fma.rn.f32 	%f1555, %f1554, 0f2F800000, 0f2F000000;
	mul.f32 	%f1556, %f1555, %f1555;
	fma.rn.f32 	%f1557, %f1553, %f1553, %f1556;
	sqrt.rn.f32 	%f1558, %f1557;
	setp.le.f32 	%p223, %f1558, 0f3F800000;
	add.f32 	%f1559, %f2872, 0f3F800000;
	selp.f32 	%f1560, %f1559, %f2872, %p223;
	shr.u32 	%r3300, %r5761, 2;
	xor.b32  	%r3301, %r3300, %r5761;
	shl.b32 	%r3302, %r3297, 4;
	shl.b32 	%r3303, %r3301, 1;
	xor.b32  	%r3304, %r3303, %r3302;
	xor.b32  	%r3305, %r3304, %r3301;
	xor.b32  	%r3306, %r3305, %r3297;
	add.s32 	%r3307, %r5764, %r3306;
	add.s32 	%r3308, %r3307, 1087311;
	cvt.rn.f32.u32 	%f1561, %r3308;
	fma.rn.f32 	%f1562, %f1561, 0f2F800000, 0f2F000000;
	shr.u32 	%r3309, %r5760, 2;
	xor.b32  	%r3310, %r3309, %r5760;
	shl.b32 	%r3311, %r3306, 4;
	shl.b32 	%r3312, %r3310, 1;
	xor.b32  	%r3313, %r3312, %r3311;
	xor.b32  	%r3314, %r3313, %r3310;
	xor.b32  	%r5763, %r3314, %r3306;
	add.s32 	%r3315, %r5764, %r5763;
	add.s32 	%r3316, %r3315, 1449748;
	cvt.rn.f32.u32 	%f1563, %r3316;
	fma.rn.f32 	%f1564, %f1563, 0f2F800000, 0f2F000000;
	mul.f32 	%f1565, %f1564, %f1564;
	fma.rn.f32 	%f1566, %f1562, %f1562, %f1565;
	sqrt.rn.f32 	%f1567, %f1566;
	setp.le.f32 	%p224, %f1567, 0f3F800000;
	add.f32 	%f1568, %f1560, 0f3F800000;
	selp.f32 	%f1569, %f1568, %f1560, %p224;
	shr.u32 	%r3317, %r5759, 2;
	xor.b32  	%r3318, %r3317, %r5759;
	shl.b32 	%r3319, %r5763, 4;
	shl.b32 	%r3320, %r3318, 1;
	xor.b32  	%r3321, %r3320, %r3319;
	xor.b32  	%r3322, %r3321, %r3318;
	xor.b32  	%r5762, %r3322, %r5763;
	add.s32 	%r3323, %r5764, %r5762;
	add.s32 	%r3324, %r3323, 1812185;
	cvt.rn.f32.u32 	%f1570, %r3324;
	fma.rn.f32 	%f1571, %f1570, 0f2F800000, 0f2F000000;
	shr.u32 	%r3325, %r3288, 2;
	xor.b32  	%r3326, %r3325, %r3288;
	shl.b32 	%r3327, %r5762, 4;
	shl.b32 	%r3328, %r3326, 1;
	xor.b32  	%r3329, %r3328, %r3327;
	xor.b32  	%r3330, %r3329, %r3326;
	xor.b32  	%r5761, %r3330, %r5762;
	add.s32 	%r3331, %r5764, %r5761;
	add.s32 	%r3332, %r3331, 2174622;
	cvt.rn.f32.u32 	%f1572, %r3332;
	fma.rn.f32 	%f1573, %f1572, 0f2F800000, 0f2F000000;
	mul.f32 	%f1574, %f1573, %f1573;
	fma.rn.f32 	%f1575, %f1571, %f1571, %f1574;
	sqrt.rn.f32 	%f1576, %f1575;
	setp.le.f32 	%p225, %f1576, 0f3F800000;
	add.f32 	%f1577, %f1569, 0f3F800000;
	selp.f32 	%f1578, %f1577, %f1569, %p225;
	shr.u32 	%r3333, %r3297, 2;
	xor.b32  	%r3334, %r3333, %r3297;
	shl.b32 	%r3335, %r5761, 4;
	shl.b32 	%r3336, %r3334, 1;
	xor.b32  	%r3337, %r3336, %r3335;
	xor.b32  	%r3338, %r3337, %r3334;
	xor.b32  	%r5760, %r3338, %r5761;
	add.s32 	%r3339, %r5764, %r5760;
	add.s32 	%r3340, %r3339, 2537059;
	cvt.rn.f32.u32 	%f1579, %r3340;
	fma.rn.f32 	%f1580, %f1579, 0f2F800000, 0f2F000000;
	shr.u32 	%r3341, %r3306, 2;
	xor.b32  	%r3342, %r3341, %r3306;
	shl.b32 	%r3343, %r5760, 4;
	shl.b32 	%r3344, %r3342, 1;
	xor.b32  	%r3345, %r3344, %r3343;
	xor.b32  	%r3346, %r3345, %r3342;
	xor.b32  	%r5759, %r3346, %r5760;
	add.s32 	%r5764, %r5764, 2899496;
	add.s32 	%r3347, %r5759, %r5764;
	cvt.rn.f32.u32 	%f1581, %r3347;
	fma.rn.f32 	%f1582, %f1581, 0f2F800000, 0f2F000000;
	mul.f32 	%f1583, %f1582, %f1582;
	fma.rn.f32 	%f1584, %f1580, %f1580, %f1583;
	sqrt.rn.f32 	%f1585, %f1584;
	setp.le.f32 	%p226, %f1585, 0f3F800000;
	add.f32 	%f1586, %f1578, 0f3F800000;
	selp.f32 	%f2872, %f1586, %f1578, %p226;
	add.s32 	%r5758, %r5758, 4;
	setp.ne.s32 	%p227, %r5758, %r541;
	@%p227 bra 	$L__BB1_174;
$L__BB1_175:
	setp.eq.s32 	%p228, %r540, 0;
	@%p228 bra 	$L__BB1_179;
	setp.eq.s32 	%p229, %r540, 1;
	shr.u32 	%r3348, %r5763, 2;
	xor.b32  	%r3349, %r3348, %r5763;
	shl.b32 	%r3350, %r5759, 4;
	shl.b32 	%r3351, %r3349, 1;
	xor.b32  	%r3352, %r3351, %r3350;
	xor.b32  	%r3353, %r3352, %r3349;
	xor.b32  	%r622, %r3353, %r5759;
	add.s32 	%r3354, %r5764, %r622;
	add.s32 	%r3355, %r3354, 362437;
	cvt.rn.f32.u32 	%f1587, %r3355;
	fma.rn.f32 	%f1588, %f1587, 0f2F800000, 0f2F000000;
	shr.u32 	%r3356, %r5762, 2;
	xor.b32  	%r3357, %r3356, %r5762;
	shl.b32 	%r3358, %r622, 4;
	shl.b32 	%r3359, %r3357, 1;
	xor.b32  	%r3360, %r3359, %r3358;
	xor.b32  	%r3361, %r3360, %r3357;
	xor.b32  	%r623, %r3361, %r622;
	add.s32 	%r3362, %r5764, %r623;
	add.s32 	%r3363, %r3362, 724874;
	cvt.rn.f32.u32 	%f1589, %r3363;
	fma.rn.f32 	%f1590, %f1589, 0f2F800000, 0f2F000000;
	mul.f32 	%f1591, %f1590, %f1590;
	fma.rn.f32 	%f1592, %f1588, %f1588, %f1591;
	sqrt.rn.f32 	%f1593, %f1592;
	setp.le.f32 	%p230, %f1593, 0f3F800000;
	add.f32 	%f1594, %f2872, 0f3F800000;
	selp.f32 	%f2872, %f1594, %f2872, %p230;
	@%p229 bra 	$L__BB1_179;
	setp.eq.s32 	%p231, %r540, 2;
	shr.u32 	%r3364, %r5761, 2;
	xor.b32  	%r3365, %r3364, %r5761;
	shl.b32 	%r3366, %r623, 4;
	shl.b32 	%r3367, %r3365, 1;
	xor.b32  	%r3368, %r3367, %r3366;
	xor.b32  	%r3369, %r3368, %r3365;
	xor.b32  	%r3370, %r3369, %r623;
	add.s32 	%r3371, %r5764, %r3370;
	add.s32 	%r3372, %r3371, 1087311;
	cvt.rn.f32.u32 	%f1595, %r3372;
	fma.rn.f32 	%f1596, %f1595, 0f2F800000, 0f2F000000;
	shr.u32 	%r3373, %r5760, 2;
	xor.b32  	%r3374, %r3373, %r5760;
	shl.b32 	%r3375, %r3370, 4;
	shl.b32 	%r3376, %r3374, 1;
	xor.b32  	%r3377, %r3376, %r3375;
	xor.b32  	%r3378, %r3377, %r3374;
	xor.b32  	%r624, %r3378, %r3370;
	add.s32 	%r3379, %r5764, %r624;
	add.s32 	%r3380, %r3379, 1449748;
	cvt.rn.f32.u32 	%f1597, %r3380;
	fma.rn.f32 	%f1598, %f1597, 0f2F800000, 0f2F000000;
	mul.f32 	%f1599, %f1598, %f1598;
	fma.rn.f32 	%f1600, %f1596, %f1596, %f1599;
	sqrt.rn.f32 	%f1601, %f1600;
	setp.le.f32 	%p232, %f1601, 0f3F800000;
	add.f32 	%f1602, %f2872, 0f3F800000;
	selp.f32 	%f2872, %f1602, %f2872, %p232;
	@%p231 bra 	$L__BB1_179;
	shr.u32 	%r3381, %r5759, 2;
	xor.b32  	%r3382, %r3381, %r5759;
	shl.b32 	%r3383, %r624, 4;
	shl.b32 	%r3384, %r3382, 1;
	xor.b32  	%r3385, %r3384, %r3383;
	xor.b32  	%r3386, %r3385, %r3382;
	xor.b32  	%r3387, %r3386, %r624;
	add.s32 	%r3388, %r5764, %r3387;
	add.s32 	%r3389, %r3388, 1812185;
	cvt.rn.f32.u32 	%f1603, %r3389;
	fma.rn.f32 	%f1604, %f1603, 0f2F800000, 0f2F000000;
	shr.u32 	%r3390, %r622, 2;
	xor.b32  	%r3391, %r3390, %r622;
	shl.b32 	%r3392, %r3387, 4;
	shl.b32 	%r3393, %r3391, 1;
	xor.b32  	%r3394, %r3393, %r3392;
	xor.b32  	%r3395, %r3394, %r3391;
	xor.b32  	%r3396, %r3395, %r3387;
	add.s32 	%r3397, %r5764, %r3396;
	add.s32 	%r3398, %r3397, 2174622;
	cvt.rn.f32.u32 	%f1605, %r3398;
	fma.rn.f32 	%f1606, %f1605, 0f2F800000, 0f2F000000;
	mul.f32 	%f1607, %f1606, %f1606;
	fma.rn.f32 	%f1608, %f1604, %f1604, %f1607;
	sqrt.rn.f32 	%f1609, %f1608;
	setp.le.f32 	%p233, %f1609, 0f3F800000;
	add.f32 	%f1610, %f2872, 0f3F800000;
	selp.f32 	%f2872, %f1610, %f2872, %p233;
$L__BB1_179:
	setp.lt.u32 	%p234, %r539, 3;
	mul.f32 	%f242, %f2872, 0f40800000;
	add.s32 	%r3401, %r543, 1536;
	xor.b32  	%r3402, %r3401, -1429050551;
	mul.lo.s32 	%r3403, %r3402, 1099087573;
	add.s32 	%r5772, %r3403, 5783321;
	xor.b32  	%r5775, %r3403, 362436069;
	add.s32 	%r5776, %r3403, 123456789;
	add.s32 	%r5777, %r3403, -638133224;
	mov.b32 	%r5774, -123459836;
	mov.b32 	%r5773, -589760388;
	mov.f32 	%f2876, 0f00000000;
	@%p234 bra 	$L__BB1_182;
	mov.b32 	%r5771, 0;
	mov.b32 	%r5774, -123459836;
	mov.b32 	%r5773, -589760388;
	mov.f32 	%f2876, 0f00000000;
$L__BB1_181:
	shr.u32 	%r3407, %r5776, 2;
	xor.b32  	%r3408, %r3407, %r5776;
	shl.b32 	%r3409, %r5772, 4;
	shl.b32 	%r3410, %r3408, 1;
	xor.b32  	%r3411, %r3410, %r3409;
	xor.b32  	%r3412, %r3411, %r3408;
	xor.b32  	%r3413, %r3412, %r5772;
	add.s32 	%r3414, %r5777, %r3413;
	add.s32 	%r3415, %r3414, 362437;
	cvt.rn.f32.u32 	%f1614, %r3415;
	fma.rn.f32 	%f1615, %f1614, 0f2F800000, 0f2F000000;
	shr.u32 	%r3416, %r5775, 2;
	xor.b32  	%r3417, %r3416, %r5775;
	shl.b32 	%r3418, %r3413, 4;
	shl.b32 	%r3419, %r3417, 1;
	xor.b32  	%r3420, %r3419, %r3418;
	xor.b32  	%r3421, %r3420, %r3417;
	xor.b32  	%r3422, %r3421, %r3413;
	add.s32 	%r3423, %r5777, %r3422;
	add.s32 	%r3424, %r3423, 724874;
	cvt.rn.f32.u32 	%f1616, %r3424;
	fma.rn.f32 	%f1617, %f1616, 0f2F800000, 0f2F000000;
	mul.f32 	%f1618, %f1617, %f1617;
	fma.rn.f32 	%f1619, %f1615, %f1615, %f1618;
	sqrt.rn.f32 	%f1620, %f1619;
	setp.le.f32 	%p235, %f1620, 0f3F800000;
	add.f32 	%f1621, %f2876, 0f3F800000;
	selp.f32 	%f1622, %f1621, %f2876, %p235;
	shr.u32 	%r3425, %r5774, 2;
	xor.b32  	%r3426, %r3425, %r5774;
	shl.b32 	%r3427, %r3422, 4;
	shl.b32 	%r3428, %r3426, 1;
	xor.b32  	%r3429, %r3428, %r3427;
	xor.b32  	%r3430, %r3429, %r3426;
	xor.b32  	%r3431, %r3430, %r3422;
	add.s32 	%r3432, %r5777, %r3431;
	add.s32 	%r3433, %r3432, 1087311;
	cvt.rn.f32.u32 	%f1623, %r3433;
	fma.rn.f32 	%f1624, %f1623, 0f2F800000, 0f2F000000;
	shr.u32 	%r3434, %r5773, 2;
	xor.b32  	%r3435, %r3434, %r5773;
	shl.b32 	%r3436, %r3431, 4;
	shl.b32 	%r3437, %r3435, 1;
	xor.b32  	%r3438, %r3437, %r3436;
	xor.b32  	%r3439, %r3438, %r3435;
	xor.b32  	%r5776, %r3439, %r3431;
	add.s32 	%r3440, %r5777, %r5776;
	add.s32 	%r3441, %r3440, 1449748;
	cvt.rn.f32.u32 	%f1625, %r3441;
	fma.rn.f32 	%f1626, %f1625, 0f2F800000, 0f2F000000;
	mul.f32 	%f1627, %f1626, %f1626;
	fma.rn.f32 	%f1628, %f1624, %f1624, %f1627;
	sqrt.rn.f32 	%f1629, %f1628;
	setp.le.f32 	%p236, %f1629, 0f3F800000;
	add.f32 	%f1630, %f1622, 0f3F800000;
	selp.f32 	%f1631, %f1630, %f1622, %p236;
	shr.u32 	%r3442, %r5772, 2;
	xor.b32  	%r3443, %r3442, %r5772;
	shl.b32 	%r3444, %r5776, 4;
	shl.b32 	%r3445, %r3443, 1;
	xor.b32  	%r3446, %r3445, %r3444;
	xor.b32  	%r3447, %r3446, %r3443;
	xor.b32  	%r5775, %r3447, %r5776;
	add.s32 	%r3448, %r5777, %r5775;
	add.s32 	%r3449, %r3448, 1812185;
	cvt.rn.f32.u32 	%f1632, %r3449;
	fma.rn.f32 	%f1633, %f1632, 0f2F800000, 0f2F000000;
	shr.u32 	%r3450, %r3413, 2;
	xor.b32  	%r3451, %r3450, %r3413;
	shl.b32 	%r3452, %r5775, 4;
	shl.b32 	%r3453, %r3451, 1;
	xor.b32  	%r3454, %r3453, %r3452;
	xor.b32  	%r3455, %r3454, %r3451;
	xor.b32  	%r5774, %r3455, %r5775;
	add.s32 	%r3456, %r5777, %r5774;
	add.s32 	%r3457, %r3456, 2174622;
	cvt.rn.f32.u32 	%f1634, %r3457;
	fma.rn.f32 	%f1635, %f1634, 0f2F800000, 0f2F000000;
	mul.f32 	%f1636, %f1635, %f1635;
	fma.rn.f32 	%f1637, %f1633, %f1633, %f1636;
	sqrt.rn.f32 	%f1638, %f1637;
	setp.le.f32 	%p237, %f1638, 0f3F800000;
	add.f32 	%f1639, %f1631, 0f3F800000;
	selp.f32 	%f1640, %f1639, %f1631, %p237;
	shr.u32 	%r3458, %r3422, 2;
	xor.b32  	%r3459, %r3458, %r3422;
	shl.b32 	%r3460, %r5774, 4;
	shl.b32 	%r3461, %r3459, 1;
	xor.b32  	%r3462, %r3461, %r3460;
	xor.b32  	%r3463, %r3462, %r3459;
	xor.b32  	%r5773, %r3463, %r5774;
	add.s32 	%r3464, %r5777, %r5773;
	add.s32 	%r3465, %r3464, 2537059;
	cvt.rn.f32.u32 	%f1641, %r3465;
	fma.rn.f32 	%f1642, %f1641, 0f2F800000, 0f2F000000;
	shr.u32 	%r3466, %r3431, 2;
	xor.b32  	%r3467, %r3466, %r3431;
	shl.b32 	%r3468, %r5773, 4;
	shl.b32 	%r3469, %r3467, 1;
	xor.b32  	%r3470, %r3469, %r3468;
	xor.b32  	%r3471, %r3470, %r3467;
	xor.b32  	%r5772, %r3471, %r5773;
	add.s32 	%r5777, %r5777, 2899496;
	add.s32 	%r3472, %r5772, %r5777;
	cvt.rn.f32.u32 	%f1643, %r3472;
	fma.rn.f32 	%f1644, %f1643, 0f2F800000, 0f2F000000;
	mul.f32 	%f1645, %f1644, %f1644;
	fma.rn.f32 	%f1646, %f1642, %f1642, %f1645;
	sqrt.rn.f32 	%f1647, %f1646;
	setp.le.f32 	%p238, %f1647, 0f3F800000;
	add.f32 	%f1648, %f1640, 0f3F800000;
	selp.f32 	%f2876, %f1648, %f1640, %p238;
	add.s32 	%r5771, %r5771, 4;
	setp.ne.s32 	%p239, %r5771, %r541;
	@%p239 bra 	$L__BB1_181;
$L__BB1_182:
	setp.eq.s32 	%p240, %r540, 0;
	@%p240 bra 	$L__BB1_186;
	setp.eq.s32 	%p241, %r540, 1;
	shr.u32 	%r3473, %r5776, 2;
	xor.b32  	%r3474, %r3473, %r5776;
	shl.b32 	%r3475, %r5772, 4;
	shl.b32 	%r3476, %r3474, 1;
	xor.b32  	%r3477, %r3476, %r3475;
	xor.b32  	%r3478, %r3477, %r3474;
	xor.b32  	%r649, %r3478, %r5772;
	add.s32 	%r3479, %r5777, %r649;
	add.s32 	%r3480, %r3479, 362437;
	cvt.rn.f32.u32 	%f1649, %r3480;
	fma.rn.f32 	%f1650, %f1649, 0f2F800000, 0f2F000000;
	shr.u32 	%r3481, %r5775, 2;
	xor.b32  	%r3482, %r3481, %r5775;
	shl.b32 	%r3483, %r649, 4;
	shl.b32 	%r3484, %r3482, 1;
	xor.b32  	%r3485, %r3484, %r3483;
	xor.b32  	%r3486, %r3485, %r3482;
	xor.b32  	%r650, %r3486, %r649;
	add.s32 	%r3487, %r5777, %r650;
	add.s32 	%r3488, %r3487, 724874;
	cvt.rn.f32.u32 	%f1651, %r3488;
	fma.rn.f32 	%f1652, %f1651, 0f2F800000, 0f2F000000;
	mul.f32 	%f1653, %f1652, %f1652;
	fma.rn.f32 	%f1654, %f1650, %f1650, %f1653;
	sqrt.rn.f32 	%f1655, %f1654;
	setp.le.f32 	%p242, %f1655, 0f3F800000;
	add.f32 	%f1656, %f2876, 0f3F800000;
	selp.f32 	%f2876, %f1656, %f2876, %p242;
	@%p241 bra 	$L__BB1_186;
	setp.eq.s32 	%p243, %r540, 2;
	shr.u32 	%r3489, %r5774, 2;
	xor.b32  	%r3490, %r3489, %r5774;
	shl.b32 	%r3491, %r650, 4;
	shl.b32 	%r3492, %r3490, 1;
	xor.b32  	%r3493, %r3492, %r3491;
	xor.b32  	%r3494, %r3493, %r3490;
	xor.b32  	%r3495, %r3494, %r650;
	add.s32 	%r3496, %r5777, %r3495;
	add.s32 	%r3497, %r3496, 1087311;
	cvt.rn.f32.u32 	%f1657, %r3497;
	fma.rn.f32 	%f1658, %f1657, 0f2F800000, 0f2F000000;
	shr.u32 	%r3498, %r5773, 2;
	xor.b32  	%r3499, %r3498, %r5773;
	shl.b32 	%r3500, %r3495, 4;
	shl.b32 	%r3501, %r3499, 1;
	xor.b32  	%r3502, %r3501, %r3500;
	xor.b32  	%r3503, %r3502, %r3499;
	xor.b32  	%r651, %r3503, %r3495;
	add.s32 	%r3504, %r5777, %r651;
	add.s32 	%r3505, %r3504, 1449748;
	cvt.rn.f32.u32 	%f1659, %r3505;
	fma.rn.f32 	%f1660, %f1659, 0f2F800000, 0f2F000000;
	mul.f32 	%f1661, %f1660, %f1660;
	fma.rn.f32 	%f1662, %f1658, %f1658, %f1661;
	sqrt.rn.f32 	%f1663, %f1662;
	setp.le.f32 	%p244, %f1663, 0f3F800000;
	add.f32 	%f1664, %f2876, 0f3F800000;
	selp.f32 	%f2876, %f1664, %f2876, %p244;
	@%p243 bra 	$L__BB1_186;
	shr.u32 	%r3506, %r5772, 2;
	xor.b32  	%r3507, %r3506, %r5772;
	shl.b32 	%r3508, %r651, 4;
	shl.b32 	%r3509, %r3507, 1;
	xor.b32  	%r3510, %r3509, %r3508;
	xor.b32  	%r3511, %r3510, %r3507;
	xor.b32  	%r3512, %r3511, %r651;
	add.s32 	%r3513, %r5777, %r3512;
	add.s32 	%r3514, %r3513, 1812185;
	cvt.rn.f32.u32 	%f1665, %r3514;
	fma.rn.f32 	%f1666, %f1665, 0f2F800000, 0f2F000000;
	shr.u32 	%r3515, %r649, 2;
	xor.b32  	%r3516, %r3515, %r649;
	shl.b32 	%r3517, %r3512, 4;
	shl.b32 	%r3518, %r3516, 1;
	xor.b32  	%r3519, %r3518, %r3517;
	xor.b32  	%r3520, %r3519, %r3516;
	xor.b32  	%r3521, %r3520, %r3512;
	add.s32 	%r3522, %r5777, %r3521;
	add.s32 	%r3523, %r3522, 2174622;
	cvt.rn.f32.u32 	%f1667, %r3523;
	fma.rn.f32 	%f1668, %f1667, 0f2F800000, 0f2F000000;
	mul.f32 	%f1669, %f1668, %f1668;
	fma.rn.f32 	%f1670, %f1666, %f1666, %f1669;
	sqrt.rn.f32 	%f1671, %f1670;
	setp.le.f32 	%p245, %f1671, 0f3F800000;
	add.f32 	%f1672, %f2876, 0f3F800000;
	selp.f32 	%f2876, %f1672, %f2876, %p245;
$L__BB1_186:
	setp.lt.u32 	%p246, %r539, 3;
	mul.f32 	%f251, %f2876, 0f40800000;
	add.s32 	%r3526, %r543, 2048;
	xor.b32  	%r3527, %r3526, -1429050551;
	mul.lo.s32 	%r3528, %r3527, 1099087573;
	add.s32 	%r5785, %r3528, 5783321;
	xor.b32  	%r5788, %r3528, 362436069;
	add.s32 	%r5789, %r3528, 123456789;
	add.s32 	%r5790, %r3528, -638133224;
	mov.b32 	%r5787, -123459836;
	mov.b32 	%r5786, -589760388;
	mov.f32 	%f2880, 0f00000000;
	@%p246 bra 	$L__BB1_189;
	mov.b32 	%r5784, 0;
	mov.b32 	%r5787, -123459836;
	mov.b32 	%r5786, -589760388;
	mov.f32 	%f2880, 0f00000000;
$L__BB1_188:
	shr.u32 	%r3532, %r5789, 2;
	xor.b32  	%r3533, %r3532, %r5789;
	shl.b32 	%r3534, %r5785, 4;
	shl.b32 	%r3535, %r3533, 1;
	xor.b32  	%r3536, %r3535, %r3534;
	xor.b32  	%r3537, %r3536, %r3533;
	xor.b32  	%r3538, %r3537, %r5785;
	add.s32 	%r3539, %r5790, %r3538;
	add.s32 	%r3540, %r3539, 362437;
	cvt.rn.f32.u32 	%f1676, %r3540;
	fma.rn.f32 	%f1677, %f1676, 0f2F800000, 0f2F000000;
	shr.u32 	%r3541, %r5788, 2;
	xor.b32  	%r3542, %r3541, %r5788;
	shl.b32 	%r3543, %r3538, 4;
	shl.b32 	%r3544, %r3542, 1;
	xor.b32  	%r3545, %r3544, %r3543;
	xor.b32  	%r3546, %r3545, %r3542;
	xor.b32  	%r3547, %r3546, %r3538;
	add.s32 	%r3548, %r5790, %r3547;
	add.s32 	%r3549, %r3548, 724874;
	cvt.rn.f32.u32 	%f1678, %r3549;
	fma.rn.f32 	%f1679, %f1678, 0f2F800000, 0f2F000000;
	mul.f32 	%f1680, %f1679, %f1679;
	fma.rn.f32 	%f1681, %f1677, %f1677, %f1680;
	sqrt.rn.f32 	%f1682, %f1681;
	setp.le.f32 	%p247, %f1682, 0f3F800000;
	add.f32 	%f1683, %f2880, 0f3F800000;
	selp.f32 	%f1684, %f1683, %f2880, %p247;
	shr.u32 	%r3550, %r5787, 2;
	xor.b32  	%r3551, %r3550, %r5787;
	shl.b32 	%r3552, %r3547, 4;
	shl.b32 	%r3553, %r3551, 1;
	xor.b32  	%r3554, %r3553, %r3552;
	xor.b32  	%r3555, %r3554, %r3551;
	xor.b32  	%r3556, %r3555, %r3547;
	add.s32 	%r3557, %r5790, %r3556;
	add.s32 	%r3558, %r3557, 1087311;
	cvt.rn.f32.u32 	%f1685, %r3558;
	fma.rn.f32 	%f1686, %f1685, 0f2F800000, 0f2F000000;
	shr.u32 	%r3559, %r5786, 2;
	xor.b32  	%r3560, %r3559, %r5786;
	shl.b32 	%r3561, %r3556, 4;
	shl.b32 	%r3562, %r3560, 1;
	xor.b32  	%r3563, %r3562, %r3561;
	xor.b32  	%r3564, %r3563, %r3560;
	xor.b32  	%r5789, %r3564, %r3556;
	add.s32 	%r3565, %r5790, %r5789;
	add.s32 	%r3566, %r3565, 1449748;
	cvt.rn.f32.u32 	%f1687, %r3566;
	fma.rn.f32 	%f1688, %f1687, 0f2F800000, 0f2F000000;
	mul.f32 	%f1689, %f1688, %f1688;
	fma.rn.f32 	%f1690, %f1686, %f1686, %f1689;
	sqrt.rn.f32 	%f1691, %f1690;
	setp.le.f32 	%p248, %f1691, 0f3F800000;
	add.f32 	%f1692, %f1684, 0f3F800000;
	selp.f32 	%f1693, %f1692, %f1684, %p248;
	shr.u32 	%r3567, %r5785, 2;
	xor.b32  	%r3568, %r3567, %r5785;
	shl.b32 	%r3569, %r5789, 4;
	shl.b32 	%r3570, %r3568, 1;
	xor.b32  	%r3571, %r3570, %r3569;
	xor.b32  	%r3572, %r3571, %r3568;
	xor.b32  	%r5788, %r3572, %r5789;
	add.s32 	%r3573, %r5790, %r5788;
	add.s32 	%r3574, %r3573, 1812185;
	cvt.rn.f32.u32 	%f1694, %r3574;
	fma.rn.f32 	%f1695, %f1694, 0f2F800000, 0f2F000000;
	shr.u32 	%r3575, %r3538, 2;
	xor.b32  	%r3576, %r3575, %r3538;
	shl.b32 	%r3577, %r5788, 4;
	shl.b32 	%r3578, %r3576, 1;
	xor.b32  	%r3579, %r3578, %r3577;
	xor.b32  	%r3580, %r3579, %r3576;
	xor.b32  	%r5787, %r3580, %r5788;
	add.s32 	%r3581, %r5790, %r5787;
	add.s32 	%r3582, %r3581, 2174622;
	cvt.rn.f32.u32 	%f1696, %r3582;
	fma.rn.f32 	%f1697, %f1696, 0f2F800000, 0f2F000000;
	mul.f32 	%f1698, %f1697, %f1697;
	fma.rn.f32 	%f1699, %f1695, %f1695, %f1698;
	sqrt.rn.f32 	%f1700, %f1699;
	setp.le.f32 	%p249, %f1700, 0f3F800000;
	add.f32 	%f1701, %f1693, 0f3F800000;
	selp.f32 	%f1702, %f1701, %f1693, %p249;
	shr.u32 	%r3583, %r3547, 2;
	xor.b32  	%r3584, %r3583, %r3547;
	shl.b32 	%r3585, %r5787, 4;
	shl.b32 	%r3586, %r3584, 1;
	xor.b32  	%r3587, %r3586, %r3585;
	xor.b32  	%r3588, %r3587, %r3584;
	xor.b32  	%r5786, %r3588, %r5787;
	add.s32 	%r3589, %r5790, %r5786;
	add.s32 	%r3590, %r3589, 2537059;
	cvt.rn.f32.u32 	%f1703, %r3590;
	fma.rn.f32 	%f1704, %f1703, 0f2F800000, 0f2F000000;
	shr.u32 	%r3591, %r3556, 2;
	xor.b32  	%r3592, %r3591, %r3556;
	shl.b32 	%r3593, %r5786, 4;
	shl.b32 	%r3594, %r3592, 1;
	xor.b32  	%r3595, %r3594, %r3593;
	xor.b32  	%r3596, %r3595, %r3592;
	xor.b32  	%r5785, %r3596, %r5786;
	add.s32 	%r5790, %r5790, 2899496;
	add.s32 	%r3597, %r5785, %r5790;
	cvt.rn.f32.u32 	%f1705, %r3597;
	fma.rn.f32 	%f1706, %f1705, 0f2F800000, 0f2F000000;
	mul.f32 	%f1707, %f1706, %f1706;
	fma.rn.f32 	%f1708, %f1704, %f1704, %f1707;
	sqrt.rn.f32 	%f1709, %f1708;
	setp.le.f32 	%p250, %f1709, 0f3F800000;
	add.f32 	%f1710, %f1702, 0f3F800000;
	selp.f32 	%f2880, %f1710, %f1702, %p250;
	add.s32 	%r5784, %r5784, 4;
	setp.ne.s32 	%p251, %r5784, %r541;
	@%p251 bra 	$L__BB1_188;
$L__BB1_189:
	setp.eq.s32 	%p252, %r540, 0;
	@%p252 bra 	$L__BB1_193;
	setp.eq.s32 	%p253, %r540, 1;
	shr.u32 	%r3598, %r5789, 2;
	xor.b32  	%r3599, %r3598, %r5789;
	shl.b32 	%r3600, %r5785, 4;
	shl.b32 	%r3601, %r3599, 1;
	xor.b32  	%r3602, %r3601, %r3600;
	xor.b32  	%r3603, %r3602, %r3599;
	xor.b32  	%r676, %r3603, %r5785;
	add.s32 	%r3604, %r5790, %r676;
	add.s32 	%r3605, %r3604, 362437;
	cvt.rn.f32.u32 	%f1711, %r3605;
	fma.rn.f32 	%f1712, %f1711, 0f2F800000, 0f2F000000;
	shr.u32 	%r3606, %r5788, 2;
	xor.b32  	%r3607, %r3606, %r5788;
	shl.b32 	%r3608, %r676, 4;
	shl.b32 	%r3609, %r3607, 1;
	xor.b32  	%r3610, %r3609, %r3608;
	xor.b32  	%r3611, %r3610, %r3607;
	xor.b32  	%r677, %r3611, %r676;
	add.s32 	%r3612, %r5790, %r677;
	add.s32 	%r3613, %r3612, 724874;
	cvt.rn.f32.u32 	%f1713, %r3613;
	fma.rn.f32 	%f1714, %f1713, 0f2F800000, 0f2F000000;
	mul.f32 	%f1715, %f1714, %f1714;
	fma.rn.f32 	%f1716, %f1712, %f1712, %f1715;
	sqrt.rn.f32 	%f1717, %f1716;
	setp.le.f32 	%p254, %f1717, 0f3F800000;
	add.f32 	%f1718, %f2880, 0f3F800000;
	selp.f32 	%f2880, %f1718, %f2880, %p254;
	@%p253 bra 	$L__BB1_193;
	setp.eq.s32 	%p255, %r540, 2;
	shr.u32 	%r3614, %r5787, 2;
	xor.b32  	%r3615, %r3614, %r5787;
	shl.b32 	%r3616, %r677, 4;
	shl.b32 	%r3617, %r3615, 1;
	xor.b32  	%r3618, %r3617, %r3616;
	xor.b32  	%r3619, %r3618, %r3615;
	xor.b32  	%r3620, %r3619, %r677;
	add.s32 	%r3621, %r5790, %r3620;
	add.s32 	%r3622, %r3621, 1087311;
	cvt.rn.f32.u32 	%f1719, %r3622;
	fma.rn.f32 	%f1720, %f1719, 0f2F800000, 0f2F000000;
	shr.u32 	%r3623, %r5786, 2;
	xor.b32  	%r3624, %r3623, %r5786;
	shl.b32 	%r3625, %r3620, 4;
	shl.b32 	%r3626, %r3624, 1;
	xor.b32  	%r3627, %r3626, %r3625;
	xor.b32  	%r3628, %r3627, %r3624;
	xor.b32  	%r678, %r3628, %r3620;
	add.s32 	%r3629, %r5790, %r678;
	add.s32 	%r3630, %r3629, 1449748;
	cvt.rn.f32.u32 	%f1721, %r3630;
	fma.rn.f32 	%f1722, %f1721, 0f2F800000, 0f2F000000;
	mul.f32 	%f1723, %f1722, %f1722;
	fma.rn.f32 	%f1724, %f1720, %f1720, %f1723;
	sqrt.rn.f32 	%f1725, %f1724;
	setp.le.f32 	%p256, %f1725, 0f3F800000;
	add.f32 	%f1726, %f2880, 0f3F800000;
	selp.f32 	%f2880, %f1726, %f2880, %p256;
	@%p255 bra 	$L__BB1_193;
	shr.u32 	%r3631, %r5785, 2;
	xor.b32  	%r3632, %r3631, %r5785;
	shl.b32 	%r3633, %r678, 4;
	shl.b32 	%r3634, %r3632, 1;
	xor.b32  	%r3635, %r3634, %r3633;
	xor.b32  	%r3636, %r3635, %r3632;
	xor.b32  	%r3637, %r3636, %r678;
	add.s32 	%r3638, %r5790, %r3637;
	add.s32 	%r3639, %r3638, 1812185;
	cvt.rn.f32.u32 	%f1727, %r3639;
	fma.rn.f32 	%f1728, %f1727, 0f2F800000, 0f2F000000;
	shr.u32 	%r3640, %r676, 2;
	xor.b32  	%r3641, %r3640, %r676;
	shl.b32 	%r3642, %r3637, 4;
	shl.b32 	%r3643, %r3641, 1;
	xor.b32  	%r3644, %r3643, %r3642;
	xor.b32  	%r3645, %r3644, %r3641;
	xor.b32  	%r3646, %r3645, %r3637;
	add.s32 	%r3647, %r5790, %r3646;
	add.s32 	%r3648, %r3647, 2174622;
	cvt.rn.f32.u32 	%f1729, %r3648;
	fma.rn.f32 	%f1730, %f1729, 0f2F800000, 0f2F000000;
	mul.f32 	%f1731, %f1730, %f1730;
	fma.rn.f32 	%f1732, %f1728, %f1728, %f1731;
	sqrt.rn.f32 	%f1733, %f1732;
	setp.le.f32 	%p257, %f1733, 0f3F800000;
	add.f32 	%f1734, %f2880, 0f3F800000;
	selp.f32 	%f2880, %f1734, %f2880, %p257;
$L__BB1_193:
	setp.lt.u32 	%p258, %r539, 3;
	mul.f32 	%f260, %f2880, 0f40800000;
	add.s32 	%r3651, %r543, 2560;
	xor.b32  	%r3652, %r3651, -1429050551;
	mul.lo.s32 	%r3653, %r3652, 1099087573;
	add.s32 	%r5798, %r3653, 5783321;
	xor.b32  	%r5801, %r3653, 362436069;
	add.s32 	%r5802, %r3653, 123456789;
	add.s32 	%r5803, %r3653, -638133224;
	mov.b32 	%r5800, -123459836;
	mov.b32 	%r5799, -589760388;
	mov.f32 	%f2884, 0f00000000;
	@%p258 bra 	$L__BB1_196;
	mov.b32 	%r5797, 0;
	mov.b32 	%r5800, -123459836;
	mov.b32 	%r5799, -589760388;
	mov.f32 	%f2884, 0f00000000;
$L__BB1_195:
	shr.u32 	%r3657, %r5802, 2;
	xor.b32  	%r3658, %r3657, %r5802;
	shl.b32 	%r3659, %r5798, 4;
	shl.b32 	%r3660, %r3658, 1;
	xor.b32  	%r3661, %r3660, %r3659;
	xor.b32  	%r3662, %r3661, %r3658;
	xor.b32  	%r3663, %r3662, %r5798;
	add.s32 	%r3664, %r5803, %r3663;
	add.s32 	%r3665, %r3664, 362437;
	cvt.rn.f32.u32 	%f1738, %r3665;
	fma.rn.f32 	%f1739, %f1738, 0f2F800000, 0f2F000000;
	shr.u32 	%r3666, %r5801, 2;
	xor.b32  	%r3667, %r3666, %r5801;
	shl.b32 	%r3668, %r3663, 4;
	shl.b32 	%r3669, %r3667, 1;
	xor.b32  	%r3670, %r3669, %r3668;
	xor.b32  	%r3671, %r3670, %r3667;
	xor.b32  	%r3672, %r3671, %r3663;
	add.s32 	%r3673, %r5803, %r3672;
	add.s32 	%r3674, %r3673, 724874;
	cvt.rn.f32.u32 	%f1740, %r3674;
	fma.rn.f32 	%f1741, %f1740, 0f2F800000, 0f2F000000;
	mul.f32 	%f1742, %f1741, %f1741;
	fma.rn.f32 	%f1743, %f1739, %f1739, %f1742;
	sqrt.rn.f32 	%f1744, %f1743;
	setp.le.f32 	%p259, %f1744, 0f3F800000;
	add.f32 	%f1745, %f2884, 0f3F800000;
	selp.f32 	%f1746, %f1745, %f2884, %p259;
	shr.u32 	%r3675, %r5800, 2;
	xor.b32  	%r3676, %r3675, %r5800;
	shl.b32 	%r3677, %r3672, 4;
	shl.b32 	%r3678, %r3676, 1;
	xor.b32  	%r3679, %r3678, %r3677;
	xor.b32  	%r3680, %r3679, %r3676;
	xor.b32  	%r3681, %r3680, %r3672;
	add.s32 	%r3682, %r5803, %r3681;
	add.s32 	%r3683, %r3682, 1087311;
	cvt.rn.f32.u32 	%f1747, %r3683;
	fma.rn.f32 	%f1748, %f1747, 0f2F800000, 0f2F000000;
	shr.u32 	%r3684, %r5799, 2;
	xor.b32  	%r3685, %r3684, %r5799;
	shl.b32 	%r3686, %r3681, 4;
	shl.b32 	%r3687, %r3685, 1;
	xor.b32  	%r3688, %r3687, %r3686;
	xor.b32  	%r3689, %r3688, %r3685;
	xor.b32  	%r5802, %r3689, %r3681;
	add.s32 	%r3690, %r5803, %r5802;
	add.s32 	%r3691, %r3690, 1449748;
	cvt.rn.f32.u32 	%f1749, %r3691;
	fma.rn.f32 	%f1750, %f1749, 0f2F800000, 0f2F000000;
	mul.f32 	%f1751, %f1750, %f1750;
	fma.rn.f32 	%f1752, %f1748, %f1748, %f1751;
	sqrt.rn.f32 	%f1753, %f1752;
	setp.le.f32 	%p260, %f1753, 0f3F800000;
	add.f32 	%f1754, %f1746, 0f3F800000;
	selp.f32 	%f1755, %f1754, %f1746, %p260;
	shr.u32 	%r3692, %r5798, 2;
	xor.b32  	%r3693, %r3692, %r5798;
	shl.b32 	%r3694, %r5802, 4;
	shl.b32 	%r3695, %r3693, 1;
	xor.b32  	%r3696, %r3695, %r3694;
	xor.b32  	%r3697, %r3696, %r3693;
	xor.b32  	%r5801, %r3697, %r5802;
	add.s32 	%r3698, %r5803, %r5801;
	add.s32 	%r3699, %r3698, 1812185;
	cvt.rn.f32.u32 	%f1756, %r3699;
	fma.rn.f32 	%f1757, %f1756, 0f2F800000, 0f2F000000;
	shr.u32 	%r3700, %r3663, 2;
	xor.b32  	%r3701, %r3700, %r3663;
	shl.b32 	%r3702, %r5801, 4;
	shl.b32 	%r3703, %r3701, 1;
	xor.b32  	%r3704, %r3703, %r3702;
	xor.b32  	%r3705, %r3704, %r3701;
	xor.b32  	%r5800, %r3705, %r5801;
	add.s32 	%r3706, %r5803, %r5800;
	add.s32 	%r3707, %r3706, 2174622;
	cvt.rn.f32.u32 	%f1758, %r3707;
	fma.rn.f32 	%f1759, %f1758, 0f2F800000, 0f2F000000;
	mul.f32 	%f1760, %f1759, %f1759;
	fma.rn.f32 	%f1761, %f1757, %f1757, %f1760;
	sqrt.rn.f32 	%f1762, %f1761;
	setp.le.f32 	%p261, %f1762, 0f3F800000;
	add.f32 	%f1763, %f1755, 0f3F800000;
	selp.f32 	%f1764, %f1763, %f1755, %p261;
	shr.u32 	%r3708, %r3672, 2;
	xor.b32  	%r3709, %r3708, %r3672;
	shl.b32 	%r3710, %r5800, 4;
	shl.b32 	%r3711, %r3709, 1;
	xor.b32  	%r3712, %r3711, %r3710;
	xor.b32  	%r3713, %r3712, %r3709;
	xor.b32  	%r5799, %r3713, %r5800;
	add.s32 	%r3714, %r5803, %r5799;
	add.s32 	%r3715, %r3714, 2537059;
	cvt.rn.f32.u32 	%f1765, %r3715;
	fma.rn.f32 	%f1766, %f1765, 0f2F800000, 0f2F000000;
	shr.u32 	%r3716, %r3681, 2;
	xor.b32  	%r3717, %r3716, %r3681;
	shl.b32 	%r3718, %r5799, 4;
	shl.b32 	%r3719, %r3717, 1;
	xor.b32  	%r3720, %r3719, %r3718;
	xor.b32  	%r3721, %r3720, %r3717;
	xor.b32  	%r5798, %r3721, %r5799;
	add.s32 	%r5803, %r5803, 2899496;
	add.s32 	%r3722, %r5798, %r5803;
	cvt.rn.f32.u32 	%f1767, %r3722;
	fma.rn.f32 	%f1768, %f1767, 0f2F800000, 0f2F000000;
	mul.f32 	%f1769, %f1768, %f1768;
	fma.rn.f32 	%f1770, %f1766, %f1766, %f1769;
	sqrt.rn.f32 	%f1771, %f1770;
	setp.le.f32 	%p262, %f1771, 0f3F800000;
	add.f32 	%f1772, %f1764, 0f3F800000;
	selp.f32 	%f2884, %f1772, %f1764, %p262;
	add.s32 	%r5797, %r5797, 4;
	setp.ne.s32 	%p263, %r5797, %r541;
	@%p263 bra 	$L__BB1_195;
$L__BB1_196:
	setp.eq.s32 	%p264, %r540, 0;
	@%p264 bra 	$L__BB1_200;
	setp.eq.s32 	%p265, %r540, 1;
	shr.u32 	%r3723, %r5802, 2;
	xor.b32  	%r3724, %r3723, %r5802;
	shl.b32 	%r3725, %r5798, 4;
	shl.b32 	%r3726, %r3724, 1;
	xor.b32  	%r3727, %r3726, %r3725;
	xor.b32  	%r3728, %r3727, %r3724;
	xor.b32  	%r703, %r3728, %r5798;
	add.s32 	%r3729, %r5803, %r703;
	add.s32 	%r3730, %r3729, 362437;
	cvt.rn.f32.u32 	%f1773, %r3730;
	fma.rn.f32 	%f1774, %f1773, 0f2F800000, 0f2F000000;
	shr.u32 	%r3731, %r5801, 2;
	xor.b32  	%r3732, %r3731, %r5801;
	shl.b32 	%r3733, %r703, 4;
	shl.b32 	%r3734, %r3732, 1;
	xor.b32  	%r3735, %r3734, %r3733;
	xor.b32  	%r3736, %r3735, %r3732;
	xor.b32  	%r704, %r3736, %r703;
	add.s32 	%r3737, %r5803, %r704;
	add.s32 	%r3738, %r3737, 724874;
	cvt.rn.f32.u32 	%f1775, %r3738;
	fma.rn.f32 	%f1776, %f1775, 0f2F800000, 0f2F000000;
	mul.f32 	%f1777, %f1776, %f1776;
	fma.rn.f32 	%f1778, %f1774, %f1774, %f1777;
	sqrt.rn.f32 	%f1779, %f1778;
	setp.le.f32 	%p266, %f1779, 0f3F800000;
	add.f32 	%f1780, %f2884, 0f3F800000;
	selp.f32 	%f2884, %f1780, %f2884, %p266;
	@%p265 bra 	$L__BB1_200;
	setp.eq.s32 	%p267, %r540, 2;
	shr.u32 	%r3739, %r5800, 2;
	xor.b32  	%r3740, %r3739, %r5800;
	shl.b32 	%r3741, %r704, 4;
	shl.b32 	%r3742, %r3740, 1;
	xor.b32  	%r3743, %r3742, %r3741;
	xor.b32  	%r3744, %r3743, %r3740;
	xor.b32  	%r3745, %r3744, %r704;
	add.s32 	%r3746, %r5803, %r3745;
	add.s32 	%r3747, %r3746, 1087311;
	cvt.rn.f32.u32 	%f1781, %r3747;
	fma.rn.f32 	%f1782, %f1781, 0f2F800000, 0f2F000000;
	shr.u32 	%r3748, %r5799, 2;
	xor.b32  	%r3749, %r3748, %r5799;
	shl.b32 	%r3750, %r3745, 4;
	shl.b32 	%r3751, %r3749, 1;
	xor.b32  	%r3752, %r3751, %r3750;
	xor.b32  	%r3753, %r3752, %r3749;
	xor.b32  	%r705, %r3753, %r3745;
	add.s32 	%r3754, %r5803, %r705;
	add.s32 	%r3755, %r3754, 1449748;
	cvt.rn.f32.u32 	%f1783, %r3755;
	fma.rn.f32 	%f1784, %f1783, 0f2F800000, 0f2F000000;
	mul.f32 	%f1785, %f1784, %f1784;
	fma.rn.f32 	%f1786, %f1782, %f1782, %f1785;
	sqrt.rn.f32 	%f1787, %f1786;
	setp.le.f32 	%p268, %f1787, 0f3F800000;
	add.f32 	%f1788, %f2884, 0f3F800000;
	selp.f32 	%f2884, %f1788, %f2884, %p268;
	@%p267 bra 	$L__BB1_200;
	shr.u32 	%r3756, %r5798, 2;
	xor.b32  	%r3757, %r3756, %r5798;
	shl.b32 	%r3758, %r705, 4;
	shl.b32 	%r3759, %r3757, 1;
	xor.b32  	%r3760, %r3759, %r3758;
	xor.b32  	%r3761, %r3760, %r3757;
	xor.b32  	%r3762, %r3761, %r705;
	add.s32 	%r3763, %r5803, %r3762;
	add.s32 	%r3764, %r3763, 1812185;
	cvt.rn.f32.u32 	%f1789, %r3764;
	fma.rn.f32 	%f1790, %f1789, 0f2F800000, 0f2F000000;
	shr.u32 	%r3765, %r703, 2;
	xor.b32  	%r3766, %r3765, %r703;
	shl.b32 	%r3767, %r3762, 4;
	shl.b32 	%r3768, %r3766, 1;
	xor.b32  	%r3769, %r3768, %r3767;
	xor.b32  	%r3770, %r3769, %r3766;
	xor.b32  	%r3771, %r3770, %r3762;
	add.s32 	%r3772, %r5803, %r3771;
	add.s32 	%r3773, %r3772, 2174622;
	cvt.rn.f32.u32 	%f1791, %r3773;
	fma.rn.f32 	%f1792, %f1791, 0f2F800000, 0f2F000000;
	mul.f32 	%f1793, %f1792, %f1792;
	fma.rn.f32 	%f1794, %f1790, %f1790, %f1793;
	sqrt.rn.f32 	%f1795, %f1794;
	setp.le.f32 	%p269, %f1795, 0f3F800000;
	add.f32 	%f1796, %f2884, 0f3F800000;
	selp.f32 	%f2884, %f1796, %f2884, %p269;
$L__BB1_200:
	setp.lt.u32 	%p270, %r539, 3;
	mul.f32 	%f269, %f2884, 0f40800000;
	add.s32 	%r3776, %r543, 3072;
	xor.b32  	%r3777, %r3776, -1429050551;
	mul.lo.s32 	%r3778, %r3777, 1099087573;
	add.s32 	%r5811, %r3778, 5783321;
	xor.b32  	%r5814, %r3778, 362436069;
	add.s32 	%r5815, %r3778, 123456789;
	add.s32 	%r5816, %r3778, -638133224;
	mov.b32 	%r5813, -123459836;
	mov.b32 	%r5812, -589760388;
	mov.f32 	%f2888, 0f00000000;
	@%p270 bra 	$L__BB1_203;
	mov.b32 	%r5810, 0;
	mov.b32 	%r5813, -123459836;
	mov.b32 	%r5812, -589760388;
	mov.f32 	%f2888, 0f00000000;
$L__BB1_202:
	shr.u32 	%r3782, %r5815, 2;
	xor.b32  	%r3783, %r3782, %r5815;
	shl.b32 	%r3784, %r5811, 4;
	shl.b32 	%r3785, %r3783, 1;
	xor.b32  	%r3786, %r3785, %r3784;
	xor.b32  	%r3787, %r3786, %r3783;
	xor.b32  	%r3788, %r3787, %r5811;
	add.s32 	%r3789, %r5816, %r3788;
	add.s32 	%r3790, %r3789, 362437;
	cvt.rn.f32.u32 	%f1800, %r3790;
	fma.rn.f32 	%f1801, %f1800, 0f2F800000, 0f2F000000;
	shr.u32 	%r3791, %r5814, 2;
	xor.b32  	%r3792, %r3791, %r5814;
	shl.b32 	%r3793, %r3788, 4;
	shl.b32 	%r3794, %r3792, 1;
	xor.b32  	%r3795, %r3794, %r3793;
	xor.b32  	%r3796, %r3795, %r3792;
	xor.b32  	%r3797, %r3796, %r3788;
	add.s32 	%r3798, %r5816, %r3797;
	add.s32 	%r3799, %r3798, 724874;
	cvt.rn.f32.u32 	%f1802, %r3799;
	fma.rn.f32 	%f1803, %f1802, 0f2F800000, 0f2F000000;
	mul.f32 	%f1804, %f1803, %f1803;
	fma.rn.f32 	%f1805, %f1801, %f1801, %f1804;
	sqrt.rn.f32 	%f1806, %f1805;
	setp.le.f32 	%p271, %f1806, 0f3F800000;
	add.f32 	%f1807, %f2888, 0f3F800000;
	selp.f32 	%f1808, %f1807, %f2888, %p271;
	shr.u32 	%r3800, %r5813, 2;
	xor.b32  	%r3801, %r3800, %r5813;
	shl.b32 	%r3802, %r3797, 4;
	shl.b32 	%r3803, %r3801, 1;
	xor.b32  	%r3804, %r3803, %r3802;
	xor.b32  	%r3805, %r3804, %r3801;
	xor.b32  	%r3806, %r3805, %r3797;
	add.s32 	%r3807, %r5816, %r3806;
	add.s32 	%r3808, %r3807, 1087311;
	cvt.rn.f32.u32 	%f1809, %r3808;
	fma.rn.f32 	%f1810, %f1809, 0f2F800000, 0f2F000000;
	shr.u32 	%r3809, %r5812, 2;
	xor.b32  	%r3810, %r3809, %r5812;
	shl.b32 	%r3811, %r3806, 4;
	shl.b32 	%r3812, %r3810, 1;
	xor.b32  	%r3813, %r3812, %r3811;
	xor.b32  	%r3814, %r3813, %r3810;
	xor.b32  	%r5815, %r3814, %r3806;
	add.s32 	%r3815, %r5816, %r5815;
	add.s32 	%r3816, %r3815, 1449748;
	cvt.rn.f32.u32 	%f1811, %r3816;
	fma.rn.f32 	%f1812, %f1811, 0f2F800000, 0f2F000000;
	mul.f32 	%f1813, %f1812, %f1812;
	fma.rn.f32 	%f1814, %f1810, %f1810, %f1813;
	sqrt.rn.f32 	%f1815, %f1814;
	setp.le.f32 	%p272, %f1815, 0f3F800000;
	add.f32 	%f1816, %f1808, 0f3F800000;
	selp.f32 	%f1817, %f1816, %f1808, %p272;
	shr.u32 	%r3817, %r5811, 2;
	xor.b32  	%r3818, %r3817, %r5811;
	shl.b32 	%r3819, %r5815, 4;
	shl.b32 	%r3820, %r3818, 1;
	xor.b32  	%r3821, %r3820, %r3819;
	xor.b32  	%r3822, %r3821, %r3818;
	xor.b32  	%r5814, %r3822, %r5815;
	add.s32 	%r3823, %r5816, %r5814;
	add.s32 	%r3824, %r3823, 1812185;
	cvt.rn.f32.u32 	%f1818, %r3824;
	fma.rn.f32 	%f1819, %f1818, 0f2F800000, 0f2F000000;
	shr.u32 	%r3825, %r3788, 2;
	xor.b32  	%r3826, %r3825, %r3788;
	shl.b32 	%r3827, %r5814, 4;
	shl.b32 	%r3828, %r3826, 1;
	xor.b32  	%r3829, %r3828, %r3827;
	xor.b32  	%r3830, %r3829, %r3826;
	xor.b32  	%r5813, %r3830, %r5814;
	add.s32 	%r3831, %r5816, %r5813;
	add.s32 	%r3832, %r3831, 2174622;
	cvt.rn.f32.u32 	%f1820, %r3832;
	fma.rn.f32 	%f1821, %f1820, 0f2F800000, 0f2F000000;
	mul.f32 	%f1822, %f1821, %f1821;
	fma.rn.f32 	%f1823, %f1819, %f1819, %f1822;
	sqrt.rn.f32 	%f1824, %f1823;
	setp.le.f32 	%p273, %f1824, 0f3F800000;
	add.f32 	%f1825, %f1817, 0f3F800000;
	selp.f32 	%f1826, %f1825, %f1817, %p273;
	shr.u32 	%r3833, %r3797, 2;
	xor.b32  	%r3834, %r3833, %r3797;
	shl.b32 	%r3835, %r5813, 4;
	shl.b32 	%r3836, %r3834, 1;
	xor.b32  	%r3837, %r3836, %r3835;
	xor.b32  	%r3838, %r3837, %r3834;
	xor.b32  	%r5812, %r3838, %r5813;
	add.s32 	%r3839, %r5816, %r5812;
	add.s32 	%r3840, %r3839, 2537059;
	cvt.rn.f32.u32 	%f1827, %r3840;
	fma.rn.f32 	%f1828, %f1827, 0f2F800000, 0f2F000000;
	shr.u32 	%r3841, %r3806, 2;
	xor.b32  	%r3842, %r3841, %r3806;
	shl.b32 	%r3843, %r5812, 4;
	shl.b32 	%r3844, %r3842, 1;
	xor.b32  	%r3845, %r3844, %r3843;
	xor.b32  	%r3846, %r3845, %r3842;
	xor.b32  	%r5811, %r3846, %r5812;
	add.s32 	%r5816, %r5816, 2899496;
	add.s32 	%r3847, %r5811, %r5816;
	cvt.rn.f32.u32 	%f1829, %r3847;
	fma.rn.f32 	%f1830, %f1829, 0f2F800000, 0f2F000000;
	mul.f32 	%f1831, %f1830, %f1830;
	fma.rn.f32 	%f1832, %f1828, %f1828, %f1831;
	sqrt.rn.f32 	%f1833, %f1832;
	setp.le.f32 	%p274, %f1833, 0f3F800000;
	add.f32 	%f1834, %f1826, 0f3F800000;
	selp.f32 	%f2888, %f1834, %f1826, %p274;
	add.s32 	%r5810, %r5810, 4;
	setp.ne.s32 	%p275, %r5810, %r541;
	@%p275 bra 	$L__BB1_202;
$L__BB1_203:
	setp.eq.s32 	%p276, %r540, 0;
	@%p276 bra 	$L__BB1_207;
	setp.eq.s32 	%p277, %r540, 1;
	shr.u32 	%r3848, %r5815, 2;
	xor.b32  	%r3849, %r3848, %r5815;
	shl.b32 	%r3850, %r5811, 4;
	shl.b32 	%r3851, %r3849, 1;
	xor.b32  	%r3852, %r3851, %r3850;
	xor.b32  	%r3853, %r3852, %r3849;
	xor.b32  	%r730, %r3853, %r5811;
	add.s32 	%r3854, %r5816, %r730;
	add.s32 	%r3855, %r3854, 362437;
	cvt.rn.f32.u32 	%f1835, %r3855;
	fma.rn.f32 	%f1836, %f1835, 0f2F800000, 0f2F000000;
	shr.u32 	%r3856, %r5814, 2;
	xor.b32  	%r3857, %r3856, %r5814;
	shl.b32 	%r3858, %r730, 4;
	shl.b32 	%r3859, %r3857, 1;
	xor.b32  	%r3860, %r3859, %r3858;
	xor.b32  	%r3861, %r3860, %r3857;
	xor.b32  	%r731, %r3861, %r730;
	add.s32 	%r3862, %r5816, %r731;
	add.s32 	%r3863, %r3862, 724874;
	cvt.rn.f32.u32 	%f1837, %r3863;
	fma.rn.f32 	%f1838, %f1837, 0f2F800000, 0f2F000000;
	mul.f32 	%f1839, %f1838, %f1838;
	fma.rn.f32 	%f1840, %f1836, %f1836, %f1839;
	sqrt.rn.f32 	%f1841, %f1840;
	setp.le.f32 	%p278, %f1841, 0f3F800000;
	add.f32 	%f1842, %f2888, 0f3F800000;
	selp.f32 	%f2888, %f1842, %f2888, %p278;
	@%p277 bra 	$L__BB1_207;
	setp.eq.s32 	%p279, %r540, 2;
	shr.u32 	%r3864, %r5813, 2;
	xor.b32  	%r3865, %r3864, %r5813;
	shl.b32 	%r3866, %r731, 4;
	shl.b32 	%r3867, %r3865, 1;
	xor.b32  	%r3868, %r3867, %r3866;
	xor.b32  	%r3869, %r3868, %r3865;
	xor.b32  	%r3870, %r3869, %r731;
	add.s32 	%r3871, %r5816, %r3870;
	add.s32 	%r3872, %r3871, 1087311;
	cvt.rn.f32.u32 	%f1843, %r3872;
	fma.rn.f32 	%f1844, %f1843, 0f2F800000, 0f2F000000;
	shr.u32 	%r3873, %r5812, 2;
	xor.b32  	%r3874, %r3873, %r5812;
	shl.b32 	%r3875, %r3870, 4;
	shl.b32 	%r3876, %r3874, 1;
	xor.b32  	%r3877, %r3876, %r3875;
	xor.b32  	%r3878, %r3877, %r3874;
	xor.b32  	%r732, %r3878, %r3870;
	add.s32 	%r3879, %r5816, %r732;
	add.s32 	%r3880, %r3879, 1449748;
	cvt.rn.f32.u32 	%f1845, %r3880;
	fma.rn.f32 	%f1846, %f1845, 0f2F800000, 0f2F000000;
	mul.f32 	%f1847, %f1846, %f1846;
	fma.rn.f32 	%f1848, %f1844, %f1844, %f1847;
	sqrt.rn.f32 	%f1849, %f1848;
	setp.le.f32 	%p280, %f1849, 0f3F800000;
	add.f32 	%f1850, %f2888, 0f3F800000;
	selp.f32 	%f2888, %f1850, %f2888, %p280;
	@%p279 bra 	$L__BB1_207;
	shr.u32 	%r3881, %r5811, 2;
	xor.b32  	%r3882, %r3881, %r5811;
	shl.b32 	%r3883, %r732, 4;
	shl.b32 	%r3884, %r3882, 1;
	xor.b32  	%r3885, %r3884, %r3883;
	xor.b32  	%r3886, %r3885, %r3882;
	xor.b32  	%r3887, %r3886, %r732;
	add.s32 	%r3888, %r5816, %r3887;
	add.s32 	%r3889, %r3888, 1812185;
	cvt.rn.f32.u32 	%f1851, %r3889;
	fma.rn.f32 	%f1852, %f1851, 0f2F800000, 0f2F000000;
	shr.u32 	%r3890, %r730, 2;
	xor.b32  	%r3891, %r3890, %r730;
	shl.b32 	%r3892, %r3887, 4;
	shl.b32 	%r3893, %r3891, 1;
	xor.b32  	%r3894, %r3893, %r3892;
	xor.b32  	%r3895, %r3894, %r3891;
	xor.b32  	%r3896, %r3895, %r3887;
	add.s32 	%r3897, %r5816, %r3896;
	add.s32 	%r3898, %r3897, 2174622;
	cvt.rn.f32.u32 	%f1853, %r3898;
	fma.rn.f32 	%f1854, %f1853, 0f2F800000, 0f2F000000;
	mul.f32 	%f1855, %f1854, %f1854;
	fma.rn.f32 	%f1856, %f1852, %f1852, %f1855;
	sqrt.rn.f32 	%f1857, %f1856;
	setp.le.f32 	%p281, %f1857, 0f3F800000;
	add.f32 	%f1858, %f2888, 0f3F800000;
	selp.f32 	%f2888, %f1858, %f2888, %p281;
$L__BB1_207:
	setp.lt.u32 	%p282, %r539, 3;
	mul.f32 	%f278, %f2888, 0f40800000;
	add.s32 	%r3901, %r543, 3584;
	xor.b32  	%r3902, %r3901, -1429050551;
	mul.lo.s32 	%r3903, %r3902, 1099087573;
	add.s32 	%r5824, %r3903, 5783321;
	xor.b32  	%r5827, %r3903, 362436069;
	add.s32 	%r5828, %r3903, 123456789;
	add.s32 	%r5829, %r3903, -638133224;
	mov.b32 	%r5826, -123459836;
	mov.b32 	%r5825, -589760388;
	mov.f32 	%f2892, 0f00000000;
	@%p282 bra 	$L__BB1_210;
	mov.b32 	%r5823, 0;
	mov.b32 	%r5826, -123459836;
	mov.b32 	%r5825, -589760388;
	mov.f32 	%f2892, 0f00000000;
$L__BB1_209:
	shr.u32 	%r3907, %r5828, 2;
	xor.b32  	%r3908, %r3907, %r5828;
	shl.b32 	%r3909, %r5824, 4;
	shl.b32 	%r3910, %r3908, 1;
	xor.b32  	%r3911, %r3910, %r3909;
	xor.b32  	%r3912, %r3911, %r3908;
	xor.b32  	%r3913, %r3912, %r5824;
	add.s32 	%r3914, %r5829, %r3913;
	add.s32 	%r3915, %r3914, 362437;
	cvt.rn.f32.u32 	%f1862, %r3915;
	fma.rn.f32 	%f1863, %f1862, 0f2F800000, 0f2F000000;
	shr.u32 	%r3916, %r5827, 2;
	xor.b32  	%r3917, %r3916, %r5827;
	shl.b32 	%r3918, %r3913, 4;
	shl.b32 	%r3919, %r3917, 1;
	xor.b32  	%r3920, %r3919, %r3918;
	xor.b32  	%r3921, %r3920, %r3917;
	xor.b32  	%r3922, %r3921, %r3913;
	add.s32 	%r3923, %r5829, %r3922;
	add.s32 	%r3924, %r3923, 724874;
	cvt.rn.f32.u32 	%f1864, %r3924;
	fma.rn.f32 	%f1865, %f1864, 0f2F800000, 0f2F000000;
	mul.f32 	%f1866, %f1865, %f1865;
	fma.rn.f32 	%f1867, %f1863, %f1863, %f1866;
	sqrt.rn.f32 	%f1868, %f1867;
	setp.le.f32 	%p283, %f1868, 0f3F800000;
	add.f32 	%f1869, %f2892, 0f3F800000;
	selp.f32 	%f1870, %f1869, %f2892, %p283;
	shr.u32 	%r3925, %r5826, 2;
	xor.b32  	%r3926, %r3925, %r5826;
	shl.b32 	%r3927, %r3922, 4;
	shl.b32 	%r3928, %r3926, 1;
	xor.b32  	%r3929, %r3928, %r3927;
	xor.b32  	%r3930, %r3929, %r3926;
	xor.b32  	%r3931, %r3930, %r3922;
	add.s32 	%r3932, %r5829, %r3931;
	add.s32 	%r3933, %r3932, 1087311;
	cvt.rn.f32.u32 	%f1871, %r3933;
	fma.rn.f32 	%f1872, %f1871, 0f2F800000, 0f2F000000;
	shr.u32 	%r3934, %r5825, 2;
	xor.b32  	%r3935, %r3934, %r5825;
	shl.b32 	%r3936, %r3931, 4;
	shl.b32 	%r3937, %r3935, 1;
	xor.b32  	%r3938, %r3937, %r3936;
	xor.b32  	%r3939, %r3938, %r3935;
	xor.b32  	%r5828, %r3939, %r3931;
	add.s32 	%r3940, %r5829, %r5828;
	add.s32 	%r3941, %r3940, 1449748;
	cvt.rn.f32.u32 	%f1873, %r3941;
	fma.rn.f32 	%f1874, %f1873, 0f2F800000, 0f2F000000;
	mul.f32 	%f1875, %f1874, %f1874;
	fma.rn.f32 	%f1876, %f1872, %f1872, %f1875;
	sqrt.rn.f32 	%f1877, %f1876;
	setp.le.f32 	%p284, %f1877, 0f3F800000;
	add.f32 	%f1878, %f1870, 0f3F800000;
	selp.f32 	%f1879, %f1878, %f1870, %p284;
	shr.u32 	%r3942, %r5824, 2;
	xor.b32  	%r3943, %r3942, %r5824;
	shl.b32 	%r3944, %r5828, 4;
	shl.b32 	%r3945, %r3943, 1;
	xor.b32  	%r3946, %r3945, %r3944;
	xor.b32  	%r3947, %r3946, %r3943;
	xor.b32  	%r5827, %r3947, %r5828;
	add.s32 	%r3948, %r5829, %r5827;
	add.s32 	%r3949, %r3948, 1812185;
	cvt.rn.f32.u32 	%f1880, %r3949;
	fma.rn.f32 	%f1881, %f1880, 0f2F800000, 0f2F000000;
	shr.u32 	%r3950, %r3913, 2;
	xor.b32  	%r3951, %r3950, %r3913;
	shl.b32 	%r3952, %r5827, 4;
	shl.b32 	%r3953, %r3951, 1;
	xor.b32  	%r3954, %r3953, %r3952;
	xor.b32  	%r3955, %r3954, %r3951;
	xor.b32  	%r5826, %r3955, %r5827;
	add.s32 	%r3956, %r5829, %r5826;
	add.s32 	%r3957, %r3956, 2174622;
	cvt.rn.f32.u32 	%f1882, %r3957;
	fma.rn.f32 	%f1883, %f1882, 0f2F800000, 0f2F000000;
	mul.f32 	%f1884, %f1883, %f1883;
	fma.rn.f32 	%f1885, %f1881, %f1881, %f1884;
	sqrt.rn.f32 	%f1886, %f1885;
	setp.le.f32 	%p285, %f1886, 0f3F800000;
	add.f32 	%f1887, %f1879, 0f3F800000;
	selp.f32 	%f1888, %f1887, %f1879, %p285;
	shr.u32 	%r3958, %r3922, 2;
	xor.b32  	%r3959, %r3958, %r3922;
	shl.b32 	%r3960, %r5826, 4;
	shl.b32 	%r3961, %r3959, 1;
	xor.b32  	%r3962, %r3961, %r3960;
	xor.b32  	%r3963, %r3962, %r3959;
	xor.b32  	%r5825, %r3963, %r5826;
	add.s32 	%r3964, %r5829, %r5825;
	add.s32 	%r3965, %r3964, 2537059;
	cvt.rn.f32.u32 	%f1889, %r3965;
	fma.rn.f32 	%f1890, %f1889, 0f2F800000, 0f2F000000;
	shr.u32 	%r3966, %r3931, 2;
	xor.b32  	%r3967, %r3966, %r3931;
	shl.b32 	%r3968, %r5825, 4;
	shl.b32 	%r3969, %r3967, 1;
	xor.b32  	%r3970, %r3969, %r3968;
	xor.b32  	%r3971, %r3970, %r3967;
	xor.b32  	%r5824, %r3971, %r5825;
	add.s32 	%r5829, %r5829, 2899496;
	add.s32 	%r3972, %r5824, %r5829;
	cvt.rn.f32.u32 	%f1891, %r3972;
	fma.rn.f32 	%f1892, %f1891, 0f2F800000, 0f2F000000;
	mul.f32 	%f1893, %f1892, %f1892;
	fma.rn.f32 	%f1894, %f1890, %f1890, %f1893;
	sqrt.rn.f32 	%f1895, %f1894;
	setp.le.f32 	%p286, %f1895, 0f3F800000;
	add.f32 	%f1896, %f1888, 0f3F800000;
	selp.f32 	%f2892, %f1896, %f1888, %p286;
	add.s32 	%r5823, %r5823, 4;
	setp.ne.s32 	%p287, %r5823, %r541;
	@%p287 bra 	$L__BB1_209;
$L__BB1_210:
	setp.eq.s32 	%p288, %r540, 0;
	@%p288 bra 	$L__BB1_214;
	setp.eq.s32 	%p289, %r540, 1;
	shr.u32 	%r3973, %r5828, 2;
	xor.b32  	%r3974, %r3973, %r5828;
	shl.b32 	%r3975, %r5824, 4;
	shl.b32 	%r3976, %r3974, 1;
	xor.b32  	%r3977, %r3976, %r3975;
	xor.b32  	%r3978, %r3977, %r3974;
	xor.b32  	%r757, %r3978, %r5824;
	add.s32 	%r3979, %r5829, %r757;
	add.s32 	%r3980, %r3979, 362437;
	cvt.rn.f32.u32 	%f1897, %r3980;
	fma.rn.f32 	%f1898, %f1897, 0f2F800000, 0f2F000000;
	shr.u32 	%r3981, %r5827, 2;
	xor.b32  	%r3982, %r3981, %r5827;
	shl.b32 	%r3983, %r757, 4;
	shl.b32 	%r3984, %r3982, 1;
	xor.b32  	%r3985, %r3984, %r3983;
	xor.b32  	%r3986, %r3985, %r3982;
	xor.b32  	%r758, %r3986, %r757;
	add.s32 	%r3987, %r5829, %r758;
	add.s32 	%r3988, %r3987, 724874;
	cvt.rn.f32.u32 	%f1899, %r3988;
	fma.rn.f32 	%f1900, %f1899, 0f2F800000, 0f2F000000;
	mul.f32 	%f1901, %f1900, %f1900;
	fma.rn.f32 	%f1902, %f1898, %f1898, %f1901;
	sqrt.rn.f32 	%f1903, %f1902;
	setp.le.f32 	%p290, %f1903, 0f3F800000;
	add.f32 	%f1904, %f2892, 0f3F800000;
	selp.f32 	%f2892, %f1904, %f2892, %p290;
	@%p289 bra 	$L__BB1_214;
	setp.eq.s32 	%p291, %r540, 2;
	shr.u32 	%r3989, %r5826, 2;
	xor.b32  	%r3990, %r3989, %r5826;
	shl.b32 	%r3991, %r758, 4;
	shl.b32 	%r3992, %r3990, 1;
	xor.b32  	%r3993, %r3992, %r3991;
	xor.b32  	%r3994, %r3993, %r3990;
	xor.b32  	%r3995, %r3994, %r758;
	add.s32 	%r3996, %r5829, %r3995;
	add.s32 	%r3997, %r3996, 1087311;
	cvt.rn.f32.u32 	%f1905, %r3997;
	fma.rn.f32 	%f1906, %f1905, 0f2F800000, 0f2F000000;
	shr.u32 	%r3998, %r5825, 2;
	xor.b32  	%r3999, %r3998, %r5825;
	shl.b32 	%r4000, %r3995, 4;
	shl.b32 	%r4001, %r3999, 1;
	xor.b32  	%r4002, %r4001, %r4000;
	xor.b32  	%r4003, %r4002, %r3999;
	xor.b32  	%r759, %r4003, %r3995;
	add.s32 	%r4004, %r5829, %r759;
	add.s32 	%r4005, %r4004, 1449748;
	cvt.rn.f32.u32 	%f1907, %r4005;
	fma.rn.f32 	%f1908, %f1907, 0f2F800000, 0f2F000000;
	mul.f32 	%f1909, %f1908, %f1908;
	fma.rn.f32 	%f1910, %f1906, %f1906, %f1909;
	sqrt.rn.f32 	%f1911, %f1910;
	setp.le.f32 	%p292, %f1911, 0f3F800000;
	add.f32 	%f1912, %f2892, 0f3F800000;
	selp.f32 	%f2892, %f1912, %f2892, %p292;
	@%p291 bra 	$L__BB1_214;
	shr.u32 	%r4006, %r5824, 2;
	xor.b32  	%r4007, %r4006, %r5824;
	shl.b32 	%r4008, %r759, 4;
	shl.b32 	%r4009, %r4007, 1;
	xor.b32  	%r4010, %r4009, %r4008;
	xor.b32  	%r4011, %r4010, %r4007;
	xor.b32  	%r4012, %r4011, %r759;
	add.s32 	%r4013, %r5829, %r4012;
	add.s32 	%r4014, %r4013, 1812185;
	cvt.rn.f32.u32 	%f1913, %r4014;
	fma.rn.f32 	%f1914, %f1913, 0f2F800000, 0f2F000000;
	shr.u32 	%r4015, %r757, 2;
	xor.b32  	%r4016, %r4015, %r757;
	shl.b32 	%r4017, %r4012, 4;
	shl.b32 	%r4018, %r4016, 1;
	xor.b32  	%r4019, %r4018, %r4017;
	xor.b32  	%r4020, %r4019, %r4016;
	xor.b32  	%r4021, %r4020, %r4012;
	add.s32 	%r4022, %r5829, %r4021;
	add.s32 	%r4023, %r4022, 2174622;
	cvt.rn.f32.u32 	%f1915, %r4023;
	fma.rn.f32 	%f1916, %f1915, 0f2F800000, 0f2F000000;
	mul.f32 	%f1917, %f1916, %f1916;
	fma.rn.f32 	%f1918, %f1914, %f1914, %f1917;
	sqrt.rn.f32 	%f1919, %f1918;
	setp.le.f32 	%p293, %f1919, 0f3F800000;
	add.f32 	%f1920, %f2892, 0f3F800000;
	selp.f32 	%f2892, %f1920, %f2892, %p293;
$L__BB1_214:
	setp.lt.u32 	%p294, %r539, 3;
	mul.f32 	%f287, %f2892, 0f40800000;
	add.s32 	%r4026, %r543, 4096;
	xor.b32  	%r4027, %r4026, -1429050551;
	mul.lo.s32 	%r4028, %r4027, 1099087573;
	add.s32 	%r5837, %r4028, 5783321;
	xor.b32  	%r5840, %r4028, 362436069;
	add.s32 	%r5841, %r4028, 123456789;
	add.s32 	%r5842, %r4028, -638133224;
	mov.b32 	%r5839, -123459836;
	mov.b32 	%r5838, -589760388;
	mov.f32 	%f2896, 0f00000000;
	@%p294 bra 	$L__BB1_217;
	mov.b32 	%r5836, 0;
	mov.b32 	%r5839, -123459836;
	mov.b32 	%r5838, -589760388;
	mov.f32 	%f2896, 0f00000000;
$L__BB1_216:
	shr.u32 	%r4032, %r5841, 2;
	xor.b32  	%r4033, %r4032, %r5841;
	shl.b32 	%r4034, %r5837, 4;
	shl.b32 	%r4035, %r4033, 1;
	xor.b32  	%r4036, %r4035, %r4034;
	xor.b32  	%r4037, %r4036, %r4033;
	xor.b32  	%r4038, %r4037, %r5837;
	add.s32 	%r4039, %r5842, %r4038;
	add.s32 	%r4040, %r4039, 362437;
	cvt.rn.f32.u32 	%f1924, %r4040;
	fma.rn.f32 	%f1925, %f1924, 0f2F800000, 0f2F000000;
	shr.u32 	%r4041, %r5840, 2;
	xor.b32  	%r4042, %r4041, %r5840;
	shl.b32 	%r4043, %r4038, 4;
	shl.b32 	%r4044, %r4042, 1;
	xor.b32  	%r4045, %r4044, %r4043;
	xor.b32  	%r4046, %r4045, %r4042;
	xor.b32  	%r4047, %r4046, %r4038;
	add.s32 	%r4048, %r5842, %r4047;
	add.s32 	%r4049, %r4048, 724874;
	cvt.rn.f32.u32 	%f1926, %r4049;
	fma.rn.f32 	%f1927, %f1926, 0f2F800000, 0f2F000000;
	mul.f32 	%f1928, %f1927, %f1927;
	fma.rn.f32 	%f1929, %f1925, %f1925, %f1928;
	sqrt.rn.f32 	%f1930, %f1929;
	setp.le.f32 	%p295, %f1930, 0f3F800000;
	add.f32 	%f1931, %f2896, 0f3F800000;
	selp.f32 	%f1932, %f1931, %f2896, %p295;
	shr.u32 	%r4050, %r5839, 2;
	xor.b32  	%r4051, %r4050, %r5839;
	shl.b32 	%r4052, %r4047, 4;
	shl.b32 	%r4053, %r4051, 1;
	xor.b32  	%r4054, %r4053, %r4052;
	xor.b32  	%r4055, %r4054, %r4051;
	xor.b32  	%r4056, %r4055, %r4047;
	add.s32 	%r4057, %r5842, %r4056;
	add.s32 	%r4058, %r4057, 1087311;
	cvt.rn.f32.u32 	%f1933, %r4058;
	fma.rn.f32 	%f1934, %f1933, 0f2F800000, 0f2F000000;
	shr.u32 	%r4059, %r5838, 2;
	xor.b32  	%r4060, %r4059, %r5838;
	shl.b32 	%r4061, %r4056, 4;
	shl.b32 	%r4062, %r4060, 1;
	xor.b32  	%r4063, %r4062, %r4061;
	xor.b32  	%r4064, %r4063, %r4060;
	xor.b32  	%r5841, %r4064, %r4056;
	add.s32 	%r4065, %r5842, %r5841;
	add.s32 	%r4066, %r4065, 1449748;
	cvt.rn.f32.u32 	%f1935, %r4066;
	fma.rn.f32 	%f1936, %f1935, 0f2F800000, 0f2F000000;
	mul.f32 	%f1937, %f1936, %f1936;
	fma.rn.f32 	%f1938, %f1934, %f1934, %f1937;
	sqrt.rn.f32 	%f1939, %f1938;
	setp.le.f32 	%p296, %f1939, 0f3F800000;
	add.f32 	%f1940, %f1932, 0f3F800000;
	selp.f32 	%f1941, %f1940, %f1932, %p296;
	shr.u32 	%r4067, %r5837, 2;
	xor.b32  	%r4068, %r4067, %r5837;
	shl.b32 	%r4069, %r5841, 4;
	shl.b32 	%r4070, %r4068, 1;
	xor.b32  	%r4071, %r4070, %r4069;
	xor.b32  	%r4072, %r4071, %r4068;
	xor.b32  	%r5840, %r4072, %r5841;
	add.s32 	%r4073, %r5842, %r5840;
	add.s32 	%r4074, %r4073, 1812185;
	cvt.rn.f32.u32 	%f1942, %r4074;
	fma.rn.f32 	%f1943, %f1942, 0f2F800000, 0f2F000000;
	shr.u32 	%r4075, %r4038, 2;
	xor.b32  	%r4076, %r4075, %r4038;
	shl.b32 	%r4077, %r5840, 4;
	shl.b32 	%r4078, %r4076, 1;
	xor.b32  	%r4079, %r4078, %r4077;
	xor.b32  	%r4080, %r4079, %r4076;
	xor.b32  	%r5839, %r4080, %r5840;
	add.s32 	%r4081, %r5842, %r5839;
	add.s32 	%r4082, %r4081, 2174622;
	cvt.rn.f32.u32 	%f1944, %r4082;
	fma.rn.f32 	%f1945, %f1944, 0f2F800000, 0f2F000000;
	mul.f32 	%f1946, %f1945, %f1945;
	fma.rn.f32 	%f1947, %f1943, %f1943, %f1946;
	sqrt.rn.f32 	%f1948, %f1947;
	setp.le.f32 	%p297, %f1948, 0f3F800000;
	add.f32 	%f1949, %f1941, 0f3F800000;
	selp.f32 	%f1950, %f1949, %f1941, %p297;
	shr.u32 	%r4083, %r4047, 2;
	xor.b32  	%r4084, %r4083, %r4047;
	shl.b32 	%r4085, %r5839, 4;
	shl.b32 	%r4086, %r4084, 1;
	xor.b32  	%r4087, %r4086, %r4085;
	xor.b32  	%r4088, %r4087, %r4084;
	xor.b32  	%r5838, %r4088, %r5839;
	add.s32 	%r4089, %r5842, %r5838;
	add.s32 	%r4090, %r4089, 2537059;
	cvt.rn.f32.u32 	%f1951, %r4090;
	fma.rn.f32 	%f1952, %f1951, 0f2F800000, 0f2F000000;
	shr.u32 	%r4091, %r4056, 2;
	xor.b32  	%r4092, %r4091, %r4056;
	shl.b32 	%r4093, %r5838, 4;
	shl.b32 	%r4094, %r4092, 1;
	xor.b32  	%r4095, %r4094, %r4093;
	xor.b32  	%r4096, %r4095, %r4092;
	xor.b32  	%r5837, %r4096, %r5838;
	add.s32 	%r5842, %r5842, 2899496;
	add.s32 	%r4097, %r5837, %r5842;
	cvt.rn.f32.u32 	%f1953, %r4097;
	fma.rn.f32 	%f1954, %f1953, 0f2F800000, 0f2F000000;
	mul.f32 	%f1955, %f1954, %f1954;
	fma.rn.f32 	%f1956, %f1952, %f1952, %f1955;
	sqrt.rn.f32 	%f1957, %f1956;
	setp.le.f32 	%p298, %f1957, 0f3F800000;
	add.f32 	%f1958, %f1950, 0f3F800000;
	selp.f32 	%f2896, %f1958, %f1950, %p298;
	add.s32 	%r5836, %r5836, 4;
	setp.ne.s32 	%p299, %r5836, %r541;
	@%p299 bra 	$L__BB1_216;
$L__BB1_217:
	setp.eq.s32 	%p300, %r540, 0;
	@%p300 bra 	$L__BB1_221;
	setp.eq.s32 	%p301, %r540, 1;
	shr.u32 	%r4098, %r5841, 2;
	xor.b32  	%r4099, %r4098, %r5841;
	shl.b32 	%r4100, %r5837, 4;
	shl.b32 	%r4101, %r4099, 1;
	xor.b32  	%r4102, %r4101, %r4100;
	xor.b32  	%r4103, %r4102, %r4099;
	xor.b32  	%r784, %r4103, %r5837;
	add.s32 	%r4104, %r5842, %r784;
	add.s32 	%r4105, %r4104, 362437;
	cvt.rn.f32.u32 	%f1959, %r4105;
	fma.rn.f32 	%f1960, %f1959, 0f2F800000, 0f2F000000;
	shr.u32 	%r4106, %r5840, 2;
	xor.b32  	%r4107, %r4106, %r5840;
	shl.b32 	%r4108, %r784, 4;
	shl.b32 	%r4109, %r4107, 1;
	xor.b32  	%r4110, %r4109, %r4108;
	xor.b32  	%r4111, %r4110, %r4107;
	xor.b32  	%r785, %r4111, %r784;
	add.s32 	%r4112, %r5842, %r785;
	add.s32 	%r4113, %r4112, 724874;
	cvt.rn.f32.u32 	%f1961, %r4113;
	fma.rn.f32 	%f1962, %f1961, 0f2F800000, 0f2F000000;
	mul.f32 	%f1963, %f1962, %f1962;
	fma.rn.f32 	%f1964, %f1960, %f1960, %f1963;
	sqrt.rn.f32 	%f1965, %f1964;
	setp.le.f32 	%p302, %f1965, 0f3F800000;
	add.f32 	%f1966, %f2896, 0f3F800000;
	selp.f32 	%f2896, %f1966, %f2896, %p302;
	@%p301 bra 	$L__BB1_221;
	setp.eq.s32 	%p303, %r540, 2;
	shr.u32 	%r4114, %r5839, 2;
	xor.b32  	%r4115, %r4114, %r5839;
	shl.b32 	%r4116, %r785, 4;
	shl.b32 	%r4117, %r4115, 1;
	xor.b32  	%r4118, %r4117, %r4116;
	xor.b32  	%r4119, %r4118, %r4115;
	xor.b32  	%r4120, %r4119, %r785;
	add.s32 	%r4121, %r5842, %r4120;
	add.s32 	%r4122, %r4121, 1087311;
	cvt.rn.f32.u32 	%f1967, %r4122;
	fma.rn.f32 	%f1968, %f1967, 0f2F800000, 0f2F000000;
	shr.u32 	%r4123, %r5838, 2;
	xor.b32  	%r4124, %r4123, %r5838;
	shl.b32 	%r4125, %r4120, 4;
	shl.b32 	%r4126, %r4124, 1;
	xor.b32  	%r4127, %r4126, %r4125;
	xor.b32  	%r4128, %r4127, %r4124;
	xor.b32  	%r786, %r4128, %r4120;
	add.s32 	%r4129, %r5842, %r786;
	add.s32 	%r4130, %r4129, 1449748;
	cvt.rn.f32.u32 	%f1969, %r4130;
	fma.rn.f32 	%f1970, %f1969, 0f2F800000, 0f2F000000;
	mul.f32 	%f1971, %f1970, %f1970;
	fma.rn.f32 	%f1972, %f1968, %f1968, %f1971;
	sqrt.rn.f32 	%f1973, %f1972;
	setp.le.f32 	%p304, %f1973, 0f3F800000;
	add.f32 	%f1974, %f2896, 0f3F800000;
	selp.f32 	%f2896, %f1974, %f2896, %p304;
	@%p303 bra 	$L__BB1_221;
	shr.u32 	%r4131, %r5837, 2;
	xor.b32  	%r4132, %r4131, %r5837;
	shl.b32 	%r4133, %r786, 4;
	shl.b32 	%r4134, %r4132, 1;
	xor.b32  	%r4135, %r4134, %r4133;
	xor.b32  	%r4136, %r4135, %r4132;
	xor.b32  	%r4137, %r4136, %r786;
	add.s32 	%r4138, %r5842, %r4137;
	add.s32 	%r4139, %r4138, 1812185;
	cvt.rn.f32.u32 	%f1975, %r4139;
	fma.rn.f32 	%f1976, %f1975, 0f2F800000, 0f2F000000;
	shr.u32 	%r4140, %r784, 2;
	xor.b32  	%r4141, %r4140, %r784;
	shl.b32 	%r4142, %r4137, 4;
	shl.b32 	%r4143, %r4141, 1;
	xor.b32  	%r4144, %r4143, %r4142;
	xor.b32  	%r4145, %r4144, %r4141;
	xor.b32  	%r4146, %r4145, %r4137;
	add.s32 	%r4147, %r5842, %r4146;
	add.s32 	%r4148, %r4147, 2174622;
	cvt.rn.f32.u32 	%f1977, %r4148;
	fma.rn.f32 	%f1978, %f1977, 0f2F800000, 0f2F000000;
	mul.f32 	%f1979, %f1978, %f1978;
	fma.rn.f32 	%f1980, %f1976, %f1976, %f1979;
	sqrt.rn.f32 	%f1981, %f1980;
	setp.le.f32 	%p305, %f1981, 0f3F800000;
	add.f32 	%f1982, %f2896, 0f3F800000;
	selp.f32 	%f2896, %f1982, %f2896, %p305;
$L__BB1_221:
	setp.lt.u32 	%p306, %r539, 3;
	mul.f32 	%f296, %f2896, 0f40800000;
	add.s32 	%r4151, %r543, 4608;
	xor.b32  	%r4152, %r4151, -1429050551;
	mul.lo.s32 	%r4153, %r4152, 1099087573;
	add.s32 	%r5850, %r4153, 5783321;
	xor.b32  	%r5853, %r4153, 362436069;
	add.s32 	%r5854, %r4153, 123456789;
	add.s32 	%r5855, %r4153, -638133224;
	mov.b32 	%r5852, -123459836;
	mov.b32 	%r5851, -589760388;
	mov.f32 	%f2900, 0f00000000;
	@%p306 bra 	$L__BB1_224;
	mov.b32 	%r5849, 0;
	mov.b32 	%r5852, -123459836;
	mov.b32 	%r5851, -589760388;
	mov.f32 	%f2900, 0f00000000;
$L__BB1_223:
	shr.u32 	%r4157, %r5854, 2;
	xor.b32  	%r4158, %r4157, %r5854;
	shl.b32 	%r4159, %r5850, 4;
	shl.b32 	%r4160, %r4158, 1;
	xor.b32  	%r4161, %r4160, %r4159;
	xor.b32  	%r4162, %r4161, %r4158;
	xor.b32  	%r4163, %r4162, %r5850;
	add.s32 	%r4164, %r5855, %r4163;
	add.s32 	%r4165, %r4164, 362437;
	cvt.rn.f32.u32 	%f1986, %r4165;
	fma.rn.f32 	%f1987, %f1986, 0f2F800000, 0f2F000000;
	shr.u32 	%r4166, %r5853, 2;
	xor.b32  	%r4167, %r4166, %r5853;
	shl.b32 	%r4168, %r4163, 4;
	shl.b32 	%r4169, %r4167, 1;
	xor.b32  	%r4170, %r4169, %r4168;
	xor.b32  	%r4171, %r4170, %r4167;
	xor.b32  	%r4172, %r4171, %r4163;
	add.s32 	%r4173, %r5855, %r4172;
	add.s32 	%r4174, %r4173, 724874;
	cvt.rn.f32.u32 	%f1988, %r4174;
	fma.rn.f32 	%f1989, %f1988, 0f2F800000, 0f2F000000;
	mul.f32 	%f1990, %f1989, %f1989;
	fma.rn.f32 	%f1991, %f1987, %f1987, %f1990;
	sqrt.rn.f32 	%f1992, %f1991;
	setp.le.f32 	%p307, %f1992, 0f3F800000;
	add.f32 	%f1993, %f2900, 0f3F800000;
	selp.f32 	%f1994, %f1993, %f2900, %p307;
	shr.u32 	%r4175, %r5852, 2;
	xor.b32  	%r4176, %r4175, %r5852;
	shl.b32 	%r4177, %r4172, 4;
	shl.b32 	%r4178, %r4176, 1;
	xor.b32  	%r4179, %r4178, %r4177;
	xor.b32  	%r4180, %r4179, %r4176;
	xor.b32  	%r4181, %r4180, %r4172;
	add.s32 	%r4182, %r5855, %r4181;
	add.s32 	%r4183, %r4182, 1087311;
	cvt.rn.f32.u32 	%f1995, %r4183;
	fma.rn.f32 	%f1996, %f1995, 0f2F800000, 0f2F000000;
	shr.u32 	%r4184, %r5851, 2;
	xor.b32  	%r4185, %r4184, %r5851;
	shl.b32 	%r4186, %r4181, 4;
	shl.b32 	%r4187, %r4185, 1;
	xor.b32  	%r4188, %r4187, %r4186;
	xor.b32  	%r4189, %r4188, %r4185;
	xor.b32  	%r5854, %r4189, %r4181;
	add.s32 	%r4190, %r5855, %r5854;
	add.s32 	%r4191, %r4190, 1449748;
	cvt.rn.f32.u32 	%f1997, %r4191;
	fma.rn.f32 	%f1998, %f1997, 0f2F800000, 0f2F000000;
	mul.f32 	%f1999, %f1998, %f1998;
	fma.rn.f32 	%f2000, %f1996, %f1996, %f1999;
	sqrt.rn.f32 	%f2001, %f2000;
	setp.le.f32 	%p308, %f2001, 0f3F800000;
	add.f32 	%f2002, %f1994, 0f3F800000;
	selp.f32 	%f2003, %f2002, %f1994, %p308;
	shr.u32 	%r4192, %r5850, 2;
	xor.b32  	%r4193, %r4192, %r5850;
	shl.b32 	%r4194, %r5854, 4;
	shl.b32 	%r4195, %r4193, 1;
	xor.b32  	%r4196, %r4195, %r4194;
	xor.b32  	%r4197, %r4196, %r4193;
	xor.b32  	%r5853, %r4197, %r5854;
	add.s32 	%r4198, %r5855, %r5853;
	add.s32 	%r4199, %r4198, 1812185;
	cvt.rn.f32.u32 	%f2004, %r4199;
	fma.rn.f32 	%f2005, %f2004, 0f2F800000, 0f2F000000;
	shr.u32 	%r4200, %r4163, 2;
	xor.b32  	%r4201, %r4200, %r4163;
	shl.b32 	%r4202, %r5853, 4;
	shl.b32 	%r4203, %r4201, 1;
	xor.b32  	%r4204, %r4203, %r4202;
	xor.b32  	%r4205, %r4204, %r4201;
	xor.b32  	%r5852, %r4205, %r5853;
	add.s32 	%r4206, %r5855, %r5852;
	add.s32 	%r4207, %r4206, 2174622;
	cvt.rn.f32.u32 	%f2006, %r4207;
	fma.rn.f32 	%f2007, %f2006, 0f2F800000, 0f2F000000;
	mul.f32 	%f2008, %f2007, %f2007;
	fma.rn.f32 	%f2009, %f2005, %f2005, %f2008;
	sqrt.rn.f32 	%f2010, %f2009;
	setp.le.f32 	%p309, %f2010, 0f3F800000;
	add.f32 	%f2011, %f2003, 0f3F800000;
	selp.f32 	%f2012, %f2011, %f2003, %p309;
	shr.u32 	%r4208, %r4172, 2;
	xor.b32  	%r4209, %r4208, %r4172;
	shl.b32 	%r4210, %r5852, 4;
	shl.b32 	%r4211, %r4209, 1;
	xor.b32  	%r4212, %r4211, %r4210;
	xor.b32  	%r4213, %r4212, %r4209;
	xor.b32  	%r5851, %r4213, %r5852;
	add.s32 	%r4214, %r5855, %r5851;
	add.s32 	%r4215, %r4214, 2537059;
	cvt.rn.f32.u32 	%f2013, %r4215;
	fma.rn.f32 	%f2014, %f2013, 0f2F800000, 0f2F000000;
	shr.u32 	%r4216, %r4181, 2;
	xor.b32  	%r4217, %r4216, %r4181;
	shl.b32 	%r4218, %r5851, 4;
	shl.b32 	%r4219, %r4217, 1;
	xor.b32  	%r4220, %r4219, %r4218;
	xor.b32  	%r4221, %r4220, %r4217;
	xor.b32  	%r5850, %r4221, %r5851;
	add.s32 	%r5855, %r5855, 2899496;
	add.s32 	%r4222, %r5850, %r5855;
	cvt.rn.f32.u32 	%f2015, %r4222;
	fma.rn.f32 	%f2016, %f2015, 0f2F800000, 0f2F000000;
	mul.f32 	%f2017, %f2016, %f2016;
	fma.rn.f32 	%f2018, %f2014, %f2014, %f2017;
	sqrt.rn.f32 	%f2019, %f2018;
	setp.le.f32 	%p310, %f2019, 0f3F800000;
	add.f32 	%f2020, %f2012, 0f3F800000;
	selp.f32 	%f2900, %f2020, %f2012, %p310;
	add.s32 	%r5849, %r5849, 4;
	setp.ne.s32 	%p311, %r5849, %r541;
	@%p311 bra 	$L__BB1_223;
$L__BB1_224:
	setp.eq.s32 	%p312, %r540, 0;
	@%p312 bra 	$L__BB1_228;
	setp.eq.s32 	%p313, %r540, 1;
	shr.u32 	%r4223, %r5854, 2;
	xor.b32  	%r4224, %r4223, %r5854;
	shl.b32 	%r4225, %r5850, 4;
	shl.b32 	%r4226, %r4224, 1;
	xor.b32  	%r4227, %r4226, %r4225;
	xor.b32  	%r4228, %r4227, %r4224;
	xor.b32  	%r811, %r4228, %r5850;
	add.s32 	%r4229, %r5855, %r811;
	add.s32 	%r4230, %r4229, 362437;
	cvt.rn.f32.u32 	%f2021, %r4230;
	fma.rn.f32 	%f2022, %f2021, 0f2F800000, 0f2F000000;
	shr.u32 	%r4231, %r5853, 2;
	xor.b32  	%r4232, %r4231, %r5853;
	shl.b32 	%r4233, %r811, 4;
	shl.b32 	%r4234, %r4232, 1;
	xor.b32  	%r4235, %r4234, %r4233;
	xor.b32  	%r4236, %r4235, %r4232;
	xor.b32  	%r812, %r4236, %r811;
	add.s32 	%r4237, %r5855, %r812;
	add.s32 	%r4238, %r4237, 724874;
	cvt.rn.f32.u32 	%f2023, %r4238;
	fma.rn.f32 	%f2024, %f2023, 0f2F800000, 0f2F000000;
	mul.f32 	%f2025, %f2024, %f2024;
	fma.rn.f32 	%f2026, %f2022, %f2022, %f2025;
	sqrt.rn.f32 	%f2027, %f2026;
	setp.le.f32 	%p314, %f2027, 0f3F800000;
	add.f32 	%f2028, %f2900, 0f3F800000;
	selp.f32 	%f2900, %f2028, %f2900, %p314;
	@%p313 bra 	$L__BB1_228;
	setp.eq.s32 	%p315, %r540, 2;
	shr.u32 	%r4239, %r5852, 2;
	xor.b32  	%r4240, %r4239, %r5852;
	shl.b32 	%r4241, %r812, 4;
	shl.b32 	%r4242, %r4240, 1;
	xor.b32  	%r4243, %r4242, %r4241;
	xor.b32  	%r4244, %r4243, %r4240;
	xor.b32  	%r4245, %r4244, %r812;
	add.s32 	%r4246, %r5855, %r4245;
	add.s32 	%r4247, %r4246, 1087311;
	cvt.rn.f32.u32 	%f2029, %r4247;
	fma.rn.f32 	%f2030, %f2029, 0f2F800000, 0f2F000000;
	shr.u32 	%r4248, %r5851, 2;
	xor.b32  	%r4249, %r4248, %r5851;
	shl.b32 	%r4250, %r4245, 4;
	shl.b32 	%r4251, %r4249, 1;
	xor.b32  	%r4252, %r4251, %r4250;
	xor.b32  	%r4253, %r4252, %r4249;
	xor.b32  	%r813, %r4253, %r4245;
	add.s32 	%r4254, %r5855, %r813;
	add.s32 	%r4255, %r4254, 1449748;
	cvt.rn.f32.u32 	%f2031, %r4255;
	fma.rn.f32 	%f2032, %f2031, 0f2F800000, 0f2F000000;
	mul.f32 	%f2033, %f2032, %f2032;
	fma.rn.f32 	%f2034, %f2030, %f2030, %f2033;
	sqrt.rn.f32 	%f2035, %f2034;
	setp.le.f32 	%p316, %f2035, 0f3F800000;
	add.f32 	%f2036, %f2900, 0f3F800000;
	selp.f32 	%f2900, %f2036, %f2900, %p316;
	@%p315 bra 	$L__BB1_228;
	shr.u32 	%r4256, %r5850, 2;
	xor.b32  	%r4257, %r4256, %r5850;
	shl.b32 	%r4258, %r813, 4;
	shl.b32 	%r4259, %r4257, 1;
	xor.b32  	%r4260, %r4259, %r4258;
	xor.b32  	%r4261, %r4260, %r4257;
	xor.b32  	%r4262, %r4261, %r813;
	add.s32 	%r4263, %r5855, %r4262;
	add.s32 	%r4264, %r4263, 1812185;
	cvt.rn.f32.u32 	%f2037, %r4264;
	fma.rn.f32 	%f2038, %f2037, 0f2F800000, 0f2F000000;
	shr.u32 	%r4265, %r811, 2;
	xor.b32  	%r4266, %r4265, %r811;
	shl.b32 	%r4267, %r4262, 4;
	shl.b32 	%r4268, %r4266, 1;
	xor.b32  	%r4269, %r4268, %r4267;
	xor.b32  	%r4270, %r4269, %r4266;
	xor.b32  	%r4271, %r4270, %r4262;
	add.s32 	%r4272, %r5855, %r4271;
	add.s32 	%r4273, %r4272, 2174622;
	cvt.rn.f32.u32 	%f2039, %r4273;
	fma.rn.f32 	%f2040, %f2039, 0f2F800000, 0f2F000000;
	mul.f32 	%f2041, %f2040, %f2040;
	fma.rn.f32 	%f2042, %f2038, %f2038, %f2041;
	sqrt.rn.f32 	%f2043, %f2042;
	setp.le.f32 	%p317, %f2043, 0f3F800000;
	add.f32 	%f2044, %f2900, 0f3F800000;
	selp.f32 	%f2900, %f2044, %f2900, %p317;
$L__BB1_228:
	setp.lt.u32 	%p318, %r539, 3;
	mul.f32 	%f305, %f2900, 0f40800000;
	add.s32 	%r4276, %r543, 5120;
	xor.b32  	%r4277, %r4276, -1429050551;
	mul.lo.s32 	%r4278, %r4277, 1099087573;
	add.s32 	%r5863, %r4278, 5783321;
	xor.b32  	%r5866, %r4278, 362436069;
	add.s32 	%r5867, %r4278, 123456789;
	add.s32 	%r5868, %r4278, -638133224;
	mov.b32 	%r5865, -123459836;
	mov.b32 	%r5864, -589760388;
	mov.f32 	%f2904, 0f00000000;
	@%p318 bra 	$L__BB1_231;
	mov.b32 	%r5862, 0;
	mov.b32 	%r5865, -123459836;
	mov.b32 	%r5864, -589760388;
	mov.f32 	%f2904, 0f00000000;
$L__BB1_230:
	shr.u32 	%r4282, %r5867, 2;
	xor.b32  	%r4283, %r4282, %r5867;
	shl.b32 	%r4284, %r5863, 4;
	shl.b32 	%r4285, %r4283, 1;
	xor.b32  	%r4286, %r4285, %r4284;
	xor.b32  	%r4287, %r4286, %r4283;
	xor.b32  	%r4288, %r4287, %r5863;
	add.s32 	%r4289, %r5868, %r4288;
	add.s32 	%r4290, %r4289, 362437;
	cvt.rn.f32.u32 	%f2048, %r4290;
	fma.rn.f32 	%f2049, %f2048, 0f2F800000, 0f2F000000;
	shr.u32 	%r4291, %r5866, 2;
	xor.b32  	%r4292, %r4291, %r5866;
	shl.b32 	%r4293, %r4288, 4;
	shl.b32 	%r4294, %r4292, 1;
	xor.b32  	%r4295, %r4294, %r4293;
	xor.b32  	%r4296, %r4295, %r4292;
	xor.b32  	%r4297, %r4296, %r4288;
	add.s32 	%r4298, %r5868, %r4297;
	add.s32 	%r4299, %r4298, 724874;
	cvt.rn.f32.u32 	%f2050, %r4299;
	fma.rn.f32 	%f2051, %f2050, 0f2F800000, 0f2F000000;
	mul.f32 	%f2052, %f2051, %f2051;
	fma.rn.f32 	%f2053, %f2049, %f2049, %f2052;
	sqrt.rn.f32 	%f2054, %f2053;
	setp.le.f32 	%p319, %f2054, 0f3F800000;
	add.f32 	%f2055, %f2904, 0f3F800000;
	selp.f32 	%f2056, %f2055, %f2904, %p319;
	shr.u32 	%r4300, %r5865, 2;
	xor.b32  	%r4301, %r4300, %r5865;
	shl.b32 	%r4302, %r4297, 4;
	shl.b32 	%r4303, %r4301, 1;
	xor.b32  	%r4304, %r4303, %r4302;
	xor.b32  	%r4305, %r4304, %r4301;
	xor.b32  	%r4306, %r4305, %r4297;
	add.s32 	%r4307, %r5868, %r4306;
	add.s32 	%r4308, %r4307, 1087311;
	cvt.rn.f32.u32 	%f2057, %r4308;
	fma.rn.f32 	%f2058, %f2057, 0f2F800000, 0f2F000000;
	shr.u32 	%r4309, %r5864, 2;
	xor.b32  	%r4310, %r4309, %r5864;
	shl.b32 	%r4311, %r4306, 4;
	shl.b32 	%r4312, %r4310, 1;
	xor.b32  	%r4313, %r4312, %r4311;
	xor.b32  	%r4314, %r4313, %r4310;
	xor.b32  	%r5867, %r4314, %r4306;
	add.s32 	%r4315, %r5868, %r5867;
	add.s32 	%r4316, %r4315, 1449748;
	cvt.rn.f32.u32 	%f2059, %r4316;
	fma.rn.f32 	%f2060, %f2059, 0f2F800000, 0f2F000000;
	mul.f32 	%f2061, %f2060, %f2060;
	fma.rn.f32 	%f2062, %f2058, %f2058, %f2061;
	sqrt.rn.f32 	%f2063, %f2062;
	setp.le.f32 	%p320, %f2063, 0f3F800000;
	add.f32 	%f2064, %f2056, 0f3F800000;
	selp.f32 	%f2065, %f2064, %f2056, %p320;
	shr.u32 	%r4317, %r5863, 2;
	xor.b32  	%r4318, %r4317, %r5863;
	shl.b32 	%r4319, %r5867, 4;
	shl.b32 	%r4320, %r4318, 1;
	xor.b32  	%r4321, %r4320, %r4319;
	xor.b32  	%r4322, %r4321, %r4318;
	xor.b32  	%r5866, %r4322, %r5867;
	add.s32 	%r4323, %r5868, %r5866;
	add.s32 	%r4324, %r4323, 1812185;
	cvt.rn.f32.u32 	%f2066, %r4324;
	fma.rn.f32 	%f2067, %f2066, 0f2F800000, 0f2F000000;
	shr.u32 	%r4325, %r4288, 2;
	xor.b32  	%r4326, %r4325, %r4288;
	shl.b32 	%r4327, %r5866, 4;
	shl.b32 	%r4328, %r4326, 1;
	xor.b32  	%r4329, %r4328, %r4327;
	xor.b32  	%r4330, %r4329, %r4326;
	xor.b32  	%r5865, %r4330, %r5866;
	add.s32 	%r4331, %r5868, %r5865;
	add.s32 	%r4332, %r4331, 2174622;
	cvt.rn.f32.u32 	%f2068, %r4332;
	fma.rn.f32 	%f2069, %f2068, 0f2F800000, 0f2F000000;
	mul.f32 	%f2070, %f2069, %f2069;
	fma.rn.f32 	%f2071, %f2067, %f2067, %f2070;
	sqrt.rn.f32 	%f2072, %f2071;
	setp.le.f32 	%p321, %f2072, 0f3F800000;
	add.f32 	%f2073, %f2065, 0f3F800000;
	selp.f32 	%f2074, %f2073, %f2065, %p321;
	shr.u32 	%r4333, %r4297, 2;
	xor.b32  	%r4334, %r4333, %r4297;
	shl.b32 	%r4335, %r5865, 4;
	shl.b32 	%r4336, %r4334, 1;
	xor.b32  	%r4337, %r4336, %r4335;
	xor.b32  	%r4338, %r4337, %r4334;
	xor.b32  	%r5864, %r4338, %r5865;
	add.s32 	%r4339, %r5868, %r5864;
	add.s32 	%r4340, %r4339, 2537059;
	cvt.rn.f32.u32 	%f2075, %r4340;
	fma.rn.f32 	%f2076, %f2075, 0f2F800000, 0f2F000000;
	shr.u32 	%r4341, %r4306, 2;
	xor.b32  	%r4342, %r4341, %r4306;
	shl.b32 	%r4343, %r5864, 4;
	shl.b32 	%r4344, %r4342, 1;
	xor.b32  	%r4345, %r4344, %r4343;
	xor.b32  	%r4346, %r4345, %r4342;
	xor.b32  	%r5863, %r4346, %r5864;
	add.s32 	%r5868, %r5868, 2899496;
	add.s32 	%r4347, %r5863, %r5868;
	cvt.rn.f32.u32 	%f2077, %r4347;
	fma.rn.f32 	%f2078, %f2077, 0f2F800000, 0f2F000000;
	mul.f32 	%f2079, %f2078, %f2078;
	fma.rn.f32 	%f2080, %f2076, %f2076, %f2079;
	sqrt.rn.f32 	%f2081, %f2080;
	setp.le.f32 	%p322, %f2081, 0f3F800000;
	add.f32 	%f2082, %f2074, 0f3F800000;
	selp.f32 	%f2904, %f2082, %f2074, %p322;
	add.s32 	%r5862, %r5862, 4;
	setp.ne.s32 	%p323, %r5862, %r541;
	@%p323 bra 	$L__BB1_230;
$L__BB1_231:
	setp.eq.s32 	%p324, %r540, 0;
	@%p324 bra 	$L__BB1_235;
	setp.eq.s32 	%p325, %r540, 1;
	shr.u32 	%r4348, %r5867, 2;
	xor.b32  	%r4349, %r4348, %r5867;
	shl.b32 	%r4350, %r5863, 4;
	shl.b32 	%r4351, %r4349, 1;
	xor.b32  	%r4352, %r4351, %r4350;
	xor.b32  	%r4353, %r4352, %r4349;
	xor.b32  	%r838, %r4353, %r5863;
	add.s32 	%r4354, %r5868, %r838;
	add.s32 	%r4355, %r4354, 362437;
	cvt.rn.f32.u32 	%f2083, %r4355;
	fma.rn.f32 	%f2084, %f2083, 0f2F800000, 0f2F000000;
	shr.u32 	%r4356, %r5866, 2;
	xor.b32  	%r4357, %r4356, %r5866;
	shl.b32 	%r4358, %r838, 4;
	shl.b32 	%r4359, %r4357, 1;
	xor.b32  	%r4360, %r4359, %r4358;
	xor.b32  	%r4361, %r4360, %r4357;
	xor.b32  	%r839, %r4361, %r838;
	add.s32 	%r4362, %r5868, %r839;
	add.s32 	%r4363, %r4362, 724874;
	cvt.rn.f32.u32 	%f2085, %r4363;
	fma.rn.f32 	%f2086, %f2085, 0f2F800000, 0f2F000000;
	mul.f32 	%f2087, %f2086, %f2086;
	fma.rn.f32 	%f2088, %f2084, %f2084, %f2087;
	sqrt.rn.f32 	%f2089, %f2088;
	setp.le.f32 	%p326, %f2089, 0f3F800000;
	add.f32 	%f2090, %f2904, 0f3F800000;
	selp.f32 	%f2904, %f2090, %f2904, %p326;
	@%p325 bra 	$L__BB1_235;
	setp.eq.s32 	%p327, %r540, 2;
	shr.u32 	%r4364, %r5865, 2;
	xor.b32  	%r4365, %r4364, %r5865;
	shl.b32 	%r4366, %r839, 4;
	shl.b32 	%r4367, %r4365, 1;
	xor.b32  	%r4368, %r4367, %r4366;
	xor.b32  	%r4369, %r4368, %r4365;
	xor.b32  	%r4370, %r4369, %r839;
	add.s32 	%r4371, %r5868, %r4370;
	add.s32 	%r4372, %r4371, 1087311;
	cvt.rn.f32.u32 	%f2091, %r4372;
	fma.rn.f32 	%f2092, %f2091, 0f2F800000, 0f2F000000;
	shr.u32 	%r4373, %r5864, 2;
	xor.b32  	%r4374, %r4373, %r5864;
	shl.b32 	%r4375, %r4370, 4;
	shl.b32 	%r4376, %r4374, 1;
	xor.b32  	%r4377, %r4376, %r4375;
	xor.b32  	%r4378, %r4377, %r4374;
	xor.b32  	%r840, %r4378, %r4370;
	add.s32 	%r4379, %r5868, %r840;
	add.s32 	%r4380, %r4379, 1449748;
	cvt.rn.f32.u32 	%f2093, %r4380;
	fma.rn.f32 	%f2094, %f2093, 0f2F800000, 0f2F000000;
	mul.f32 	%f2095, %f2094, %f2094;
	fma.rn.f32 	%f2096, %f2092, %f2092, %f2095;
	sqrt.rn.f32 	%f2097, %f2096;
	setp.le.f32 	%p328, %f2097, 0f3F800000;
	add.f32 	%f2098, %f2904, 0f3F800000;
	selp.f32 	%f2904, %f2098, %f2904, %p328;
	@%p327 bra 	$L__BB1_235;
	shr.u32 	%r4381, %r5863, 2;
	xor.b32  	%r4382, %r4381, %r5863;
	shl.b32 	%r4383, %r840, 4;
	shl.b32 	%r4384, %r4382, 1;
	xor.b32  	%r4385, %r4384, %r4383;
	xor.b32  	%r4386, %r4385, %r4382;
	xor.b32  	%r4387, %r4386, %r840;
	add.s32 	%r4388, %r5868, %r4387;
	add.s32 	%r4389, %r4388, 1812185;
	cvt.rn.f32.u32 	%f2099, %r4389;
	fma.rn.f32 	%f2100, %f2099, 0f2F800000, 0f2F000000;
	shr.u32 	%r4390, %r838, 2;
	xor.b32  	%r4391, %r4390, %r838;
	shl.b32 	%r4392, %r4387, 4;
	shl.b32 	%r4393, %r4391, 1;
	xor.b32  	%r4394, %r4393, %r4392;
	xor.b32  	%r4395, %r4394, %r4391;
	xor.b32  	%r4396, %r4395, %r4387;
	add.s32 	%r4397, %r5868, %r4396;
	add.s32 	%r4398, %r4397, 2174622;
	cvt.rn.f32.u32 	%f2101, %r4398;
	fma.rn.f32 	%f2102, %f2101, 0f2F800000, 0f2F000000;
	mul.f32 	%f2103, %f2102, %f2102;
	fma.rn.f32 	%f2104, %f2100, %f2100, %f2103;
	sqrt.rn.f32 	%f2105, %f2104;
	setp.le.f32 	%p329, %f2105, 0f3F800000;
	add.f32 	%f2106, %f2904, 0f3F800000;
	selp.f32 	%f2904, %f2106, %f2904, %p329;
$L__BB1_235:
	setp.lt.u32 	%p330, %r539, 3;
	mul.f32 	%f314, %f2904, 0f40800000;
	add.s32 	%r4401, %r543, 5632;
	xor.b32  	%r4402, %r4401, -1429050551;
	mul.lo.s32 	%r4403, %r4402, 1099087573;
	add.s32 	%r5876, %r4403, 5783321;
	xor.b32  	%r5879, %r4403, 362436069;
	add.s32 	%r5880, %r4403, 123456789;
	add.s32 	%r5881, %r4403, -638133224;
	mov.b32 	%r5878, -123459836;
	mov.b32 	%r5877, -589760388;
	mov.f32 	%f2908, 0f00000000;
	@%p330 bra 	$L__BB1_238;
	mov.b32 	%r5875, 0;
	mov.b32 	%r5878, -123459836;
	mov.b32 	%r5877, -589760388;
	mov.f32 	%f2908, 0f00000000;
$L__BB1_237:
	shr.u32 	%r4407, %r5880, 2;
	xor.b32  	%r4408, %r4407, %r5880;
	shl.b32 	%r4409, %r5876, 4;
	shl.b32 	%r4410, %r4408, 1;
	xor.b32  	%r4411, %r4410, %r4409;
	xor.b32  	%r4412, %r4411, %r4408;
	xor.b32  	%r4413, %r4412, %r5876;
	add.s32 	%r4414, %r5881, %r4413;
	add.s32 	%r4415, %r4414, 362437;
	cvt.rn.f32.u32 	%f2110, %r4415;
	fma.rn.f32 	%f2111, %f2110, 0f2F800000, 0f2F000000;
	shr.u32 	%r4416, %r5879, 2;
	xor.b32  	%r4417, %r4416, %r5879;
	shl.b32 	%r4418, %r4413, 4;
	shl.b32 	%r4419, %r4417, 1;
	xor.b32  	%r4420, %r4419, %r4418;
	xor.b32  	%r4421, %r4420, %r4417;
	xor.b32  	%r4422, %r4421, %r4413;
	add.s32 	%r4423, %r5881, %r4422;
	add.s32 	%r4424, %r4423, 724874;
	cvt.rn.f32.u32 	%f2112, %r4424;
	fma.rn.f32 	%f2113, %f2112, 0f2F800000, 0f2F000000;
	mul.f32 	%f2114, %f2113, %f2113;
	fma.rn.f32 	%f2115, %f2111, %f2111, %f2114;
	sqrt.rn.f32 	%f2116, %f2115;
	setp.le.f32 	%p331, %f2116, 0f3F800000;
	add.f32 	%f2117, %f2908, 0f3F800000;
	selp.f32 	%f2118, %f2117, %f2908, %p331;
	shr.u32 	%r4425, %r5878, 2;
	xor.b32  	%r4426, %r4425, %r5878;
	shl.b32 	%r4427, %r4422, 4;
	shl.b32 	%r4428, %r4426, 1;
	xor.b32  	%r4429, %r4428, %r4427;
	xor.b32  	%r4430, %r4429, %r4426;
	xor.b32  	%r4431, %r4430, %r4422;
	add.s32 	%r4432, %r5881, %r4431;
	add.s32 	%r4433, %r4432, 1087311;
	cvt.rn.f32.u32 	%f2119, %r4433;
	fma.rn.f32 	%f2120, %f2119, 0f2F800000, 0f2F000000;
	shr.u32 	%r4434, %r5877, 2;
	xor.b32  	%r4435, %r4434, %r5877;
	shl.b32 	%r4436, %r4431, 4;
	shl.b32 	%r4437, %r4435, 1;
	xor.b32  	%r4438, %r4437, %r4436;
	xor.b32  	%r4439, %r4438, %r4435;
	xor.b32  	%r5880, %r4439, %r4431;
	add.s32 	%r4440, %r5881, %r5880;
	add.s32 	%r4441, %r4440, 1449748;
	cvt.rn.f32.u32 	%f2121, %r4441;
	fma.rn.f32 	%f2122, %f2121, 0f2F800000, 0f2F000000;
	mul.f32 	%f2123, %f2122, %f2122;
	fma.rn.f32 	%f2124, %f2120, %f2120, %f2123;
	sqrt.rn.f32 	%f2125, %f2124;
	setp.le.f32 	%p332, %f2125, 0f3F800000;
	add.f32 	%f2126, %f2118, 0f3F800000;
	selp.f32 	%f2127, %f2126, %f2118, %p332;
	shr.u32 	%r4442, %r5876, 2;
	xor.b32  	%r4443, %r4442, %r5876;
	shl.b32 	%r4444, %r5880, 4;
	shl.b32 	%r4445, %r4443, 1;
	xor.b32  	%r4446, %r4445, %r4444;
	xor.b32  	%r4447, %r4446, %r4443;
	xor.b32  	%r5879, %r4447, %r5880;
	add.s32 	%r4448, %r5881, %r5879;
	add.s32 	%r4449, %r4448, 1812185;
	cvt.rn.f32.u32 	%f2128, %r4449;
	fma.rn.f32 	%f2129, %f2128, 0f2F800000, 0f2F000000;
	shr.u32 	%r4450, %r4413, 2;
	xor.b32  	%r4451, %r4450, %r4413;
	shl.b32 	%r4452, %r5879, 4;
	shl.b32 	%r4453, %r4451, 1;
	xor.b32  	%r4454, %r4453, %r4452;
	xor.b32  	%r4455, %r4454, %r4451;
	xor.b32  	%r5878, %r4455, %r5879;
	add.s32 	%r4456, %r5881, %r5878;
	add.s32 	%r4457, %r4456, 2174622;
	cvt.rn.f32.u32 	%f2130, %r4457;
	fma.rn.f32 	%f2131, %f2130, 0f2F800000, 0f2F000000;
	mul.f32 	%f2132, %f2131, %f2131;
	fma.rn.f32 	%f2133, %f2129, %f2129, %f2132;
	sqrt.rn.f32 	%f2134, %f2133;
	setp.le.f32 	%p333, %f2134, 0f3F800000;
	add.f32 	%f2135, %f2127, 0f3F800000;
	selp.f32 	%f2136, %f2135, %f2127, %p333;
	shr.u32 	%r4458, %r4422, 2;
	xor.b32  	%r4459, %r4458, %r4422;
	shl.b32 	%r4460, %r5878, 4;
	shl.b32 	%r4461, %r4459, 1;
	xor.b32  	%r4462, %r4461, %r4460;
	xor.b32  	%r4463, %r4462, %r4459;
	xor.b32  	%r5877, %r4463, %r5878;
	add.s32 	%r4464, %r5881, %r5877;
	add.s32 	%r4465, %r4464, 2537059;
	cvt.rn.f32.u32 	%f2137, %r4465;
	fma.rn.f32 	%f2138, %f2137, 0f2F800000, 0f2F000000;
	shr.u32 	%r4466, %r4431, 2;
	xor.b32  	%r4467, %r4466, %r4431;
	shl.b32 	%r4468, %r5877, 4;
	shl.b32 	%r4469, %r4467, 1;
	xor.b32  	%r4470, %r4469, %r4468;
	xor.b32  	%r4471, %r4470, %r4467;
	xor.b32  	%r5876, %r4471, %r5877;
	add.s32 	%r5881, %r5881, 2899496;
	add.s32 	%r4472, %r5876, %r5881;
	cvt.rn.f32.u32 	%f2139, %r4472;
	fma.rn.f32 	%f2140, %f2139, 0f2F800000, 0f2F000000;
	mul.f32 	%f2141, %f2140, %f2140;
	fma.rn.f32 	%f2142, %f2138, %f2138, %f2141;
	sqrt.rn.f32 	%f2143, %f2142;
	setp.le.f32 	%p334, %f2143, 0f3F800000;
	add.f32 	%f2144, %f2136, 0f3F800000;
	selp.f32 	%f2908, %f2144, %f2136, %p334;
	add.s32 	%r5875, %r5875, 4;
	setp.ne.s32 	%p335, %r5875, %r541;
	@%p335 bra 	$L__BB1_237;
$L__BB1_238:
	setp.eq.s32 	%p336, %r540, 0;
	@%p336 bra 	$L__BB1_242;
	setp.eq.s32 	%p337, %r540, 1;
	shr.u32 	%r4473, %r5880, 2;
	xor.b32  	%r4474, %r4473, %r5880;
	shl.b32 	%r4475, %r5876, 4;
	shl.b32 	%r4476, %r4474, 1;
	xor.b32  	%r4477, %r4476, %r4475;
	xor.b32  	%r4478, %r4477, %r4474;
	xor.b32  	%r865, %r4478, %r5876;
	add.s32 	%r4479, %r5881, %r865;
	add.s32 	%r4480, %r4479, 362437;
	cvt.rn.f32.u32 	%f2145, %r4480;
	fma.rn.f32 	%f2146, %f2145, 0f2F800000, 0f2F000000;
	shr.u32 	%r4481, %r5879, 2;
	xor.b32  	%r4482, %r4481, %r5879;
	shl.b32 	%r4483, %r865, 4;
	shl.b32 	%r4484, %r4482, 1;
	xor.b32  	%r4485, %r4484, %r4483;
	xor.b32  	%r4486, %r4485, %r4482;
	xor.b32  	%r866, %r4486, %r865;
	add.s32 	%r4487, %r5881, %r866;
	add.s32 	%r4488, %r4487, 724874;
	cvt.rn.f32.u32 	%f2147, %r4488;
	fma.rn.f32 	%f2148, %f2147, 0f2F800000, 0f2F000000;
	mul.f32 	%f2149, %f2148, %f2148;
	fma.rn.f32 	%f2150, %f2146, %f2146, %f2149;
	sqrt.rn.f32 	%f2151, %f2150;
	setp.le.f32 	%p338, %f2151, 0f3F800000;
	add.f32 	%f2152, %f2908, 0f3F800000;
	selp.f32 	%f2908, %f2152, %f2908, %p338;
	@%p337 bra 	$L__BB1_242;
	setp.eq.s32 	%p339, %r540, 2;
	shr.u32 	%r4489, %r5878, 2;
	xor.b32  	%r4490, %r4489, %r5878;
	shl.b32 	%r4491, %r866, 4;
	shl.b32 	%r4492, %r4490, 1;
	xor.b32  	%r4493, %r4492, %r4491;
	xor.b32  	%r4494, %r4493, %r4490;
	xor.b32  	%r4495, %r4494, %r866;
	add.s32 	%r4496, %r5881, %r4495;
	add.s32 	%r4497, %r4496, 1087311;
	cvt.rn.f32.u32 	%f2153, %r4497;
	fma.rn.f32 	%f2154, %f2153, 0f2F800000, 0f2F000000;
	shr.u32 	%r4498, %r5877, 2;
	xor.b32  	%r4499, %r4498, %r5877;
	shl.b32 	%r4500, %r4495, 4;
	shl.b32 	%r4501, %r4499, 1;
	xor.b32  	%r4502, %r4501, %r4500;
	xor.b32  	%r4503, %r4502, %r4499;
	xor.b32  	%r867, %r4503, %r4495;
	add.s32 	%r4504, %r5881, %r867;
	add.s32 	%r4505, %r4504, 1449748;
	cvt.rn.f32.u32 	%f2155, %r4505;
	fma.rn.f32 	%f2156, %f2155, 0f2F800000, 0f2F000000;
	mul.f32 	%f2157, %f2156, %f2156;
	fma.rn.f32 	%f2158, %f2154, %f2154, %f2157;
	sqrt.rn.f32 	%f2159, %f2158;
	setp.le.f32 	%p340, %f2159, 0f3F800000;
	add.f32 	%f2160, %f2908, 0f3F800000;
	selp.f32 	%f2908, %f2160, %f2908, %p340;
	@%p339 bra 	$L__BB1_242;
	shr.u32 	%r4506, %r5876, 2;
	xor.b32  	%r4507, %r4506, %r5876;
	shl.b32 	%r4508, %r867, 4;
	shl.b32 	%r4509, %r4507, 1;
	xor.b32  	%r4510, %r4509, %r4508;
	xor.b32  	%r4511, %r4510, %r4507;
	xor.b32  	%r4512, %r4511, %r867;
	add.s32 	%r4513, %r5881, %r4512;
	add.s32 	%r4514, %r4513, 1812185;
	cvt.rn.f32.u32 	%f2161, %r4514;
	fma.rn.f32 	%f2162, %f2161, 0f2F800000, 0f2F000000;
	shr.u32 	%r4515, %r865, 2;
	xor.b32  	%r4516, %r4515, %r865;
	shl.b32 	%r4517, %r4512, 4;
	shl.b32 	%r4518, %r4516, 1;
	xor.b32  	%r4519, %r4518, %r4517;
	xor.b32  	%r4520, %r4519, %r4516;
	xor.b32  	%r4521, %r4520, %r4512;
	add.s32 	%r4522, %r5881, %r4521;
	add.s32 	%r4523, %r4522, 2174622;
	cvt.rn.f32.u32 	%f2163, %r4523;
	fma.rn.f32 	%f2164, %f2163, 0f2F800000, 0f2F000000;
	mul.f32 	%f2165, %f2164, %f2164;
	fma.rn.f32 	%f2166, %f2162, %f2162, %f2165;
	sqrt.rn.f32 	%f2167, %f2166;
	setp.le.f32 	%p341, %f2167, 0f3F800000;
	add.f32 	%f2168, %f2908, 0f3F800000;
	selp.f32 	%f2908, %f2168, %f2908, %p341;
$L__BB1_242:
	setp.lt.u32 	%p342, %r539, 3;
	mul.f32 	%f323, %f2908, 0f40800000;
	add.s32 	%r4526, %r543, 6144;
	xor.b32  	%r4527, %r4526, -1429050551;
	mul.lo.s32 	%r4528, %r4527, 1099087573;
	add.s32 	%r5889, %r4528, 5783321;
	xor.b32  	%r5892, %r4528, 362436069;
	add.s32 	%r5893, %r4528, 123456789;
	add.s32 	%r5894, %r4528, -638133224;
	mov.b32 	%r5891, -123459836;
	mov.b32 	%r5890, -589760388;
	mov.f32 	%f2912, 0f00000000;
	@%p342 bra 	$L__BB1_245;
	mov.b32 	%r5888, 0;
	mov.b32 	%r5891, -123459836;
	mov.b32 	%r5890, -589760388;
	mov.f32 	%f2912, 0f00000000;
$L__BB1_244:
	shr.u32 	%r4532, %r5893, 2;
	xor.b32  	%r4533, %r4532, %r5893;
	shl.b32 	%r4534, %r5889, 4;
	shl.b32 	%r4535, %r4533, 1;
	xor.b32  	%r4536, %r4535, %r4534;
	xor.b32  	%r4537, %r4536, %r4533;
	xor.b32  	%r4538, %r4537, %r5889;
	add.s32 	%r4539, %r5894, %r4538;
	add.s32 	%r4540, %r4539, 362437;
	cvt.rn.f32.u32 	%f2172, %r4540;
	fma.rn.f32 	%f2173, %f2172, 0f2F800000, 0f2F000000;
	shr.u32 	%r4541, %r5892, 2;
	xor.b32  	%r4542, %r4541, %r5892;
	shl.b32 	%r4543, %r4538, 4;
	shl.b32 	%r4544, %r4542, 1;
	xor.b32  	%r4545, %r4544, %r4543;
	xor.b32  	%r4546, %r4545, %r4542;
	xor.b32  	%r4547, %r4546, %r4538;
	add.s32 	%r4548, %r5894, %r4547;
	add.s32 	%r4549, %r4548, 724874;
	cvt.rn.f32.u32 	%f2174, %r4549;
	fma.rn.f32 	%f2175, %f2174, 0f2F800000, 0f2F000000;
	mul.f32 	%f2176, %f2175, %f2175;
	fma.rn.f32 	%f2177, %f2173, %f2173, %f2176;
	sqrt.rn.f32 	%f2178, %f2177;
	setp.le.f32 	%p343, %f2178, 0f3F800000;
	add.f32 	%f2179, %f2912, 0f3F800000;
	selp.f32 	%f2180, %f2179, %f2912, %p343;
	shr.u32 	%r4550, %r5891, 2;
	xor.b32  	%r4551, %r4550, %r5891;
	shl.b32 	%r4552, %r4547, 4;
	shl.b32 	%r4553, %r4551, 1;
	xor.b32  	%r4554, %r4553, %r4552;
	xor.b32  	%r4555, %r4554, %r4551;
	xor.b32  	%r4556, %r4555, %r4547;
	add.s32 	%r4557, %r5894, %r4556;
	add.s32 	%r4558, %r4557, 1087311;
	cvt.rn.f32.u32 	%f2181, %r4558;
	fma.rn.f32 	%f2182, %f2181, 0f2F800000, 0f2F000000;
	shr.u32 	%r4559, %r5890, 2;
	xor.b32  	%r4560, %r4559, %r5890;
	shl.b32 	%r4561, %r4556, 4;
	shl.b32 	%r4562, %r4560, 1;
	xor.b32  	%r4563, %r4562, %r4561;
	xor.b32  	%r4564, %r4563, %r4560;
	xor.b32  	%r5893, %r4564, %r4556;
	add.s32 	%r4565, %r5894, %r5893;
	add.s32 	%r4566, %r4565, 1449748;
	cvt.rn.f32.u32 	%f2183, %r4566;
	fma.rn.f32 	%f2184, %f2183, 0f2F800000, 0f2F000000;
	mul.f32 	%f2185, %f2184, %f2184;
	fma.rn.f32 	%f2186, %f2182, %f2182, %f2185;
	sqrt.rn.f32 	%f2187, %f2186;
	setp.le.f32 	%p344, %f2187, 0f3F800000;
	add.f32 	%f2188, %f2180, 0f3F800000;
	selp.f32 	%f2189, %f2188, %f2180, %p344;
	shr.u32 	%r4567, %r5889, 2;
	xor.b32  	%r4568, %r4567, %r5889;
	shl.b32 	%r4569, %r5893, 4;
	shl.b32 	%r4570, %r4568, 1;
	xor.b32  	%r4571, %r4570, %r4569;
	xor.b32  	%r4572, %r4571, %r4568;
	xor.b32  	%r5892, %r4572, %r5893;
	add.s32 	%r4573, %r5894, %r5892;
	add.s32 	%r4574, %r4573, 1812185;
	cvt.rn.f32.u32 	%f2190, %r4574;
	fma.rn.f32 	%f2191, %f2190, 0f2F800000, 0f2F000000;
	shr.u32 	%r4575, %r4538, 2;
	xor.b32  	%r4576, %r4575, %r4538;
	shl.b32 	%r4577, %r5892, 4;
	shl.b32 	%r4578, %r4576, 1;
	xor.b32  	%r4579, %r4578, %r4577;
	xor.b32  	%r4580, %r4579, %r4576;
	xor.b32  	%r5891, %r4580, %r5892;
	add.s32 	%r4581, %r5894, %r5891;
	add.s32 	%r4582, %r4581, 2174622;
	cvt.rn.f32.u32 	%f2192, %r4582;
	fma.rn.f32 	%f2193, %f2192, 0f2F800000, 0f2F000000;
	mul.f32 	%f2194, %f2193, %f2193;
	fma.rn.f32 	%f2195, %f2191, %f2191, %f2194;
	sqrt.rn.f32 	%f2196, %f2195;
	setp.le.f32 	%p345, %f2196, 0f3F800000;
	add.f32 	%f2197, %f2189, 0f3F800000;
	selp.f32 	%f2198, %f2197, %f2189, %p345;
	shr.u32 	%r4583, %r4547, 2;
	xor.b32  	%r4584, %r4583, %r4547;
	shl.b32 	%r4585, %r5891, 4;
	shl.b32 	%r4586, %r4584, 1;
	xor.b32  	%r4587, %r4586, %r4585;
	xor.b32  	%r4588, %r4587, %r4584;
	xor.b32  	%r5890, %r4588, %r5891;
	add.s32 	%r4589, %r5894, %r5890;
	add.s32 	%r4590, %r4589, 2537059;
	cvt.rn.f32.u32 	%f2199, %r4590;
	fma.rn.f32 	%f2200, %f2199, 0f2F800000, 0f2F000000;
	shr.u32 	%r4591, %r4556, 2;
	xor.b32  	%r4592, %r4591, %r4556;
	shl.b32 	%r4593, %r5890, 4;
	shl.b32 	%r4594, %r4592, 1;
	xor.b32  	%r4595, %r4594, %r4593;
	xor.b32  	%r4596, %r4595, %r4592;
	xor.b32  	%r5889, %r4596, %r5890;
	add.s32 	%r5894, %r5894, 2899496;
	add.s32 	%r4597, %r5889, %r5894;
	cvt.rn.f32.u32 	%f2201, %r4597;
	fma.rn.f32 	%f2202, %f2201, 0f2F800000, 0f2F000000;
	mul.f32 	%f2203, %f2202, %f2202;
	fma.rn.f32 	%f2204, %f2200, %f2200, %f2203;
	sqrt.rn.f32 	%f2205, %f2204;
	setp.le.f32 	%p346, %f2205, 0f3F800000;
	add.f32 	%f2206, %f2198, 0f3F800000;
	selp.f32 	%f2912, %f2206, %f2198, %p346;
	add.s32 	%r5888, %r5888, 4;
	setp.ne.s32 	%p347, %r5888, %r541;
	@%p347 bra 	$L__BB1_244;
$L__BB1_245:
	setp.eq.s32 	%p348, %r540, 0;
	@%p348 bra 	$L__BB1_249;
	setp.eq.s32 	%p349, %r540, 1;
	shr.u32 	%r4598, %r5893, 2;
	xor.b32  	%r4599, %r4598, %r5893;
	shl.b32 	%r4600, %r5889, 4;
	shl.b32 	%r4601, %r4599, 1;
	xor.b32  	%r4602, %r4601, %r4600;
	xor.b32  	%r4603, %r4602, %r4599;
	xor.b32  	%r892, %r4603, %r5889;
	add.s32 	%r4604, %r5894, %r892;
	add.s32 	%r4605, %r4604, 362437;
	cvt.rn.f32.u32 	%f2207, %r4605;
	fma.rn.f32 	%f2208, %f2207, 0f2F800000, 0f2F000000;
	shr.u32 	%r4606, %r5892, 2;
	xor.b32  	%r4607, %r4606, %r5892;
	shl.b32 	%r4608, %r892, 4;
	shl.b32 	%r4609, %r4607, 1;
	xor.b32  	%r4610, %r4609, %r4608;
	xor.b32  	%r4611, %r4610, %r4607;
	xor.b32  	%r893, %r4611, %r892;
	add.s32 	%r4612, %r5894, %r893;
	add.s32 	%r4613, %r4612, 724874;
	cvt.rn.f32.u32 	%f2209, %r4613;
	fma.rn.f32 	%f2210, %f2209, 0f2F800000, 0f2F000000;
	mul.f32 	%f2211, %f2210, %f2210;
	fma.rn.f32 	%f2212, %f2208, %f2208, %f2211;
	sqrt.rn.f32 	%f2213, %f2212;
	setp.le.f32 	%p350, %f2213, 0f3F800000;
	add.f32 	%f2214, %f2912, 0f3F800000;
	selp.f32 	%f2912, %f2214, %f2912, %p350;
	@%p349 bra 	$L__BB1_249;
	setp.eq.s32 	%p351, %r540, 2;
	shr.u32 	%r4614, %r5891, 2;
	xor.b32  	%r4615, %r4614, %r5891;
	shl.b32 	%r4616, %r893, 4;
	shl.b32 	%r4617, %r4615, 1;
	xor.b32  	%r4618, %r4617, %r4616;
	xor.b32  	%r4619, %r4618, %r4615;
	xor.b32  	%r4620, %r4619, %r893;
	add.s32 	%r4621, %r5894, %r4620;
	add.s32 	%r4622, %r4621, 1087311;
	cvt.rn.f32.u32 	%f2215, %r4622;
	fma.rn.f32 	%f2216, %f2215, 0f2F800000, 0f2F000000;
	shr.u32 	%r4623, %r5890, 2;
	xor.b32  	%r4624, %r4623, %r5890;
	shl.b32 	%r4625, %r4620, 4;
	shl.b32 	%r4626, %r4624, 1;
	xor.b32  	%r4627, %r4626, %r4625;
	xor.b32  	%r4628, %r4627, %r4624;
	xor.b32  	%r894, %r4628, %r4620;
	add.s32 	%r4629, %r5894, %r894;
	add.s32 	%r4630, %r4629, 1449748;
	cvt.rn.f32.u32 	%f2217, %r4630;
	fma.rn.f32 	%f2218, %f2217, 0f2F800000, 0f2F000000;
	mul.f32 	%f2219, %f2218, %f2218;
	fma.rn.f32 	%f2220, %f2216, %f2216, %f2219;
	sqrt.rn.f32 	%f2221, %f2220;
	setp.le.f32 	%p352, %f2221, 0f3F800000;
	add.f32 	%f2222, %f2912, 0f3F800000;
	selp.f32 	%f2912, %f2222, %f2912, %p352;
	@%p351 bra 	$L__BB1_249;
	shr.u32 	%r4631, %r5889, 2;
	xor.b32  	%r4632, %r4631, %r5889;
	shl.b32 	%r4633, %r894, 4;
	shl.b32 	%r4634, %r4632, 1;
	xor.b32  	%r4635, %r4634, %r4633;
	xor.b32  	%r4636, %r4635, %r4632;
	xor.b32  	%r4637, %r4636, %r894;
	add.s32 	%r4638, %r5894, %r4637;
	add.s32 	%r4639, %r4638, 1812185;
	cvt.rn.f32.u32 	%f2223, %r4639;
	fma.rn.f32 	%f2224, %f2223, 0f2F800000, 0f2F000000;
	shr.u32 	%r4640, %r892, 2;
	xor.b32  	%r4641, %r4640, %r892;
	shl.b32 	%r4642, %r4637, 4;
	shl.b32 	%r4643, %r4641, 1;
	xor.b32  	%r4644, %r4643, %r4642;
	xor.b32  	%r4645, %r4644, %r4641;
	xor.b32  	%r4646, %r4645, %r4637;
	add.s32 	%r4647, %r5894, %r4646;
	add.s32 	%r4648, %r4647, 2174622;
	cvt.rn.f32.u32 	%f2225, %r4648;
	fma.rn.f32 	%f2226, %f2225, 0f2F800000, 0f2F000000;
	mul.f32 	%f2227, %f2226, %f2226;
	fma.rn.f32 	%f2228, %f2224, %f2224, %f2227;
	sqrt.rn.f32 	%f2229, %f2228;
	setp.le.f32 	%p353, %f2229, 0f3F800000;
	add.f32 	%f2230, %f2912, 0f3F800000;
	selp.f32 	%f2912, %f2230, %f2912, %p353;
$L__BB1_249:
	setp.lt.u32 	%p354, %r539, 3;
	mul.f32 	%f332, %f2912, 0f40800000;
	add.s32 	%r4651, %r543, 6656;
	xor.b32  	%r4652, %r4651, -1429050551;
	mul.lo.s32 	%r4653, %r4652, 1099087573;
	add.s32 	%r5902, %r4653, 5783321;
	xor.b32  	%r5905, %r4653, 362436069;
	add.s32 	%r5906, %r4653, 123456789;
	add.s32 	%r5907, %r4653, -638133224;
	mov.b32 	%r5904, -123459836;
	mov.b32 	%r5903, -589760388;
	mov.f32 	%f2916, 0f00000000;
	@%p354 bra 	$L__BB1_252;
	mov.b32 	%r5901, 0;
	mov.b32 	%r5904, -123459836;
	mov.b32 	%r5903, -589760388;
	mov.f32 	%f2916, 0f00000000;
$L__BB1_251:
	shr.u32 	%r4657, %r5906, 2;
	xor.b32  	%r4658, %r4657, %r5906;
	shl.b32 	%r4659, %r5902, 4;
	shl.b32 	%r4660, %r4658, 1;
	xor.b32  	%r4661, %r4660, %r4659;
	xor.b32  	%r4662, %r4661, %r4658;
	xor.b32  	%r4663, %r4662, %r5902;
	add.s32 	%r4664, %r5907, %r4663;
	add.s32 	%r4665, %r4664, 362437;
	cvt.rn.f32.u32 	%f2234, %r4665;
	fma.rn.f32 	%f2235, %f2234, 0f2F800000, 0f2F000000;
	shr.u32 	%r4666, %r5905, 2;
	xor.b32  	%r4667, %r4666, %r5905;
	shl.b32 	%r4668, %r4663, 4;
	shl.b32 	%r4669, %r4667, 1;
	xor.b32  	%r4670, %r4669, %r4668;
	xor.b32  	%r4671, %r4670, %r4667;
	xor.b32  	%r4672, %r4671, %r4663;
	add.s32 	%r4673, %r5907, %r4672;
	add.s32 	%r4674, %r4673, 724874;
	cvt.rn.f32.u32 	%f2236, %r4674;
	fma.rn.f32 	%f2237, %f2236, 0f2F800000, 0f2F000000;
	mul.f32 	%f2238, %f2237, %f2237;
	fma.rn.f32 	%f2239, %f2235, %f2235, %f2238;
	sqrt.rn.f32 	%f2240, %f2239;
	setp.le.f32 	%p355, %f2240, 0f3F800000;
	add.f32 	%f2241, %f2916, 0f3F800000;
	selp.f32 	%f2242, %f2241, %f2916, %p355;
	shr.u32 	%r4675, %r5904, 2;
	xor.b32  	%r4676, %r4675, %r5904;
	shl.b32 	%r4677, %r4672, 4;
	shl.b32 	%r4678, %r4676, 1;
	xor.b32  	%r4679, %r4678, %r4677;
	xor.b32  	%r4680, %r4679, %r4676;
	xor.b32  	%r4681, %r4680, %r4672;
	add.s32 	%r4682, %r5907, %r4681;
	add.s32 	%r4683, %r4682, 1087311;
	cvt.rn.f32.u32 	%f2243, %r4683;
	fma.rn.f32 	%f2244, %f2243, 0f2F800000, 0f2F000000;
	shr.u32 	%r4684, %r5903, 2;
	xor.b32  	%r4685, %r4684, %r5903;
	shl.b32 	%r4686, %r4681, 4;
	shl.b32 	%r4687, %r4685, 1;
	xor.b32  	%r4688, %r4687, %r4686;
	xor.b32  	%r4689, %r4688, %r4685;
	xor.b32  	%r5906, %r4689, %r4681;
	add.s32 	%r4690, %r5907, %r5906;
	add.s32 	%r4691, %r4690, 1449748;
	cvt.rn.f32.u32 	%f2245, %r4691;
	fma.rn.f32 	%f2246, %f2245, 0f2F800000, 0f2F000000;
	mul.f32 	%f2247, %f2246, %f2246;
	fma.rn.f32 	%f2248, %f2244, %f2244, %f2247;
	sqrt.rn.f32 	%f2249, %f2248;
	setp.le.f32 	%p356, %f2249, 0f3F800000;
	add.f32 	%f2250, %f2242, 0f3F800000;
	selp.f32 	%f2251, %f2250, %f2242, %p356;
	shr.u32 	%r4692, %r5902, 2;
	xor.b32  	%r4693, %r4692, %r5902;
	shl.b32 	%r4694, %r5906, 4;
	shl.b32 	%r4695, %r4693, 1;
	xor.b32  	%r4696, %r4695, %r4694;
	xor.b32  	%r4697, %r4696, %r4693;
	xor.b32  	%r5905, %r4697, %r5906;
	add.s32 	%r4698, %r5907, %r5905;
	add.s32 	%r4699, %r4698, 1812185;
	cvt.rn.f32.u32 	%f2252, %r4699;
	fma.rn.f32 	%f2253, %f2252, 0f2F800000, 0f2F000000;
	shr.u32 	%r4700, %r4663, 2;
	xor.b32  	%r4701, %r4700, %r4663;
	shl.b32 	%r4702, %r5905, 4;
	shl.b32 	%r4703, %r4701, 1;
	xor.b32  	%r4704, %r4703, %r4702;
	xor.b32  	%r4705, %r4704, %r4701;
	xor.b32  	%r5904, %r4705, %r5905;
	add.s32 	%r4706, %r5907, %r5904;
	add.s32 	%r4707, %r4706, 2174622;
	cvt.rn.f32.u32 	%f2254, %r4707;
	fma.rn.f32 	%f2255, %f2254, 0f2F800000, 0f2F000000;
	mul.f32 	%f2256, %f2255, %f2255;
	fma.rn.f32 	%f2257, %f2253, %f2253, %f2256;
	sqrt.rn.f32 	%f2258, %f2257;
	setp.le.f32 	%p357, %f2258, 0f3F800000;
	add.f32 	%f2259, %f2251, 0f3F800000;
	selp.f32 	%f2260, %f2259, %f2251, %p357;
	shr.u32 	%r4708, %r4672, 2;
	xor.b32  	%r4709, %r4708, %r4672;
	shl.b32 	%r4710, %r5904, 4;
	shl.b32 	%r4711, %r4709, 1;
	xor.b32  	%r4712, %r4711, %r4710;
	xor.b32  	%r4713, %r4712, %r4709;
	xor.b32  	%r5903, %r4713, %r5904;
	add.s32 	%r4714, %r5907, %r5903;
	add.s32 	%r4715, %r4714, 2537059;
	cvt.rn.f32.u32 	%f2261, %r4715;
	fma.rn.f32 	%f2262, %f2261, 0f2F800000, 0f2F000000;
	shr.u32 	%r4716, %r4681, 2;
	xor.b32  	%r4717, %r4716, %r4681;
	shl.b32 	%r4718, %r5903, 4;
	shl.b32 	%r4719, %r4717, 1;
	xor.b32  	%r4720, %r4719, %r4718;
	xor.b32  	%r4721, %r4720, %r4717;
	xor.b32  	%r5902, %r4721, %r5903;
	add.s32 	%r5907, %r5907, 2899496;
	add.s32 	%r4722, %r5902, %r5907;
	cvt.rn.f32.u32 	%f2263, %r4722;
	fma.rn.f32 	%f2264, %f2263, 0f2F800000, 0f2F000000;
	mul.f32 	%f2265, %f2264, %f2264;
	fma.rn.f32 	%f2266, %f2262, %f2262, %f2265;
	sqrt.rn.f32 	%f2267, %f2266;
	setp.le.f32 	%p358, %f2267, 0f3F800000;
	add.f32 	%f2268, %f2260, 0f3F800000;
	selp.f32 	%f2916, %f2268, %f2260, %p358;
	add.s32 	%r5901, %r5901, 4;
	setp.ne.s32 	%p359, %r5901, %r541;
	@%p359 bra 	$L__BB1_251;
$L__BB1_252:
	setp.eq.s32 	%p360, %r540, 0;
	@%p360 bra 	$L__BB1_256;
	setp.eq.s32 	%p361, %r540, 1;
	shr.u32 	%r4723, %r5906, 2;
	xor.b32  	%r4724, %r4723, %r5906;
	shl.b32 	%r4725, %r5902, 4;
	shl.b32 	%r4726, %r4724, 1;
	xor.b32  	%r4727, %r4726, %r4725;
	xor.b32  	%r4728, %r4727, %r4724;
	xor.b32  	%r919, %r4728, %r5902;
	add.s32 	%r4729, %r5907, %r919;
	add.s32 	%r4730, %r4729, 362437;
	cvt.rn.f32.u32 	%f2269, %r4730;
	fma.rn.f32 	%f2270, %f2269, 0f2F800000, 0f2F000000;
	shr.u32 	%r4731, %r5905, 2;
	xor.b32  	%r4732, %r4731, %r5905;
	shl.b32 	%r4733, %r919, 4;
	shl.b32 	%r4734, %r4732, 1;
	xor.b32  	%r4735, %r4734, %r4733;
	xor.b32  	%r4736, %r4735, %r4732;
	xor.b32  	%r920, %r4736, %r919;
	add.s32 	%r4737, %r5907, %r920;
	add.s32 	%r4738, %r4737, 724874;
	cvt.rn.f32.u32 	%f2271, %r4738;
	fma.rn.f32 	%f2272, %f2271, 0f2F800000, 0f2F000000;
	mul.f32 	%f2273, %f2272, %f2272;
	fma.rn.f32 	%f2274, %f2270, %f2270, %f2273;
	sqrt.rn.f32 	%f2275, %f2274;
	setp.le.f32 	%p362, %f2275, 0f3F800000;
	add.f32 	%f2276, %f2916, 0f3F800000;
	selp.f32 	%f2916, %f2276, %f2916, %p362;
	@%p361 bra 	$L__BB1_256;
	setp.eq.s32 	%p363, %r540, 2;
	shr.u32 	%r4739, %r5904, 2;
	xor.b32  	%r4740, %r4739, %r5904;
	shl.b32 	%r4741, %r920, 4;
	shl.b32 	%r4742, %r4740, 1;
	xor.b32  	%r4743, %r4742, %r4741;
	xor.b32  	%r4744, %r4743, %r4740;
	xor.b32  	%r4745, %r4744, %r920;
	add.s32 	%r4746, %r5907, %r4745;
	add.s32 	%r4747, %r4746, 1087311;
	cvt.rn.f32.u32 	%f2277, %r4747;
	fma.rn.f32 	%f2278, %f2277, 0f2F800000, 0f2F000000;
	shr.u32 	%r4748, %r5903, 2;
	xor.b32  	%r4749, %r4748, %r5903;
	shl.b32 	%r4750, %r4745, 4;
	shl.b32 	%r4751, %r4749, 1;
	xor.b32  	%r4752, %r4751, %r4750;
	xor.b32  	%r4753, %r4752, %r4749;
	xor.b32  	%r921, %r4753, %r4745;
	add.s32 	%r4754, %r5907, %r921;
	add.s32 	%r4755, %r4754, 1449748;
	cvt.rn.f32.u32 	%f2279, %r4755;
	fma.rn.f32 	%f2280, %f2279, 0f2F800000, 0f2F000000;
	mul.f32 	%f2281, %f2280, %f2280;
	fma.rn.f32 	%f2282, %f2278, %f2278, %f2281;
	sqrt.rn.f32 	%f2283, %f2282;
	setp.le.f32 	%p364, %f2283, 0f3F800000;
	add.f32 	%f2284, %f2916, 0f3F800000;
	selp.f32 	%f2916, %f2284, %f2916, %p364;
	@%p363 bra 	$L__BB1_256;
	shr.u32 	%r4756, %r5902, 2;
	xor.b32  	%r4757, %r4756, %r5902;
	shl.b32 	%r4758, %r921, 4;
	shl.b32 	%r4759, %r4757, 1;
	xor.b32  	%r4760, %r4759, %r4758;
	xor.b32  	%r4761, %r4760, %r4757;
	xor.b32  	%r4762, %r4761, %r921;
	add.s32 	%r4763, %r5907, %r4762;
	add.s32 	%r4764, %r4763, 1812185;
	cvt.rn.f32.u32 	%f2285, %r4764;
	fma.rn.f32 	%f2286, %f2285, 0f2F800000, 0f2F000000;
	shr.u32 	%r4765, %r919, 2;
	xor.b32  	%r4766, %r4765, %r919;
	shl.b32 	%r4767, %r4762, 4;
	shl.b32 	%r4768, %r4766, 1;
	xor.b32  	%r4769, %r4768, %r4767;
	xor.b32  	%r4770, %r4769, %r4766;
	xor.b32  	%r4771, %r4770, %r4762;
	add.s32 	%r4772, %r5907, %r4771;
	add.s32 	%r4773, %r4772, 2174622;
	cvt.rn.f32.u32 	%f2287, %r4773;
	fma.rn.f32 	%f2288, %f2287, 0f2F800000, 0f2F000000;
	mul.f32 	%f2289, %f2288, %f2288;
	fma.rn.f32 	%f2290, %f2286, %f2286, %f2289;
	sqrt.rn.f32 	%f2291, %f2290;
	setp.le.f32 	%p365, %f2291, 0f3F800000;
	add.f32 	%f2292, %f2916, 0f3F800000;
	selp.f32 	%f2916, %f2292, %f2916, %p365;
$L__BB1_256:
	setp.lt.u32 	%p366, %r539, 3;
	mul.f32 	%f341, %f2916, 0f40800000;
	add.s32 	%r4776, %r543, 7168;
	xor.b32  	%r4777, %r4776, -1429050551;
	mul.lo.s32 	%r4778, %r4777, 1099087573;
	add.s32 	%r5915, %r4778, 5783321;
	xor.b32  	%r5918, %r4778, 362436069;
	add.s32 	%r5919, %r4778, 123456789;
	add.s32 	%r5920, %r4778, -638133224;
	mov.b32 	%r5917, -123459836;
	mov.b32 	%r5916, -589760388;
	mov.f32 	%f2920, 0f00000000;
	@%p366 bra 	$L__BB1_259;
	mov.b32 	%r5914, 0;
	mov.b32 	%r5917, -123459836;
	mov.b32 	%r5916, -589760388;
	mov.f32 	%f2920, 0f00000000;
$L__BB1_258:
	shr.u32 	%r4782, %r5919, 2;
	xor.b32  	%r4783, %r4782, %r5919;
	shl.b32 	%r4784, %r5915, 4;
	shl.b32 	%r4785, %r4783, 1;
	xor.b32  	%r4786, %r4785, %r4784;
	xor.b32  	%r4787, %r4786, %r4783;
	xor.b32  	%r4788, %r4787, %r5915;
	add.s32 	%r4789, %r5920, %r4788;
	add.s32 	%r4790, %r4789, 362437;
	cvt.rn.f32.u32 	%f2296, %r4790;
	fma.rn.f32 	%f2297, %f2296, 0f2F800000, 0f2F000000;
	shr.u32 	%r4791, %r5918, 2;
	xor.b32  	%r4792, %r4791, %r5918;
	shl.b32 	%r4793, %r4788, 4;
	shl.b32 	%r4794, %r4792, 1;
	xor.b32  	%r4795, %r4794, %r4793;
	xor.b32  	%r4796, %r4795, %r4792;
	xor.b32  	%r4797, %r4796, %r4788;
	add.s32 	%r4798, %r5920, %r4797;
	add.s32 	%r4799, %r4798, 724874;
	cvt.rn.f32.u32 	%f2298, %r4799;
	fma.rn.f32 	%f2299, %f2298, 0f2F800000, 0f2F000000;
	mul.f32 	%f2300, %f2299, %f2299;
	fma.rn.f32 	%f2301, %f2297, %f2297, %f2300;
	sqrt.rn.f32 	%f2302, %f2301;
	setp.le.f32 	%p367, %f2302, 0f3F800000;
	add.f32 	%f2303, %f2920, 0f3F800000;
	selp.f32 	%f2304, %f2303, %f2920, %p367;
	shr.u32 	%r4800, %r5917, 2;
	xor.b32  	%r4801, %r4800, %r5917;
	shl.b32 	%r4802, %r4797, 4;
	shl.b32 	%r4803, %r4801, 1;
	xor.b32  	%r4804, %r4803, %r4802;
	xor.b32  	%r4805, %r4804, %r4801;
	xor.b32  	%r4806, %r4805, %r4797;
	add.s32 	%r4807, %r5920, %r4806;
	add.s32 	%r4808, %r4807, 1087311;
	cvt.rn.f32.u32 	%f2305, %r4808;
	fma.rn.f32 	%f2306, %f2305, 0f2F800000, 0f2F000000;
	shr.u32 	%r4809, %r5916, 2;
	xor.b32  	%r4810, %r4809, %r5916;
	shl.b32 	%r4811, %r4806, 4;
	shl.b32 	%r4812, %r4810, 1;
	xor.b32  	%r4813, %r4812, %r4811;
	xor.b32  	%r4814, %r4813, %r4810;
	xor.b32  	%r5919, %r4814, %r4806;
	add.s32 	%r4815, %r5920, %r5919;
	add.s32 	%r4816, %r4815, 1449748;
	cvt.rn.f32.u32 	%f2307, %r4816;
	fma.rn.f32 	%f2308, %f2307, 0f2F800000, 0f2F000000;
	mul.f32 	%f2309, %f2308, %f2308;
	fma.rn.f32 	%f2310, %f2306, %f2306, %f2309;
	sqrt.rn.f32 	%f2311, %f2310;
	setp.le.f32 	%p368, %f2311, 0f3F800000;
	add.f32 	%f2312, %f2304, 0f3F800000;
	selp.f32 	%f2313, %f2312, %f2304, %p368;
	shr.u32 	%r4817, %r5915, 2;
	xor.b32  	%r4818, %r4817, %r5915;
	shl.b32 	%r4819, %r5919, 4;
	shl.b32 	%r4820, %r4818, 1;
	xor.b32  	%r4821, %r4820, %r4819;
	xor.b32  	%r4822, %r4821, %r4818;
	xor.b32  	%r5918, %r4822, %r5919;
	add.s32 	%r4823, %r5920, %r5918;
	add.s32 	%r4824, %r4823, 1812185;
	cvt.rn.f32.u32 	%f2314, %r4824;
	fma.rn.f32 	%f2315, %f2314, 0f2F800000, 0f2F000000;
	shr.u32 	%r4825, %r4788, 2;
	xor.b32  	%r4826, %r4825, %r4788;
	shl.b32 	%r4827, %r5918, 4;
	shl.b32 	%r4828, %r4826, 1;
	xor.b32  	%r4829, %r4828, %r4827;
	xor.b32  	%r4830, %r4829, %r4826;
	xor.b32  	%r5917, %r4830, %r5918;
	add.s32 	%r4831, %r5920, %r5917;
	add.s32 	%r4832, %r4831, 2174622;
	cvt.rn.f32.u32 	%f2316, %r4832;
	fma.rn.f32 	%f2317, %f2316, 0f2F800000, 0f2F000000;
	mul.f32 	%f2318, %f2317, %f2317;
	fma.rn.f32 	%f2319, %f2315, %f2315, %f2318;
	sqrt.rn.f32 	%f2320, %f2319;
	setp.le.f32 	%p369, %f2320, 0f3F800000;
	add.f32 	%f2321, %f2313, 0f3F800000;
	selp.f32 	%f2322, %f2321, %f2313, %p369;
	shr.u32 	%r4833, %r4797, 2;
	xor.b32  	%r4834, %r4833, %r4797;
	shl.b32 	%r4835, %r5917, 4;
	shl.b32 	%r4836, %r4834, 1;
	xor.b32  	%r4837, %r4836, %r4835;
	xor.b32  	%r4838, %r4837, %r4834;
	xor.b32  	%r5916, %r4838, %r5917;
	add.s32 	%r4839, %r5920, %r5916;
	add.s32 	%r4840, %r4839, 2537059;
	cvt.rn.f32.u32 	%f2323, %r4840;
	fma.rn.f32 	%f2324, %f2323, 0f2F800000, 0f2F000000;
	shr.u32 	%r4841, %r4806, 2;
	xor.b32  	%r4842, %r4841, %r4806;
	shl.b32 	%r4843, %r5916, 4;
	shl.b32 	%r4844, %r4842, 1;
	xor.b32  	%r4845, %r4844, %r4843;
	xor.b32  	%r4846, %r4845, %r4842;
	xor.b32  	%r5915, %r4846, %r5916;
	add.s32 	%r5920, %r5920, 2899496;
	add.s32 	%r4847, %r5915, %r5920;
	cvt.rn.f32.u32 	%f2325, %r4847;
	fma.rn.f32 	%f2326, %f2325, 0f2F800000, 0f2F000000;
	mul.f32 	%f2327, %f2326, %f2326;
	fma.rn.f32 	%f2328, %f2324, %f2324, %f2327;
	sqrt.rn.f32 	%f2329, %f2328;
	setp.le.f32 	%p370, %f2329, 0f3F800000;
	add.f32 	%f2330, %f2322, 0f3F800000;
	selp.f32 	%f2920, %f2330, %f2322, %p370;
	add.s32 	%r5914, %r5914, 4;
	setp.ne.s32 	%p371, %r5914, %r541;
	@%p371 bra 	$L__BB1_258;
$L__BB1_259:
	setp.eq.s32 	%p372, %r540, 0;
	@%p372 bra 	$L__BB1_263;
	setp.eq.s32 	%p373, %r540, 1;
	shr.u32 	%r4848, %r5919, 2;
	xor.b32  	%r4849, %r4848, %r5919;
	shl.b32 	%r4850, %r5915, 4;
	shl.b32 	%r4851, %r4849, 1;
	xor.b32  	%r4852, %r4851, %r4850;
	xor.b32  	%r4853, %r4852, %r4849;
	xor.b32  	%r946, %r4853, %r5915;
	add.s32 	%r4854, %r5920, %r946;
	add.s32 	%r4855, %r4854, 362437;
	cvt.rn.f32.u32 	%f2331, %r4855;
	fma.rn.f32 	%f2332, %f2331, 0f2F800000, 0f2F000000;
	shr.u32 	%r4856, %r5918, 2;
	xor.b32  	%r4857, %r4856, %r5918;
	shl.b32 	%r4858, %r946, 4;
	shl.b32 	%r4859, %r4857, 1;
	xor.b32  	%r4860, %r4859, %r4858;
	xor.b32  	%r4861, %r4860, %r4857;
	xor.b32  	%r947, %r4861, %r946;
	add.s32 	%r4862, %r5920, %r947;
	add.s32 	%r4863, %r4862, 724874;
	cvt.rn.f32.u32 	%f2333, %r4863;
	fma.rn.f32 	%f2334, %f2333, 0f2F800000, 0f2F000000;
	mul.f32 	%f2335, %f2334, %f2334;
	fma.rn.f32 	%f2336, %f2332, %f2332, %f2335;
	sqrt.rn.f32 	%f2337, %f2336;
	setp.le.f32 	%p374, %f2337, 0f3F800000;
	add.f32 	%f2338, %f2920, 0f3F800000;
	selp.f32 	%f2920, %f2338, %f2920, %p374;
	@%p373 bra 	$L__BB1_263;
	setp.eq.s32 	%p375, %r540, 2;
	shr.u32 	%r4864, %r5917, 2;
	xor.b32  	%r4865, %r4864, %r5917;
	shl.b32 	%r4866, %r947, 4;
	shl.b32 	%r4867, %r4865, 1;
	xor.b32  	%r4868, %r4867, %r4866;
	xor.b32  	%r4869, %r4868, %r4865;
	xor.b32  	%r4870, %r4869, %r947;
	add.s32 	%r4871, %r5920, %r4870;
	add.s32 	%r4872, %r4871, 1087311;
	cvt.rn.f32.u32 	%f2339, %r4872;
	fma.rn.f32 	%f2340, %f2339, 0f2F800000, 0f2F000000;
	shr.u32 	%r4873, %r5916, 2;
	xor.b32  	%r4874, %r4873, %r5916;
	shl.b32 	%r4875, %r4870, 4;
	shl.b32 	%r4876, %r4874, 1;
	xor.b32  	%r4877, %r4876, %r4875;
	xor.b32  	%r4878, %r4877, %r4874;
	xor.b32  	%r948, %r4878, %r4870;
	add.s32 	%r4879, %r5920, %r948;
	add.s32 	%r4880, %r4879, 1449748;
	cvt.rn.f32.u32 	%f2341, %r4880;
	fma.rn.f32 	%f2342, %f2341, 0f2F800000, 0f2F000000;
	mul.f32 	%f2343, %f2342, %f2342;
	fma.rn.f32 	%f2344, %f2340, %f2340, %f2343;
	sqrt.rn.f32 	%f2345, %f2344;
	setp.le.f32 	%p376, %f2345, 0f3F800000;
	add.f32 	%f2346, %f2920, 0f3F800000;
	selp.f32 	%f2920, %f2346, %f2920, %p376;
	@%p375 bra 	$L__BB1_263;
	shr.u32 	%r4881, %r5915, 2;
	xor.b32  	%r4882, %r4881, %r5915;
	shl.b32 	%r4883, %r948, 4;
	shl.b32 	%r4884, %r4882, 1;
	xor.b32  	%r4885, %r4884, %r4883;
	xor.b32  	%r4886, %r4885, %r4882;
	xor.b32  	%r4887, %r4886, %r948;
	add.s32 	%r4888, %r5920, %r4887;
	add.s32 	%r4889, %r4888, 1812185;
	cvt.rn.f32.u32 	%f2347, %r4889;
	fma.rn.f32 	%f2348, %f2347, 0f2F800000, 0f2F000000;
	shr.u32 	%r4890, %r946, 2;
	xor.b32  	%r4891, %r4890, %r946;
	shl.b32 	%r4892, %r4887, 4;
	shl.b32 	%r4893, %r4891, 1;
	xor.b32  	%r4894, %r4893, %r4892;
	xor.b32  	%r4895, %r4894, %r4891;
	xor.b32  	%r4896, %r4895, %r4887;
	add.s32 	%r4897, %r5920, %r4896;
	add.s32 	%r4898, %r4897, 2174622;
	cvt.rn.f32.u32 	%f2349, %r4898;
	fma.rn.f32 	%f2350, %f2349, 0f2F800000, 0f2F000000;
	mul.f32 	%f2351, %f2350, %f2350;
	fma.rn.f32 	%f2352, %f2348, %f2348, %f2351;
	sqrt.rn.f32 	%f2353, %f2352;
	setp.le.f32 	%p377, %f2353, 0f3F800000;
	add.f32 	%f2354, %f2920, 0f3F800000;
	selp.f32 	%f2920, %f2354, %f2920, %p377;
$L__BB1_263:
	setp.lt.u32 	%p378, %r539, 3;
	mul.f32 	%f350, %f2920, 0f40800000;
	add.s32 	%r4901, %r543, 7680;
	xor.b32  	%r4902, %r4901, -1429050551;
	mul.lo.s32 	%r4903, %r4902, 1099087573;
	add.s32 	%r5928, %r4903, 5783321;
	xor.b32  	%r5931, %r4903, 362436069;
	add.s32 	%r5932, %r4903, 123456789;
	add.s32 	%r5933, %r4903, -638133224;
	mov.b32 	%r5930, -123459836;
	mov.b32 	%r5929, -589760388;
	mov.f32 	%f2924, 0f00000000;
	@%p378 bra 	$L__BB1_266;
	mov.b32 	%r5927, 0;
	mov.b32 	%r5930, -123459836;
	mov.b32 	%r5929, -589760388;
	mov.f32 	%f2924, 0f00000000;
$L__BB1_265:
	shr.u32 	%r4907, %r5932, 2;
	xor.b32  	%r4908, %r4907, %r5932;
	shl.b32 	%r4909, %r5928, 4;
	shl.b32 	%r4910, %r4908, 1;
	xor.b32  	%r4911, %r4910, %r4909;
	xor.b32  	%r4912, %r4911, %r4908;
	xor.b32  	%r4913, %r4912, %r5928;
	add.s32 	%r4914, %r5933, %r4913;
	add.s32 	%r4915, %r4914, 362437;
	cvt.rn.f32.u32 	%f2358, %r4915;
	fma.rn.f32 	%f2359, %f2358, 0f2F800000, 0f2F000000;
	shr.u32 	%r4916, %r5931, 2;
	xor.b32  	%r4917, %r4916, %r5931;
	shl.b32 	%r4918, %r4913, 4;
	shl.b32 	%r4919, %r4917, 1;
	xor.b32  	%r4920, %r4919, %r4918;
	xor.b32  	%r4921, %r4920, %r4917;
	xor.b32  	%r4922, %r4921, %r4913;
	add.s32 	%r4923, %r5933, %r4922;
	add.s32 	%r4924, %r4923, 724874;
	cvt.rn.f32.u32 	%f2360, %r4924;
	fma.rn.f32 	%f2361, %f2360, 0f2F800000, 0f2F000000;
	mul.f32 	%f2362, %f2361, %f2361;
	fma.rn.f32 	%f2363, %f2359, %f2359, %f2362;
	sqrt.rn.f32 	%f2364, %f2363;
	setp.le.f32 	%p379, %f2364, 0f3F800000;
	add.f32 	%f2365, %f2924, 0f3F800000;
	selp.f32 	%f2366, %f2365, %f2924, %p379;
	shr.u32 	%r4925, %r5930, 2;
	xor.b32  	%r4926, %r4925, %r5930;
	shl.b32 	%r4927, %r4922, 4;
	shl.b32 	%r4928, %r4926, 1;
	xor.b32  	%r4929, %r4928, %r4927;
	xor.b32  	%r4930, %r4929, %r4926;
	xor.b32  	%r4931, %r4930, %r4922;
	add.s32 	%r4932, %r5933, %r4931;
	add.s32 	%r4933, %r4932, 1087311;
	cvt.rn.f32.u32 	%f2367, %r4933;
	fma.rn.f32 	%f2368, %f2367, 0f2F800000, 0f2F000000;
	shr.u32 	%r4934, %r5929, 2;
	xor.b32  	%r4935, %r4934, %r5929;
	shl.b32 	%r4936, %r4931, 4;
	shl.b32 	%r4937, %r4935, 1;
	xor.b32  	%r4938, %r4937, %r4936;
	xor.b32  	%r4939, %r4938, %r4935;
	xor.b32  	%r5932, %r4939, %r4931;
	add.s32 	%r4940, %r5933, %r5932;
	add.s32 	%r4941, %r4940, 1449748;
	cvt.rn.f32.u32 	%f2369, %r4941;
	fma.rn.f32 	%f2370, %f2369, 0f2F800000, 0f2F000000;
	mul.f32 	%f2371, %f2370, %f2370;
	fma.rn.f32 	%f2372, %f2368, %f2368, %f2371;
	sqrt.rn.f32 	%f2373, %f2372;
	setp.le.f32 	%p380, %f2373, 0f3F800000;
	add.f32 	%f2374, %f2366, 0f3F800000;
	selp.f32 	%f2375, %f2374, %f2366, %p380;
	shr.u32 	%r4942, %r5928, 2;
	xor.b32  	%r4943, %r4942, %r5928;
	shl.b32 	%r4944, %r5932, 4;
	shl.b32 	%r4945, %r4943, 1;
	xor.b32  	%r4946, %r4945, %r4944;
	xor.b32  	%r4947, %r4946, %r4943;
	xor.b32  	%r5931, %r4947, %r5932;
	add.s32 	%r4948, %r5933, %r5931;
	add.s32 	%r4949, %r4948, 1812185;
	cvt.rn.f32.u32 	%f2376, %r4949;
	fma.rn.f32 	%f2377, %f2376, 0f2F800000, 0f2F000000;
	shr.u32 	%r4950, %r4913, 2;
	xor.b32  	%r4951, %r4950, %r4913;
	shl.b32 	%r4952, %r5931, 4;
	shl.b32 	%r4953, %r4951, 1;
	xor.b32  	%r4954, %r4953, %r4952;
	xor.b32  	%r4955, %r4954, %r4951;
	xor.b32  	%r5930, %r4955, %r5931;
	add.s32 	%r4956, %r5933, %r5930;
	add.s32 	%r4957, %r4956, 2174622;
	cvt.rn.f32.u32 	%f2378, %r4957;
	fma.rn.f32 	%f2379, %f2378, 0f2F800000, 0f2F000000;
	mul.f32 	%f2380, %f2379, %f2379;
	fma.rn.f32 	%f2381, %f2377, %f2377, %f2380;
	sqrt.rn.f32 	%f2382, %f2381;
	setp.le.f32 	%p381, %f2382, 0f3F800000;
	add.f32 	%f2383, %f2375, 0f3F800000;
	selp.f32 	%f2384, %f2383, %f2375, %p381;
	shr.u32 	%r4958, %r4922, 2;
	xor.b32  	%r4959, %r4958, %r4922;
	shl.b32 	%r4960, %r5930, 4;
	shl.b32 	%r4961, %r4959, 1;
	xor.b32  	%r4962, %r4961, %r4960;
	xor.b32  	%r4963, %r4962, %r4959;
	xor.b32  	%r5929, %r4963, %r5930;
	add.s32 	%r4964, %r5933, %r5929;
	add.s32 	%r4965, %r4964, 2537059;
	cvt.rn.f32.u32 	%f2385, %r4965;
	fma.rn.f32 	%f2386, %f2385, 0f2F800000, 0f2F000000;
	shr.u32 	%r4966, %r4931, 2;
	xor.b32  	%r4967, %r4966, %r4931;
	shl.b32 	%r4968, %r5929, 4;
	shl.b32 	%r4969, %r4967, 1;
	xor.b32  	%r4970, %r4969, %r4968;
	xor.b32  	%r4971, %r4970, %r4967;
	xor.b32  	%r5928, %r4971, %r5929;
	add.s32 	%r5933, %r5933, 2899496;
	add.s32 	%r4972, %r5928, %r5933;
	cvt.rn.f32.u32 	%f2387, %r4972;
	fma.rn.f32 	%f2388, %f2387, 0f2F800000, 0f2F000000;
	mul.f32 	%f2389, %f2388, %f2388;
	fma.rn.f32 	%f2390, %f2386, %f2386, %f2389;
	sqrt.rn.f32 	%f2391, %f2390;
	setp.le.f32 	%p382, %f2391, 0f3F800000;
	add.f32 	%f2392, %f2384, 0f3F800000;
	selp.f32 	%f2924, %f2392, %f2384, %p382;
	add.s32 	%r5927, %r5927, 4;
	setp.ne.s32 	%p383, %r5927, %r541;
	@%p383 bra 	$L__BB1_265;
$L__BB1_266:
	setp.eq.s32 	%p384, %r540, 0;
	@%p384 bra 	$L__BB1_270;
	setp.eq.s32 	%p385, %r540, 1;
	shr.u32 	%r4973, %r5932, 2;
	xor.b32  	%r4974, %r4973, %r5932;
	shl.b32 	%r4975, %r5928, 4;
	shl.b32 	%r4976, %r4974, 1;
	xor.b32  	%r4977, %r4976, %r4975;
	xor.b32  	%r4978, %r4977, %r4974;
	xor.b32  	%r973, %r4978, %r5928;
	add.s32 	%r4979, %r5933, %r973;
	add.s32 	%r4980, %r4979, 362437;
	cvt.rn.f32.u32 	%f2393, %r4980;
	fma.rn.f32 	%f2394, %f2393, 0f2F800000, 0f2F000000;
	shr.u32 	%r4981, %r5931, 2;
	xor.b32  	%r4982, %r4981, %r5931;
	shl.b32 	%r4983, %r973, 4;
	shl.b32 	%r4984, %r4982, 1;
	xor.b32  	%r4985, %r4984, %r4983;
	xor.b32  	%r4986, %r4985, %r4982;
	xor.b32  	%r974, %r4986, %r973;
	add.s32 	%r4987, %r5933, %r974;
	add.s32 	%r4988, %r4987, 724874;
	cvt.rn.f32.u32 	%f2395, %r4988;
	fma.rn.f32 	%f2396, %f2395, 0f2F800000, 0f2F000000;
	mul.f32 	%f2397, %f2396, %f2396;
	fma.rn.f32 	%f2398, %f2394, %f2394, %f2397;
	sqrt.rn.f32 	%f2399, %f2398;
	setp.le.f32 	%p386, %f2399, 0f3F800000;
	add.f32 	%f2400, %f2924, 0f3F800000;
	selp.f32 	%f2924, %f2400, %f2924, %p386;
	@%p385 bra 	$L__BB1_270;
	setp.eq.s32 	%p387, %r540, 2;
	shr.u32 	%r4989, %r5930, 2;
	xor.b32  	%r4990, %r4989, %r5930;
	shl.b32 	%r4991, %r974, 4;
	shl.b32 	%r4992, %r4990, 1;
	xor.b32  	%r4993, %r4992, %r4991;
	xor.b32  	%r4994, %r4993, %r4990;
	xor.b32  	%r4995, %r4994, %r974;
	add.s32 	%r4996, %r5933, %r4995;
	add.s32 	%r4997, %r4996, 1087311;
	cvt.rn.f32.u32 	%f2401, %r4997;
	fma.rn.f32 	%f2402, %f2401, 0f2F800000, 0f2F000000;
	shr.u32 	%r4998, %r5929, 2;
	xor.b32  	%r4999, %r4998, %r5929;
	shl.b32 	%r5000, %r4995, 4;
	shl.b32 	%r5001, %r4999, 1;
	xor.b32  	%r5002, %r5001, %r5000;
	xor.b32  	%r5003, %r5002, %r4999;
	xor.b32  	%r975, %r5003, %r4995;
	add.s32 	%r5004, %r5933, %r975;
	add.s32 	%r5005, %r5004, 1449748;
	cvt.rn.f32.u32 	%f2403, %r5005;
	fma.rn.f32 	%f2404, %f2403, 0f2F800000, 0f2F000000;
	mul.f32 	%f2405, %f2404, %f2404;
	fma.rn.f32 	%f2406, %f2402, %f2402, %f2405;
	sqrt.rn.f32 	%f2407, %f2406;
	setp.le.f32 	%p388, %f2407, 0f3F800000;
	add.f32 	%f2408, %f2924, 0f3F800000;
	selp.f32 	%f2924, %f2408, %f2924, %p388;
	@%p387 bra 	$L__BB1_270;
	shr.u32 	%r5006, %r5928, 2;
	xor.b32  	%r5007, %r5006, %r5928;
	shl.b32 	%r5008, %r975, 4;
	shl.b32 	%r5009, %r5007, 1;
	xor.b32  	%r5010, %r5009, %r5008;
	xor.b32  	%r5011, %r5010, %r5007;
	xor.b32  	%r5012, %r5011, %r975;
	add.s32 	%r5013, %r5933, %r5012;
	add.s32 	%r5014, %r5013, 1812185;
	cvt.rn.f32.u32 	%f2409, %r5014;
	fma.rn.f32 	%f2410, %f2409, 0f2F800000, 0f2F000000;
	shr.u32 	%r5015, %r973, 2;
	xor.b32  	%r5016, %r5015, %r973;
	shl.b32 	%r5017, %r5012, 4;
	shl.b32 	%r5018, %r5016, 1;
	xor.b32  	%r5019, %r5018, %r5017;
	xor.b32  	%r5020, %r5019, %r5016;
	xor.b32  	%r5021, %r5020, %r5012;
	add.s32 	%r5022, %r5933, %r5021;
	add.s32 	%r5023, %r5022, 2174622;
	cvt.rn.f32.u32 	%f2411, %r5023;
	fma.rn.f32 	%f2412, %f2411, 0f2F800000, 0f2F000000;
	mul.f32 	%f2413, %f2412, %f2412;
	fma.rn.f32 	%f2414, %f2410, %f2410, %f2413;
	sqrt.rn.f32 	%f2415, %f2414;
	setp.le.f32 	%p389, %f2415, 0f3F800000;
	add.f32 	%f2416, %f2924, 0f3F800000;
	selp.f32 	%f2924, %f2416, %f2924, %p389;
$L__BB1_270:
	mul.f32 	%f2417, %f2924, 0f40800000;
	div.rn.f32 	%f2940, %f2417, %f36;
	div.rn.f32 	%f2925, %f224, %f36;
	div.rn.f32 	%f2926, %f233, %f36;
	div.rn.f32 	%f2927, %f242, %f36;
	div.rn.f32 	%f2928, %f251, %f36;
	div.rn.f32 	%f2929, %f260, %f36;
	div.rn.f32 	%f2930, %f269, %f36;
	div.rn.f32 	%f2931, %f278, %f36;
	div.rn.f32 	%f2932, %f287, %f36;
	div.rn.f32 	%f2933, %f296, %f36;
	div.rn.f32 	%f2934, %f305, %f36;
	div.rn.f32 	%f2935, %f314, %f36;
	div.rn.f32 	%f2936, %f323, %f36;
	div.rn.f32 	%f2937, %f332, %f36;
	div.rn.f32 	%f2938, %f341, %f36;
	div.rn.f32 	%f2939, %f350, %f36;
$L__BB1_271:
	add.f32 	%f2418, %f2951, %f2925;
	add.f32 	%f2419, %f2926, %f2927;
	add.f32 	%f2420, %f2928, %f2929;
	add.f32 	%f2421, %f2930, %f2931;
	add.f32 	%f2422, %f2932, %f2933;
	add.f32 	%f2423, %f2934, %f2935;
	add.f32 	%f2424, %f2936, %f2937;
	add.f32 	%f2425, %f2938, %f2939;
	add.f32 	%f2426, %f2418, %f2419;
	add.f32 	%f2427, %f2420, %f2421;
	add.f32 	%f2428, %f2422, %f2423;
	add.f32 	%f2429, %f2424, %f2425;
	add.f32 	%f2430, %f2426, %f2427;
	add.f32 	%f2431, %f2428, %f2429;
	add.f32 	%f2432, %f2430, %f2431;
	add.f32 	%f2951, %f2432, %f2940;
	sub.s32 	%r5024, %r1022, %r5934;
	setp.lt.u32 	%p390, %r5024, 8192;
	@%p390 bra 	$L__BB1_290;
	add.s32 	%r5934, %r5934, 8192;
	setp.le.u32 	%p391, %r5934, %r538;
	@%p391 bra 	$L__BB1_157;
$L__BB1_273:
	setp.le.u32 	%p392, %r1022, %r5934;
	@%p392 bra 	$L__BB1_290;
	sub.s32 	%r978, %r1022, %r5934;
	setp.ge.s32 	%p393, %r86, %r978;
	@%p393 bra 	$L__BB1_290;
	setp.lt.s32 	%p394, %r1023, 1;
	@%p394 bra 	$L__BB1_285;
	add.s32 	%r979, %r1023, -1;
	and.b32  	%r980, %r1023, 3;
	and.b32  	%r981, %r1023, 2147483644;
	add.s32 	%r982, %r5934, %r1021;
	mov.u32 	%r5935, %r86;
$L__BB1_277:
	setp.lt.u32 	%p399, %r979, 3;
	add.s32 	%r5033, %r982, %r5935;
	xor.b32  	%r5034, %r5033, -1429050551;
	mul.lo.s32 	%r5035, %r5034, 1099087573;
	add.s32 	%r5943, %r5035, 5783321;
	xor.b32  	%r5946, %r5035, 362436069;
	add.s32 	%r5947, %r5035, 123456789;
	add.s32 	%r5948, %r5035, -638133224;
	mov.b32 	%r5945, -123459836;
	mov.b32 	%r5944, -589760388;
	mov.f32 	%f2946, 0f00000000;
	@%p399 bra 	$L__BB1_280;
	mov.b32 	%r5942, 0;
	mov.b32 	%r5945, -123459836;
	mov.b32 	%r5944, -589760388;
	mov.f32 	%f2946, 0f00000000;
$L__BB1_279:
	shr.u32 	%r5039, %r5947, 2;
	xor.b32  	%r5040, %r5039, %r5947;
	shl.b32 	%r5041, %r5943, 4;
	shl.b32 	%r5042, %r5040, 1;
	xor.b32  	%r5043, %r5042, %r5041;
	xor.b32  	%r5044, %r5043, %r5040;
	xor.b32  	%r5045, %r5044, %r5943;
	add.s32 	%r5046, %r5948, %r5045;
	add.s32 	%r5047, %r5046, 362437;
	cvt.rn.f32.u32 	%f2441, %r5047;
	fma.rn.f32 	%f2442, %f2441, 0f2F800000, 0f2F000000;
	shr.u32 	%r5048, %r5946, 2;
	xor.b32  	%r5049, %r5048, %r5946;
	shl.b32 	%r5050, %r5045, 4;
	shl.b32 	%r5051, %r5049, 1;
	xor.b32  	%r5052, %r5051, %r5050;
	xor.b32  	%r5053, %r5052, %r5049;
	xor.b32  	%r5054, %r5053, %r5045;
	add.s32 	%r5055, %r5948, %r5054;
	add.s32 	%r5056, %r5055, 724874;
	cvt.rn.f32.u32 	%f2443, %r5056;
	fma.rn.f32 	%f2444, %f2443, 0f2F800000, 0f2F000000;
	mul.f32 	%f2445, %f2444, %f2444;
	fma.rn.f32 	%f2446, %f2442, %f2442, %f2445;
	sqrt.rn.f32 	%f2447, %f2446;
	setp.le.f32 	%p400, %f2447, 0f3F800000;
	add.f32 	%f2448, %f2946, 0f3F800000;
	selp.f32 	%f2449, %f2448, %f2946, %p400;
	shr.u32 	%r5057, %r5945, 2;
	xor.b32  	%r5058, %r5057, %r5945;
	shl.b32 	%r5059, %r5054, 4;
	shl.b32 	%r5060, %r5058, 1;
	xor.b32  	%r5061, %r5060, %r5059;
	xor.b32  	%r5062, %r5061, %r5058;
	xor.b32  	%r5063, %r5062, %r5054;
	add.s32 	%r5064, %r5948, %r5063;
	add.s32 	%r5065, %r5064, 1087311;
	cvt.rn.f32.u32 	%f2450, %r5065;
	fma.rn.f32 	%f2451, %f2450, 0f2F800000, 0f2F000000;
	shr.u32 	%r5066, %r5944, 2;
	xor.b32  	%r5067, %r5066, %r5944;
	shl.b32 	%r5068, %r5063, 4;
	shl.b32 	%r5069, %r5067, 1;
	xor.b32  	%r5070, %r5069, %r5068;
	xor.b32  	%r5071, %r5070, %r5067;
	xor.b32  	%r5947, %r5071, %r5063;
	add.s32 	%r5072, %r5948, %r5947;
	add.s32 	%r5073, %r5072, 1449748;
	cvt.rn.f32.u32 	%f2452, %r5073;
	fma.rn.f32 	%f2453, %f2452, 0f2F800000, 0f2F000000;
	mul.f32 	%f2454, %f2453, %f2453;
	fma.rn.f32 	%f2455, %f2451, %f2451, %f2454;
	sqrt.rn.f32 	%f2456, %f2455;
	setp.le.f32 	%p401, %f2456, 0f3F800000;
	add.f32 	%f2457, %f2449, 0f3F800000;
	selp.f32 	%f2458, %f2457, %f2449, %p401;
	shr.u32 	%r5074, %r5943, 2;
	xor.b32  	%r5075, %r5074, %r5943;
	shl.b32 	%r5076, %r5947, 4;
	shl.b32 	%r5077, %r5075, 1;
	xor.b32  	%r5078, %r5077, %r5076;
	xor.b32  	%r5079, %r5078, %r5075;
	xor.b32  	%r5946, %r5079, %r5947;
	add.s32 	%r5080, %r5948, %r5946;
	add.s32 	%r5081, %r5080, 1812185;
	cvt.rn.f32.u32 	%f2459, %r5081;
	fma.rn.f32 	%f2460, %f2459, 0f2F800000, 0f2F000000;
	shr.u32 	%r5082, %r5045, 2;
	xor.b32  	%r5083, %r5082, %r5045;
	shl.b32 	%r5084, %r5946, 4;
	shl.b32 	%r5085, %r5083, 1;
	xor.b32  	%r5086, %r5085, %r5084;
	xor.b32  	%r5087, %r5086, %r5083;
	xor.b32  	%r5945, %r5087, %r5946;
	add.s32 	%r5088, %r5948, %r5945;
	add.s32 	%r5089, %r5088, 2174622;
	cvt.rn.f32.u32 	%f2461, %r5089;
	fma.rn.f32 	%f2462, %f2461, 0f2F800000, 0f2F000000;
	mul.f32 	%f2463, %f2462, %f2462;
	fma.rn.f32 	%f2464, %f2460, %f2460, %f2463;
	sqrt.rn.f32 	%f2465, %f2464;
	setp.le.f32 	%p402, %f2465, 0f3F800000;
	add.f32 	%f2466, %f2458, 0f3F800000;
	selp.f32 	%f2467, %f2466, %f2458, %p402;
	shr.u32 	%r5090, %r5054, 2;
	xor.b32  	%r5091, %r5090, %r5054;
	shl.b32 	%r5092, %r5945, 4;
	shl.b32 	%r5093, %r5091, 1;
	xor.b32  	%r5094, %r5093, %r5092;
	xor.b32  	%r5095, %r5094, %r5091;
	xor.b32  	%r5944, %r5095, %r5945;
	add.s32 	%r5096, %r5948, %r5944;
	add.s32 	%r5097, %r5096, 2537059;
	cvt.rn.f32.u32 	%f2468, %r5097;
	fma.rn.f32 	%f2469, %f2468, 0f2F800000, 0f2F000000;
	shr.u32 	%r5098, %r5063, 2;
	xor.b32  	%r5099, %r5098, %r5063;
	shl.b32 	%r5100, %r5944, 4;
	shl.b32 	%r5101, %r5099, 1;
	xor.b32  	%r5102, %r5101, %r5100;
	xor.b32  	%r5103, %r5102, %r5099;
	xor.b32  	%r5943, %r5103, %r5944;
	add.s32 	%r5948, %r5948, 2899496;
	add.s32 	%r5104, %r5943, %r5948;
	cvt.rn.f32.u32 	%f2470, %r5104;
	fma.rn.f32 	%f2471, %f2470, 0f2F800000, 0f2F000000;
	mul.f32 	%f2472, %f2471, %f2471;
	fma.rn.f32 	%f2473, %f2469, %f2469, %f2472;
	sqrt.rn.f32 	%f2474, %f2473;
	setp.le.f32 	%p403, %f2474, 0f3F800000;
	add.f32 	%f2475, %f2467, 0f3F800000;
	selp.f32 	%f2946, %f2475, %f2467, %p403;
	add.s32 	%r5942, %r5942, 4;
	setp.ne.s32 	%p404, %r5942, %r981;
	@%p404 bra 	$L__BB1_279;
$L__BB1_280:
	setp.eq.s32 	%p405, %r980, 0;
	@%p405 bra 	$L__BB1_284;
	setp.eq.s32 	%p406, %r980, 1;
	shr.u32 	%r5105, %r5947, 2;
	xor.b32  	%r5106, %r5105, %r5947;
	shl.b32 	%r5107, %r5943, 4;
	shl.b32 	%r5108, %r5106, 1;
	xor.b32  	%r5109, %r5108, %r5107;
	xor.b32  	%r5110, %r5109, %r5106;
	xor.b32  	%r1008, %r5110, %r5943;
	add.s32 	%r5111, %r5948, %r1008;
	add.s32 	%r5112, %r5111, 362437;
	cvt.rn.f32.u32 	%f2476, %r5112;
	fma.rn.f32 	%f2477, %f2476, 0f2F800000, 0f2F000000;
	shr.u32 	%r5113, %r5946, 2;
	xor.b32  	%r5114, %r5113, %r5946;
	shl.b32 	%r5115, %r1008, 4;
	shl.b32 	%r5116, %r5114, 1;
	xor.b32  	%r5117, %r5116, %r5115;
	xor.b32  	%r5118, %r5117, %r5114;
	xor.b32  	%r1009, %r5118, %r1008;
	add.s32 	%r5119, %r5948, %r1009;
	add.s32 	%r5120, %r5119, 724874;
	cvt.rn.f32.u32 	%f2478, %r5120;
	fma.rn.f32 	%f2479, %f2478, 0f2F800000, 0f2F000000;
	mul.f32 	%f2480, %f2479, %f2479;
	fma.rn.f32 	%f2481, %f2477, %f2477, %f2480;
	sqrt.rn.f32 	%f2482, %f2481;
	setp.le.f32 	%p407, %f2482, 0f3F800000;
	add.f32 	%f2483, %f2946, 0f3F800000;
	selp.f32 	%f2946, %f2483, %f2946, %p407;
	@%p406 bra 	$L__BB1_284;
	setp.eq.s32 	%p408, %r980, 2;
	shr.u32 	%r5121, %r5945, 2;
	xor.b32  	%r5122, %r5121, %r5945;
	shl.b32 	%r5123, %r1009, 4;
	shl.b32 	%r5124, %r5122, 1;
	xor.b32  	%r5125, %r5124, %r5123;
	xor.b32  	%r5126, %r5125, %r5122;
	xor.b32  	%r5127, %r5126, %r1009;
	add.s32 	%r5128, %r5948, %r5127;
	add.s32 	%r5129, %r5128, 1087311;
	cvt.rn.f32.u32 	%f2484, %r5129;
	fma.rn.f32 	%f2485, %f2484, 0f2F800000, 0f2F000000;
	shr.u32 	%r5130, %r5944, 2;
	xor.b32  	%r5131, %r5130, %r5944;
	shl.b32 	%r5132, %r5127, 4;
	shl.b32 	%r5133, %r5131, 1;
	xor.b32  	%r5134, %r5133, %r5132;
	xor.b32  	%r5135, %r5134, %r5131;
	xor.b32  	%r1010, %r5135, %r5127;
	add.s32 	%r5136, %r5948, %r1010;
	add.s32 	%r5137, %r5136, 1449748;
	cvt.rn.f32.u32 	%f2486, %r5137;
	fma.rn.f32 	%f2487, %f2486, 0f2F800000, 0f2F000000;
	mul.f32 	%f2488, %f2487, %f2487;
	fma.rn.f32 	%f2489, %f2485, %f2485, %f2488;
	sqrt.rn.f32 	%f2490, %f2489;
	setp.le.f32 	%p409, %f2490, 0f3F800000;
	add.f32 	%f2491, %f2946, 0f3F800000;
	selp.f32 	%f2946, %f2491, %f2946, %p409;
	@%p408 bra 	$L__BB1_284;
	shr.u32 	%r5138, %r5943, 2;
	xor.b32  	%r5139, %r5138, %r5943;
	shl.b32 	%r5140, %r1010, 4;
	shl.b32 	%r5141, %r5139, 1;
	xor.b32  	%r5142, %r5141, %r5140;
	xor.b32  	%r5143, %r5142, %r5139;
	xor.b32  	%r5144, %r5143, %r1010;
	add.s32 	%r5145, %r5948, %r5144;
	add.s32 	%r5146, %r5145, 1812185;
	cvt.rn.f32.u32 	%f2492, %r5146;
	fma.rn.f32 	%f2493, %f2492, 0f2F800000, 0f2F000000;
	shr.u32 	%r5147, %r1008, 2;
	xor.b32  	%r5148, %r5147, %r1008;
	shl.b32 	%r5149, %r5144, 4;
	shl.b32 	%r5150, %r5148, 1;
	xor.b32  	%r5151, %r5150, %r5149;
	xor.b32  	%r5152, %r5151, %r5148;
	xor.b32  	%r5153, %r5152, %r5144;
	add.s32 	%r5154, %r5948, %r5153;
	add.s32 	%r5155, %r5154, 2174622;
	cvt.rn.f32.u32 	%f2494, %r5155;
	fma.rn.f32 	%f2495, %f2494, 0f2F800000, 0f2F000000;
	mul.f32 	%f2496, %f2495, %f2495;
	fma.rn.f32 	%f2497, %f2493, %f2493, %f2496;
	sqrt.rn.f32 	%f2498, %f2497;
	setp.le.f32 	%p410, %f2498, 0f3F800000;
	add.f32 	%f2499, %f2946, 0f3F800000;
	selp.f32 	%f2946, %f2499, %f2946, %p410;
$L__BB1_284:
	mul.f32 	%f2500, %f2946, 0f40800000;
	div.rn.f32 	%f2501, %f2500, %f36;
	add.f32 	%f2951, %f2951, %f2501;
	add.s32 	%r5935, %r5935, 512;
	setp.lt.s32 	%p411, %r5935, %r978;
	@%p411 bra 	$L__BB1_277;
	bra.uni 	$L__BB1_290;
$L__BB1_285:
	mov.f32 	%f2434, 0f00000000;
	div.rn.f32 	%f403, %f2434, %f36;
	not.b32 	%r5025, %r86;
	add.s32 	%r5026, %r1022, %r5025;
	sub.s32 	%r1012, %r5026, %r5934;
	and.b32  	%r5027, %r1012, 1536;
	setp.eq.s32 	%p395, %r5027, 1536;
	mov.u32 	%r5951, %r86;
	@%p395 bra 	$L__BB1_288;
	shr.u32 	%r5029, %r1012, 9;
	add.s32 	%r5030, %r5029, 1;
	and.b32  	%r1013, %r5030, 3;
	mov.b32 	%r5950, 0;
	mov.u32 	%r5951, %r86;
$L__BB1_287:
	.pragma "nounroll";
	add.f32 	%f2951, %f2951, %f403;
	add.s32 	%r5951, %r5951, 512;
	add.s32 	%r5950, %r5950, 1;
	setp.ne.s32 	%p396, %r5950, %r1013;
	@%p396 bra 	$L__BB1_287;
$L__BB1_288:
	setp.lt.u32 	%p397, %r1012, 1536;
	@%p397 bra 	$L__BB1_290;
$L__BB1_289:
	add.f32 	%f2435, %f2951, %f403;
	add.f32 	%f2436, %f2435, %f403;
	add.f32 	%f2437, %f2436, %f403;
	add.f32 	%f2951, %f2437, %f403;
	add.s32 	%r5951, %r5951, 2048;
	setp.lt.s32 	%p398, %r5951, %r978;
	@%p398 bra 	$L__BB1_289;
$L__BB1_290:
	// begin inline asm
	mov.u32 %r5156, %laneid;
	// end inline asm
	mov.b32 	%r5158, %f2951;
	mov.b32 	%r5159, 1;
	mov.b32 	%r5180, 31;
	mov.b32 	%r5181, -1;
	// begin inline asm
	shfl.sync.down.b32 %r5157, %r5158, %r5159, %r5180, %r5181;
	// end inline asm
	setp.gt.s32 	%p412, %r5156, 30;
	mov.b32 	%f2502, %r5157;
	add.f32 	%f2503, %f2951, %f2502;
	selp.f32 	%f2504, %f2951, %f2503, %p412;
	mov.b32 	%r5163, %f2504;
	mov.b32 	%r5164, 2;
	// begin inline asm
	shfl.sync.down.b32 %r5162, %r5163, %r5164, %r5180, %r5181;
	// end inline asm
	setp.gt.s32 	%p413, %r5156, 29;
	mov.b32 	%f2505, %r5162;
	add.f32 	%f2506, %f2504, %f2505;
	selp.f32 	%f2507, %f2504, %f2506, %p413;
	mov.b32 	%r5168, %f2507;
	mov.b32 	%r5169, 4;
	// begin inline asm
	shfl.sync.down.b32 %r5167, %r5168, %r5169, %r5180, %r5181;
	// end inline asm
	setp.gt.s32 	%p414, %r5156, 27;
	mov.b32 	%f2508, %r5167;
	add.f32 	%f2509, %f2507, %f2508;
	selp.f32 	%f2510, %f2507, %f2509, %p414;
	mov.b32 	%r5173, %f2510;
	mov.b32 	%r5174, 8;
	// begin inline asm
	shfl.sync.down.b32 %r5172, %r5173, %r5174, %r5180, %r5181;
	// end inline asm
	setp.gt.s32 	%p415, %r5156, 23;
	mov.b32 	%f2511, %r5172;
	add.f32 	%f2512, %f2510, %f2511;
	selp.f32 	%f2513, %f2510, %f2512, %p415;
	mov.b32 	%r5178, %f2513;
	mov.b32 	%r5179, 16;
	// begin inline asm
	shfl.sync.down.b32 %r5177, %r5178, %r5179, %r5180, %r5181;
	// end inline asm
	setp.gt.s32 	%p416, %r5156, 15;
	mov.b32 	%f2514, %r5177;
	add.f32 	%f411, %f2513, %f2514;
	selp.f32 	%f2952, %f2513, %f411, %p416;
	setp.ne.s32 	%p417, %r5156, 0;
	@%p417 bra 	$L__BB1_292;
	shr.u32 	%r5182, %r86, 3;
	and.b32  	%r5183, %r5182, 124;
	mov.u32 	%r5184, _ZZN3cub18CUB_300001_SM_10006detail6reduce28DeviceReduceSingleTileKernelINS2_10policy_hubIfjN4cuda3std3__44plusIfEEE10Policy1000EN6thrust24THRUST_300001_SM_1000_NS17counting_iteratorIiNSD_11use_defaultESF_SF_EEPfjS9_ff11estimate_piEEvT0_T1_T2_T3_T4_T6_E12temp_storage;
	add.s32 	%r5185, %r5184, %r5183;
	st.shared.f32 	[%r5185+16], %f411;
$L__BB1_292:
	bar.sync 	0;
	setp.ne.s32 	%p418, %r86, 0;
	@%p418 bra 	$L__BB1_294;
	ld.shared.f32 	%f2515, [_ZZN3cub18CUB_300001_SM_10006detail6reduce28DeviceReduceSingleTileKernelINS2_10policy_hubIfjN4cuda3std3__44plusIfEEE10Policy1000EN6thrust24THRUST_300001_SM_1000_NS17counting_iteratorIiNSD_11use_defaultESF_SF_EEPfjS9_ff11estimate_piEEvT0_T1_T2_T3_T4_T6_E12temp_storage+20];
	add.f32 	%f2516, %f2952, %f2515;
	ld.shared.f32 	%f2517, [_ZZN3cub18CUB_300001_SM_10006detail6reduce28DeviceReduceSingleTileKernelINS2_10policy_hubIfjN4cuda3std3__44plusIfEEE10Policy1000EN6thrust24THRUST_300001_SM_1000_NS17counting_iteratorIiNSD_11use_defaultESF_SF_EEPfjS9_ff11estimate_piEEvT0_T1_T2_T3_T4_T6_E12temp_storage+24];
	add.f32 	%f2518, %f2516, %f2517;
	ld.shared.f32 	%f2519, [_ZZN3cub18CUB_300001_SM_10006detail6reduce28DeviceReduceSingleTileKernelINS2_10policy_hubIfjN4cuda3std3__44plusIfEEE10Policy1000EN6thrust24THRUST_300001_SM_1000_NS17counting_iteratorIiNSD_11use_defaultESF_SF_EEPfjS9_ff11estimate_piEEvT0_T1_T2_T3_T4_T6_E12temp_storage+28];
	add.f32 	%f2520, %f2518, %f2519;
	ld.shared.f32 	%f2521, [_ZZN3cub18CUB_300001_SM_10006detail6reduce28DeviceReduceSingleTileKernelINS2_10policy_hubIfjN4cuda3std3__44plusIfEEE10Policy1000EN6thrust24THRUST_300001_SM_1000_NS17counting_iteratorIiNSD_11use_defaultESF_SF_EEPfjS9_ff11estimate_piEEvT0_T1_T2_T3_T4_T6_E12temp_storage+32];
	add.f32 	%f2522, %f2520, %f2521;
	ld.shared.f32 	%f2523, [_ZZN3cub18CUB_300001_SM_10006detail6reduce28DeviceReduceSingleTileKernelINS2_10policy_hubIfjN4cuda3std3__44plusIfEEE10Policy1000EN6thrust24THRUST_300001_SM_1000_NS17counting_iteratorIiNSD_11use_defaultESF_SF_EEPfjS9_ff11estimate_piEEvT0_T1_T2_T3_T4_T6_E12temp_storage+36];
	add.f32 	%f2524, %f2522, %f2523;
	ld.shared.f32 	%f2525, [_ZZN3cub18CUB_300001_SM_10006detail6reduce28DeviceReduceSingleTileKernelINS2_10policy_hubIfjN4cuda3std3__44plusIfEEE10Policy1000EN6thrust24THRUST_300001_SM_1000_NS17counting_iteratorIiNSD_11use_defaultESF_SF_EEPfjS9_ff11estimate_piEEvT0_T1_T2_T3_T4_T6_E12temp_storage+40];
	add.f32 	%f2526, %f2524, %f2525;
	ld.shared.f32 	%f2527, [_ZZN3cub18CUB_300001_SM_10006detail6reduce28DeviceReduceSingleTileKernelINS2_10policy_hubIfjN4cuda3std3__44plusIfEEE10Policy1000EN6thrust24THRUST_300001_SM_1000_NS17counting_iteratorIiNSD_11use_defaultESF_SF_EEPfjS9_ff11estimate_piEEvT0_T1_T2_T3_T4_T6_E12temp_storage+44];
	add.f32 	%f2528, %f2526, %f2527;
	ld.shared.f32 	%f2529, [_ZZN3cub18CUB_300001_SM_10006detail6reduce28DeviceReduceSingleTileKernelINS2_10policy_hubIfjN4cuda3std3__44plusIfEEE10Policy1000EN6thrust24THRUST_300001_SM_1000_NS17counting_iteratorIiNSD_11use_defaultESF_SF_EEPfjS9_ff11estimate_piEEvT0_T1_T2_T3_T4_T6_E12temp_storage+48];
	add.f32 	%f2530, %f2528, %f2529;
	ld.shared.f32 	%f2531, [_ZZN3cub18CUB_300001_SM_10006detail6reduce28DeviceReduceSingleTileKernelINS2_10policy_hubIfjN4cuda3std3__44plusIfEEE10Policy1000EN6thrust24THRUST_300001_SM_1000_NS17counting_iteratorIiNSD_11use_defaultESF_SF_EEPfjS9_ff11estimate_piEEvT0_T1_T2_T3_T4_T6_E12temp_storage+52];
	add.f32 	%f2532, %f2530, %f2531;
	ld.shared.f32 	%f2533, [_ZZN3cub18CUB_300001_SM_10006detail6reduce28DeviceReduceSingleTileKernelINS2_10policy_hubIfjN4cuda3std3__44plusIfEEE10Policy1000EN6thrust24THRUST_300001_SM_1000_NS17counting_iteratorIiNSD_11use_defaultESF_SF_EEPfjS9_ff11estimate_piEEvT0_T1_T2_T3_T4_T6_E12temp_storage+56];
	add.f32 	%f2534, %f2532, %f2533;
	ld.shared.f32 	%f2535, [_ZZN3cub18CUB_300001_SM_10006detail6reduce28DeviceReduceSingleTileKernelINS2_10policy_hubIfjN4cuda3std3__44plusIfEEE10Policy1000EN6thrust24THRUST_300001_SM_1000_NS17counting_iteratorIiNSD_11use_defaultESF_SF_EEPfjS9_ff11estimate_piEEvT0_T1_T2_T3_T4_T6_E12temp_storage+60];
	add.f32 	%f2536, %f2534, %f2535;
	ld.shared.f32 	%f2537, [_ZZN3cub18CUB_300001_SM_10006detail6reduce28DeviceReduceSingleTileKernelINS2_10policy_hubIfjN4cuda3std3__44plusIfEEE10Policy1000EN6thrust24THRUST_300001_SM_1000_NS17counting_iteratorIiNSD_11use_defaultESF_SF_EEPfjS9_ff11estimate_piEEvT0_T1_T2_T3_T4_T6_E12temp_storage+64];
	add.f32 	%f2538, %f2536, %f2537;
	ld.shared.f32 	%f2539, [_ZZN3cub18CUB_300001_SM_10006detail6reduce28DeviceReduceSingleTileKernelINS2_10policy_hubIfjN4cuda3std3__44plusIfEEE10Policy1000EN6thrust24THRUST_300001_SM_1000_NS17counting_iteratorIiNSD_11use_defaultESF_SF_EEPfjS9_ff11estimate_piEEvT0_T1_T2_T3_T4_T6_E12temp_storage+68];
	add.f32 	%f2540, %f2538, %f2539;
	ld.shared.f32 	%f2541, [_ZZN3cub18CUB_300001_SM_10006detail6reduce28DeviceReduceSingleTileKernelINS2_10policy_hubIfjN4cuda3std3__44plusIfEEE10Policy1000EN6thrust24THRUST_300001_SM_1000_NS17counting_iteratorIiNSD_11use_defaultESF_SF_EEPfjS9_ff11estimate_piEEvT0_T1_T2_T3_T4_T6_E12temp_storage+72];
	add.f32 	%f2542, %f2540, %f2541;
	ld.shared.f32 	%f2543, [_ZZN3cub18CUB_300001_SM_10006detail6reduce28DeviceReduceSingleTileKernelINS2_10policy_hubIfjN4cuda3std3__44plusIfEEE10Policy1000EN6thrust24THRUST_300001_SM_1000_NS17counting_iteratorIiNSD_11use_defaultESF_SF_EEPfjS9_ff11estimate_piEEvT0_T1_T2_T3_T4_T6_E12temp_storage+76];
	add.f32 	%f2952, %f2542, %f2543;
$L__BB1_294:
	mov.u32 	%r5476, %tid.x;
	setp.ne.s32 	%p480, %r5476, 0;
	@%p480 bra 	$L__BB1_296;
	add.f32 	%f2762, %f415, %f2952;
	st.global.f32 	[%rd1], %f2762;
$L__BB1_296:
	ret;

}
	// .globl	_ZN3cub18CUB_300001_SM_10006detail6reduce18DeviceReduceKernelINS2_10policy_hubIfjN4cuda3std3__44plusIfEEE10Policy1000EN6thrust24THRUST_300001_SM_1000_NS17counting_iteratorIiNSD_11use_defaultESF_SF_EEjS9_f11estimate_piEEvT0_PT3_T1_NS0_13GridEvenShareISL_EET2_T4_
.visible .entry _ZN3cub18CUB_300001_SM_10006detail6reduce18DeviceReduceKernelINS2_10policy_hubIfjN4cuda3std3__44plusIfEEE10Policy1000EN6thrust24THRUST_300001_SM_1000_NS17counting_iteratorIiNSD_11use_defaultESF_SF_EEjS9_f11estimate_piEEvT0_PT3_T1_NS0_13GridEvenShareISL_EET2_T4_(
	.param .align 4 .b8 _ZN3cub18CUB_300001_SM_10006detail6reduce18DeviceReduceKernelINS2_10policy_hubIfjN4cuda3std3__44plusIfEEE10Policy1000EN6thrust24THRUST_300001_SM_1000_NS17counting_iteratorIiNSD_11use_defaultESF_SF_EEjS9_f11estimate_piEEvT0_PT3_T1_NS0_13GridEvenShareISL_EET2_T4__param_0[4],
	.param .u64 .ptr .align 1 _ZN3cub18CUB_300001_SM_10006detail6reduce18DeviceReduceKernelINS2_10policy_hubIfjN4cuda3std3__44plusIfEEE10Policy1000EN6thrust24THRUST_300001_SM_1000_NS17counting_iteratorIiNSD_11use_defaultESF_SF_EEjS9_f11estimate_piEEvT0_PT3_T1_NS0_13GridEvenShareISL_EET2_T4__param_1,
	.param .u32 _ZN3cub18CUB_300001_SM_10006detail6reduce18DeviceReduceKernelINS2_10policy_hubIfjN4cuda3std3__44plusIfEEE10Policy1000EN6thrust24THRUST_300001_SM_1000_NS17counting_iteratorIiNSD_11use_defaultESF_SF_EEjS9_f11estimate_piEEvT0_PT3_T1_NS0_13GridEvenShareISL_EET2_T4__param_2,
	.param .align 4 .b8 _ZN3cub18CUB_300001_SM_10006detail6reduce18DeviceReduceKernelINS2_10policy_hubIfjN4cuda3std3__44plusIfEEE10Policy1000EN6thrust24THRUST_300001_SM_1000_NS17counting_iteratorIiNSD_11use_defaultESF_SF_EEjS9_f11estimate_piEEvT0_PT3_T1_NS0_13GridEvenShareISL_EET2_T4__param_3[40],
	.param .align 1 .b8 _ZN3cub18CUB_300001_SM_10006detail6reduce18DeviceReduceKernelINS2_10policy_hubIfjN4cuda3std3__44plusIfEEE10Policy1000EN6thrust24THRUST_300001_SM_1000_NS17counting_iteratorIiNSD_11use_defaultESF_SF_EEjS9_f11estimate_piEEvT0_PT3_T1_NS0_13GridEvenShareISL_EET2_T4__param_4[1],
	.param .align 4 .b8 _ZN3cub18CUB_300001_SM_10006detail6reduce18DeviceReduceKernelINS2_10policy_hubIfjN4cuda3std3__44plusIfEEE10Policy1000EN6thrust24THRUST_300001_SM_1000_NS17counting_iteratorIiNSD_11use_defaultESF_SF_EEjS9_f11estimate_piEEvT0_PT3_T1_NS0_13GridEvenShareISL_EET2_T4__param_5[4]
)
.maxntid 512
{
	.reg .pred 	%p<480>;
	.reg .b32 	%r<5973>;
	.reg .b32 	%f<2947>;
	.reg .b64 	%rd<6>;
	// demoted variable
	.shared .align 4 .b8 _ZZN3cub18CUB_300001_SM_10006detail6reduce18DeviceReduceKernelINS2_10policy_hubIfjN4cuda3std3__44plusIfEEE10Policy1000EN6thrust24THRUST_300001_SM_1000_NS17counting_iteratorIiNSD_11use_defaultESF_SF_EEjS9_f11estimate_piEEvT0_PT3_T1_NS0_13GridEvenShareISL_EET2_T4_E12temp_storage[84];
	ld.param.u32 	%r1028, [_ZN3cub18CUB_300001_SM_10006detail6reduce18DeviceReduceKernelINS2_10policy_hubIfjN4cuda3std3__44plusIfEEE10Policy1000EN6thrust24THRUST_300001_SM_1000_NS17counting_iteratorIiNSD_11use_defaultESF_SF_EEjS9_f11estimate_piEEvT0_PT3_T1_NS0_13GridEvenShareISL_EET2_T4__param_3+24];
	ld.param.u32 	%r2, [_ZN3cub18CUB_300001_SM_10006detail6reduce18DeviceReduceKernelINS2_10policy_hubIfjN4cuda3std3__44plusIfEEE10Policy1000EN6thrust24THRUST_300001_SM_1000_NS17counting_iteratorIiNSD_11use_defaultESF_SF_EEjS9_f11estimate_piEEvT0_PT3_T1_NS0_13GridEvenShareISL_EET2_T4__param_0];
	ld.param.u32 	%r3, [_ZN3cub18CUB_300001_SM_10006detail6reduce18DeviceReduceKernelINS2_10policy_hubIfjN4cuda3std3__44plusIfEEE10Policy1000EN6thrust24THRUST_300001_SM_1000_NS17counting_iteratorIiNSD_11use_defaultESF_SF_EEjS9_f11estimate_piEEvT0_PT3_T1_NS0_13GridEvenShareISL_EET2_T4__param_5];
	ld.param.u32 	%r1027, [_ZN3cub18CUB_300001_SM_10006detail6reduce18DeviceReduceKernelINS2_10policy_hubIfjN4cuda3std3__44plusIfEEE10Policy1000EN6thrust24THRUST_300001_SM_1000_NS17counting_iteratorIiNSD_11use_defaultESF_SF_EEjS9_f11estimate_piEEvT0_PT3_T1_NS0_13GridEvenShareISL_EET2_T4__param_3+20];
	mov.u32 	%r1032, %ctaid.x;
	shl.b32 	%r4, %r1032, 13;
	sub.s32 	%r5, %r1027, %r4;
	setp.gt.u32 	%p1, %r5, 8191;
	@%p1 bra 	$L__BB2_37;
	mov.u32 	%r6, %tid.x;
	setp.ge.u32 	%p418, %r6, %r5;
	mov.f32 	%f2774, 0f00000000;
	mov.u32 	%r5535, %r6;
	@%p418 bra 	$L__BB2_11;
	setp.lt.s32 	%p419, %r3, 1;
	mov.f32 	%f2763, 0f00000000;
	@%p419 bra 	$L__BB2_10;
	add.s32 	%r5207, %r4, %r6;
	add.s32 	%r5208, %r5207, %r2;
	xor.b32  	%r5209, %r5208, -1429050551;
	mul.lo.s32 	%r5210, %r5209, 1099087573;
	add.s32 	%r5510, %r5210, 5783321;
	xor.b32  	%r5507, %r5210, 362436069;
	add.s32 	%r5506, %r5210, 123456789;
	add.s32 	%r5505, %r5210, -638133224;
	add.s32 	%r5211, %r3, -1;
	and.b32  	%r11, %r3, 3;
	setp.lt.u32 	%p420, %r5211, 3;
	mov.b32 	%r5509, -589760388;
	mov.b32 	%r5508, -123459836;
	mov.f32 	%f2762, 0f00000000;
	@%p420 bra 	$L__BB2_6;
	and.b32  	%r12, %r3, 2147483644;
	mov.b32 	%r5504, 0;
	mov.b32 	%r5509, -589760388;
	mov.b32 	%r5508, -123459836;
	mov.f32 	%f2762, 0f00000000;
$L__BB2_5:
	shr.u32 	%r5215, %r5506, 2;
	xor.b32  	%r5216, %r5215, %r5506;
	shl.b32 	%r5217, %r5510, 4;
	shl.b32 	%r5218, %r5216, 1;
	xor.b32  	%r5219, %r5217, %r5218;
	xor.b32  	%r5220, %r5219, %r5510;
	xor.b32  	%r5221, %r5220, %r5216;
	add.s32 	%r5222, %r5505, %r5221;
	add.s32 	%r5223, %r5222, 362437;
	cvt.rn.f32.u32 	%f2545, %r5223;
	fma.rn.f32 	%f2546, %f2545, 0f2F800000, 0f2F000000;
	shr.u32 	%r5224, %r5507, 2;
	xor.b32  	%r5225, %r5224, %r5507;
	shl.b32 	%r5226, %r5221, 4;
	shl.b32 	%r5227, %r5225, 1;
	xor.b32  	%r5228, %r5227, %r5226;
	xor.b32  	%r5229, %r5228, %r5225;
	xor.b32  	%r5230, %r5229, %r5221;
	add.s32 	%r5231, %r5505, %r5230;
	add.s32 	%r5232, %r5231, 724874;
	cvt.rn.f32.u32 	%f2547, %r5232;
	fma.rn.f32 	%f2548, %f2547, 0f2F800000, 0f2F000000;
	mul.f32 	%f2549, %f2548, %f2548;
	fma.rn.f32 	%f2550, %f2546, %f2546, %f2549;
	sqrt.rn.f32 	%f2551, %f2550;
	setp.le.f32 	%p421, %f2551, 0f3F800000;
	add.f32 	%f2552, %f2762, 0f3F800000;
	selp.f32 	%f2553, %f2552, %f2762, %p421;
	shr.u32 	%r5233, %r5508, 2;
	xor.b32  	%r5234, %r5233, %r5508;
	shl.b32 	%r5235, %r5230, 4;
	shl.b32 	%r5236, %r5234, 1;
	xor.b32  	%r5237, %r5235, %r5236;
	xor.b32  	%r5238, %r5237, %r5230;
	xor.b32  	%r5239, %r5238, %r5234;
	add.s32 	%r5240, %r5505, %r5239;
	add.s32 	%r5241, %r5240, 1087311;
	cvt.rn.f32.u32 	%f2554, %r5241;
	fma.rn.f32 	%f2555, %f2554, 0f2F800000, 0f2F000000;
	shr.u32 	%r5242, %r5509, 2;
	xor.b32  	%r5243, %r5242, %r5509;
	shl.b32 	%r5244, %r5239, 4;
	shl.b32 	%r5245, %r5243, 1;
	xor.b32  	%r5246, %r5245, %r5244;
	xor.b32  	%r5247, %r5246, %r5243;
	xor.b32  	%r5506, %r5247, %r5239;
	add.s32 	%r5248, %r5505, %r5506;
	add.s32 	%r5249, %r5248, 1449748;
	cvt.rn.f32.u32 	%f2556, %r5249;
	fma.rn.f32 	%f2557, %f2556, 0f2F800000, 0f2F000000;
	mul.f32 	%f2558, %f2557, %f2557;
	fma.rn.f32 	%f2559, %f2555, %f2555, %f2558;
	sqrt.rn.f32 	%f2560, %f2559;
	setp.le.f32 	%p422, %f2560, 0f3F800000;
	add.f32 	%f2561, %f2553, 0f3F800000;
	selp.f32 	%f2562, %f2561, %f2553, %p422;
	shr.u32 	%r5250, %r5510, 2;
	xor.b32  	%r5251, %r5250, %r5510;
	shl.b32 	%r5252, %r5506, 4;
	shl.b32 	%r5253, %r5251, 1;
	xor.b32  	%r5254, %r5252, %r5253;
	xor.b32  	%r5255, %r5254, %r5506;
	xor.b32  	%r5507, %r5255, %r5251;
	add.s32 	%r5256, %r5505, %r5507;
	add.s32 	%r5257, %r5256, 1812185;
	cvt.rn.f32.u32 	%f2563, %r5257;
	fma.rn.f32 	%f2564, %f2563, 0f2F800000, 0f2F000000;
	shr.u32 	%r5258, %r5221, 2;
	xor.b32  	%r5259, %r5258, %r5221;
	shl.b32 	%r5260, %r5507, 4;
	shl.b32 	%r5261, %r5259, 1;
	xor.b32  	%r5262, %r5261, %r5260;
	xor.b32  	%r5263, %r5262, %r5259;
	xor.b32  	%r5508, %r5263, %r5507;
	add.s32 	%r5264, %r5505, %r5508;
	add.s32 	%r5265, %r5264, 2174622;
	cvt.rn.f32.u32 	%f2565, %r5265;
	fma.rn.f32 	%f2566, %f2565, 0f2F800000, 0f2F000000;
	mul.f32 	%f2567, %f2566, %f2566;
	fma.rn.f32 	%f2568, %f2564, %f2564, %f2567;
	sqrt.rn.f32 	%f2569, %f2568;
	setp.le.f32 	%p423, %f2569, 0f3F800000;
	add.f32 	%f2570, %f2562, 0f3F800000;
	selp.f32 	%f2571, %f2570, %f2562, %p423;
	shr.u32 	%r5266, %r5230, 2;
	xor.b32  	%r5267, %r5266, %r5230;
	shl.b32 	%r5268, %r5508, 4;
	shl.b32 	%r5269, %r5267, 1;
	xor.b32  	%r5270, %r5268, %r5269;
	xor.b32  	%r5271, %r5270, %r5508;
	xor.b32  	%r5509, %r5271, %r5267;
	add.s32 	%r5272, %r5505, %r5509;
	add.s32 	%r5273, %r5272, 2537059;
	cvt.rn.f32.u32 	%f2572, %r5273;
	fma.rn.f32 	%f2573, %f2572, 0f2F800000, 0f2F000000;
	shr.u32 	%r5274, %r5239, 2;
	xor.b32  	%r5275, %r5274, %r5239;
	shl.b32 	%r5276, %r5509, 4;
	shl.b32 	%r5277, %r5275, 1;
	xor.b32  	%r5278, %r5277, %r5276;
	xor.b32  	%r5279, %r5278, %r5275;
	xor.b32  	%r5510, %r5279, %r5509;
	add.s32 	%r5505, %r5505, 2899496;
	add.s32 	%r5280, %r5510, %r5505;
	cvt.rn.f32.u32 	%f2574, %r5280;
	fma.rn.f32 	%f2575, %f2574, 0f2F800000, 0f2F000000;
	mul.f32 	%f2576, %f2575, %f2575;
	fma.rn.f32 	%f2577, %f2573, %f2573, %f2576;
	sqrt.rn.f32 	%f2578, %f2577;
	setp.le.f32 	%p424, %f2578, 0f3F800000;
	add.f32 	%f2579, %f2571, 0f3F800000;
	selp.f32 	%f2762, %f2579, %f2571, %p424;
	add.s32 	%r5504, %r5504, 4;
	setp.ne.s32 	%p425, %r5504, %r12;
	@%p425 bra 	$L__BB2_5;
$L__BB2_6:
	setp.eq.s32 	%p426, %r11, 0;
	@%p426 bra 	$L__BB2_9;
	mov.b32 	%r5514, 0;
$L__BB2_8:
	.pragma "nounroll";
	mov.u32 	%r36, %r5508;
	mov.u32 	%r5508, %r5510;
	mov.u32 	%r37, %r5509;
	shr.u32 	%r5282, %r5506, 2;
	xor.b32  	%r5283, %r5282, %r5506;
	shl.b32 	%r5284, %r5508, 4;
	shl.b32 	%r5285, %r5283, 1;
	xor.b32  	%r5286, %r5284, %r5285;
	xor.b32  	%r5287, %r5286, %r5508;
	xor.b32  	%r5509, %r5287, %r5283;
	add.s32 	%r5288, %r5505, %r5509;
	add.s32 	%r5289, %r5288, 362437;
	cvt.rn.f32.u32 	%f2580, %r5289;
	fma.rn.f32 	%f2581, %f2580, 0f2F800000, 0f2F000000;
	shr.u32 	%r5290, %r5507, 2;
	xor.b32  	%r5291, %r5290, %r5507;
	shl.b32 	%r5292, %r5509, 4;
	shl.b32 	%r5293, %r5291, 1;
	xor.b32  	%r5294, %r5293, %r5292;
	xor.b32  	%r5295, %r5294, %r5291;
	xor.b32  	%r5510, %r5295, %r5509;
	add.s32 	%r5505, %r5505, 724874;
	add.s32 	%r5296, %r5510, %r5505;
	cvt.rn.f32.u32 	%f2582, %r5296;
	fma.rn.f32 	%f2583, %f2582, 0f2F800000, 0f2F000000;
	mul.f32 	%f2584, %f2583, %f2583;
	fma.rn.f32 	%f2585, %f2581, %f2581, %f2584;
	sqrt.rn.f32 	%f2586, %f2585;
	setp.le.f32 	%p427, %f2586, 0f3F800000;
	add.f32 	%f2587, %f2762, 0f3F800000;
	selp.f32 	%f2762, %f2587, %f2762, %p427;
	add.s32 	%r5514, %r5514, 1;
	setp.ne.s32 	%p428, %r5514, %r11;
	mov.u32 	%r5507, %r37;
	mov.u32 	%r5506, %r36;
	@%p428 bra 	$L__BB2_8;
$L__BB2_9:
	mul.f32 	%f2763, %f2762, 0f40800000;
$L__BB2_10:
	cvt.rn.f32.s32 	%f2588, %r3;
	div.rn.f32 	%f2774, %f2763, %f2588;
	add.s32 	%r5535, %r6, 512;
$L__BB2_11:
	setp.ge.u32 	%p429, %r5535, %r5;
	@%p429 bra 	$L__BB2_28;
	setp.lt.s32 	%p430, %r3, 1;
	cvt.rn.f32.s32 	%f12, %r3;
	@%p430 bra 	$L__BB2_23;
	add.s32 	%r46, %r3, -1;
	and.b32  	%r47, %r3, 3;
	and.b32  	%r5302, %r3, 2147483644;
	neg.s32 	%r48, %r5302;
	add.s32 	%r49, %r2, %r4;
$L__BB2_14:
	setp.lt.u32 	%p435, %r46, 3;
	add.s32 	%r5305, %r49, %r5535;
	xor.b32  	%r5306, %r5305, -1429050551;
	mul.lo.s32 	%r5521, %r5306, 1099087573;
	add.s32 	%r5526, %r5521, 5783321;
	xor.b32  	%r5523, %r5521, 362436069;
	add.s32 	%r5522, %r5521, 123456789;
	add.s32 	%r5527, %r5521, -638133224;
	mov.b32 	%r5531, -589760388;
	mov.b32 	%r5530, -123459836;
	mov.f32 	%f2769, 0f00000000;
	@%p435 bra 	$L__BB2_18;
	mov.b32 	%r5531, -589760388;
	mov.b32 	%r5530, -123459836;
	mov.f32 	%f2769, 0f00000000;
	mov.u32 	%r5520, %r48;
$L__BB2_16:
	shr.u32 	%r5309, %r5522, 2;
	xor.b32  	%r5310, %r5309, %r5522;
	shl.b32 	%r5311, %r5526, 4;
	shl.b32 	%r5312, %r5310, 1;
	xor.b32  	%r5313, %r5311, %r5312;
	xor.b32  	%r5314, %r5313, %r5526;
	xor.b32  	%r5315, %r5314, %r5310;
	add.s32 	%r5316, %r5521, -638133224;
	add.s32 	%r5317, %r5316, %r5315;
	add.s32 	%r5318, %r5317, 362437;
	cvt.rn.f32.u32 	%f2597, %r5318;
	fma.rn.f32 	%f2598, %f2597, 0f2F800000, 0f2F000000;
	shr.u32 	%r5319, %r5523, 2;
	xor.b32  	%r5320, %r5319, %r5523;
	shl.b32 	%r5321, %r5315, 4;
	shl.b32 	%r5322, %r5320, 1;
	xor.b32  	%r5323, %r5322, %r5321;
	xor.b32  	%r5324, %r5323, %r5320;
	xor.b32  	%r5325, %r5324, %r5315;
	add.s32 	%r5326, %r5316, %r5325;
	add.s32 	%r5327, %r5326, 724874;
	cvt.rn.f32.u32 	%f2599, %r5327;
	fma.rn.f32 	%f2600, %f2599, 0f2F800000, 0f2F000000;
	mul.f32 	%f2601, %f2600, %f2600;
	fma.rn.f32 	%f2602, %f2598, %f2598, %f2601;
	sqrt.rn.f32 	%f2603, %f2602;
	setp.le.f32 	%p436, %f2603, 0f3F800000;
	add.f32 	%f2604, %f2769, 0f3F800000;
	selp.f32 	%f2605, %f2604, %f2769, %p436;
	shr.u32 	%r5328, %r5530, 2;
	xor.b32  	%r5329, %r5328, %r5530;
	shl.b32 	%r5330, %r5325, 4;
	shl.b32 	%r5331, %r5329, 1;
	xor.b32  	%r5332, %r5330, %r5331;
	xor.b32  	%r5333, %r5332, %r5325;
	xor.b32  	%r5334, %r5333, %r5329;
	add.s32 	%r5335, %r5316, %r5334;
	add.s32 	%r5336, %r5335, 1087311;
	cvt.rn.f32.u32 	%f2606, %r5336;
	fma.rn.f32 	%f2607, %f2606, 0f2F800000, 0f2F000000;
	shr.u32 	%r5337, %r5531, 2;
	xor.b32  	%r5338, %r5337, %r5531;
	shl.b32 	%r5339, %r5334, 4;
	shl.b32 	%r5340, %r5338, 1;
	xor.b32  	%r5341, %r5340, %r5339;
	xor.b32  	%r5342, %r5341, %r5338;
	xor.b32  	%r5522, %r5342, %r5334;
	add.s32 	%r5343, %r5316, %r5522;
	add.s32 	%r5344, %r5343, 1449748;
	cvt.rn.f32.u32 	%f2608, %r5344;
	fma.rn.f32 	%f2609, %f2608, 0f2F800000, 0f2F000000;
	mul.f32 	%f2610, %f2609, %f2609;
	fma.rn.f32 	%f2611, %f2607, %f2607, %f2610;
	sqrt.rn.f32 	%f2612, %f2611;
	setp.le.f32 	%p437, %f2612, 0f3F800000;
	add.f32 	%f2613, %f2605, 0f3F800000;
	selp.f32 	%f2614, %f2613, %f2605, %p437;
	shr.u32 	%r5345, %r5526, 2;
	xor.b32  	%r5346, %r5345, %r5526;
	shl.b32 	%r5347, %r5522, 4;
	shl.b32 	%r5348, %r5346, 1;
	xor.b32  	%r5349, %r5347, %r5348;
	xor.b32  	%r5350, %r5349, %r5522;
	xor.b32  	%r5523, %r5350, %r5346;
	add.s32 	%r5351, %r5316, %r5523;
	add.s32 	%r5352, %r5351, 1812185;
	cvt.rn.f32.u32 	%f2615, %r5352;
	fma.rn.f32 	%f2616, %f2615, 0f2F800000, 0f2F000000;
	shr.u32 	%r5353, %r5315, 2;
	xor.b32  	%r5354, %r5353, %r5315;
	shl.b32 	%r5355, %r5523, 4;
	shl.b32 	%r5356, %r5354, 1;
	xor.b32  	%r5357, %r5356, %r5355;
	xor.b32  	%r5358, %r5357, %r5354;
	xor.b32  	%r5530, %r5358, %r5523;
	add.s32 	%r5359, %r5316, %r5530;
	add.s32 	%r5360, %r5359, 2174622;
	cvt.rn.f32.u32 	%f2617, %r5360;
	fma.rn.f32 	%f2618, %f2617, 0f2F800000, 0f2F000000;
	mul.f32 	%f2619, %f2618, %f2618;
	fma.rn.f32 	%f2620, %f2616, %f2616, %f2619;
	sqrt.rn.f32 	%f2621, %f2620;
	setp.le.f32 	%p438, %f2621, 0f3F800000;
	add.f32 	%f2622, %f2614, 0f3F800000;
	selp.f32 	%f2623, %f2622, %f2614, %p438;
	shr.u32 	%r5361, %r5325, 2;
	xor.b32  	%r5362, %r5361, %r5325;
	shl.b32 	%r5363, %r5530, 4;
	shl.b32 	%r5364, %r5362, 1;
	xor.b32  	%r5365, %r5363, %r5364;
	xor.b32  	%r5366, %r5365, %r5530;
	xor.b32  	%r5531, %r5366, %r5362;
	add.s32 	%r5367, %r5316, %r5531;
	add.s32 	%r5368, %r5367, 2537059;
	cvt.rn.f32.u32 	%f2624, %r5368;
	fma.rn.f32 	%f2625, %f2624, 0f2F800000, 0f2F000000;
	shr.u32 	%r5369, %r5334, 2;
	xor.b32  	%r5370, %r5369, %r5334;
	shl.b32 	%r5371, %r5531, 4;
	shl.b32 	%r5372, %r5370, 1;
	xor.b32  	%r5373, %r5372, %r5371;
	xor.b32  	%r5374, %r5373, %r5370;
	xor.b32  	%r5526, %r5374, %r5531;
	add.s32 	%r5375, %r5316, %r5526;
	add.s32 	%r5376, %r5375, 2899496;
	cvt.rn.f32.u32 	%f2626, %r5376;
	fma.rn.f32 	%f2627, %f2626, 0f2F800000, 0f2F000000;
	mul.f32 	%f2628, %f2627, %f2627;
	fma.rn.f32 	%f2629, %f2625, %f2625, %f2628;
	sqrt.rn.f32 	%f2630, %f2629;
	setp.le.f32 	%p439, %f2630, 0f3F800000;
	add.f32 	%f2631, %f2623, 0f3F800000;
	selp.f32 	%f2769, %f2631, %f2623, %p439;
	add.s32 	%r5521, %r5521, 2899496;
	add.s32 	%r5520, %r5520, 4;
	setp.ne.s32 	%p440, %r5520, 0;
	@%p440 bra 	$L__BB2_16;
	add.s32 	%r5527, %r5521, -638133224;
$L__BB2_18:
	setp.eq.s32 	%p441, %r47, 0;
	@%p441 bra 	$L__BB2_22;
	setp.eq.s32 	%p442, %r47, 1;
	shr.u32 	%r5377, %r5522, 2;
	xor.b32  	%r5378, %r5377, %r5522;
	shl.b32 	%r5379, %r5526, 4;
	shl.b32 	%r5380, %r5378, 1;
	xor.b32  	%r5381, %r5379, %r5380;
	xor.b32  	%r5382, %r5381, %r5526;
	xor.b32  	%r77, %r5382, %r5378;
	add.s32 	%r5383, %r5527, %r77;
	add.s32 	%r5384, %r5383, 362437;
	cvt.rn.f32.u32 	%f2632, %r5384;
	fma.rn.f32 	%f2633, %f2632, 0f2F800000, 0f2F000000;
	shr.u32 	%r5385, %r5523, 2;
	xor.b32  	%r5386, %r5385, %r5523;
	shl.b32 	%r5387, %r77, 4;
	shl.b32 	%r5388, %r5386, 1;
	xor.b32  	%r5389, %r5388, %r5387;
	xor.b32  	%r5390, %r5389, %r5386;
	xor.b32  	%r78, %r5390, %r77;
	add.s32 	%r5391, %r5527, %r78;
	add.s32 	%r5392, %r5391, 724874;
	cvt.rn.f32.u32 	%f2634, %r5392;
	fma.rn.f32 	%f2635, %f2634, 0f2F800000, 0f2F000000;
	mul.f32 	%f2636, %f2635, %f2635;
	fma.rn.f32 	%f2637, %f2633, %f2633, %f2636;
	sqrt.rn.f32 	%f2638, %f2637;
	setp.le.f32 	%p443, %f2638, 0f3F800000;
	add.f32 	%f2639, %f2769, 0f3F800000;
	selp.f32 	%f2769, %f2639, %f2769, %p443;
	@%p442 bra 	$L__BB2_22;
	setp.eq.s32 	%p444, %r47, 2;
	shr.u32 	%r5393, %r5530, 2;
	xor.b32  	%r5394, %r5393, %r5530;
	shl.b32 	%r5395, %r78, 4;
	shl.b32 	%r5396, %r5394, 1;
	xor.b32  	%r5397, %r5395, %r5396;
	xor.b32  	%r5398, %r5397, %r78;
	xor.b32  	%r5399, %r5398, %r5394;
	add.s32 	%r5400, %r5527, %r5399;
	add.s32 	%r5401, %r5400, 1087311;
	cvt.rn.f32.u32 	%f2640, %r5401;
	fma.rn.f32 	%f2641, %f2640, 0f2F800000, 0f2F000000;
	shr.u32 	%r5402, %r5531, 2;
	xor.b32  	%r5403, %r5402, %r5531;
	shl.b32 	%r5404, %r5399, 4;
	shl.b32 	%r5405, %r5403, 1;
	xor.b32  	%r5406, %r5405, %r5404;
	xor.b32  	%r5407, %r5406, %r5403;
	xor.b32  	%r79, %r5407, %r5399;
	add.s32 	%r5408, %r5527, %r79;
	add.s32 	%r5409, %r5408, 1449748;
	cvt.rn.f32.u32 	%f2642, %r5409;
	fma.rn.f32 	%f2643, %f2642, 0f2F800000, 0f2F000000;
	mul.f32 	%f2644, %f2643, %f2643;
	fma.rn.f32 	%f2645, %f2641, %f2641, %f2644;
	sqrt.rn.f32 	%f2646, %f2645;
	setp.le.f32 	%p445, %f2646, 0f3F800000;
	add.f32 	%f2647, %f2769, 0f3F800000;
	selp.f32 	%f2769, %f2647, %f2769, %p445;
	@%p444 bra 	$L__BB2_22;
	shr.u32 	%r5410, %r5526, 2;
	xor.b32  	%r5411, %r5410, %r5526;
	shl.b32 	%r5412, %r79, 4;
	shl.b32 	%r5413, %r5411, 1;
	xor.b32  	%r5414, %r5412, %r5413;
	xor.b32  	%r5415, %r5414, %r79;
	xor.b32  	%r5416, %r5415, %r5411;
	add.s32 	%r5417, %r5527, %r5416;
	add.s32 	%r5418, %r5417, 1812185;
	cvt.rn.f32.u32 	%f2648, %r5418;
	fma.rn.f32 	%f2649, %f2648, 0f2F800000, 0f2F000000;
	shr.u32 	%r5419, %r77, 2;
	xor.b32  	%r5420, %r5419, %r77;
	shl.b32 	%r5421, %r5416, 4;
	shl.b32 	%r5422, %r5420, 1;
	xor.b32  	%r5423, %r5422, %r5421;
	xor.b32  	%r5424, %r5423, %r5420;
	xor.b32  	%r5425, %r5424, %r5416;
	add.s32 	%r5426, %r5527, %r5425;
	add.s32 	%r5427, %r5426, 2174622;
	cvt.rn.f32.u32 	%f2650, %r5427;
	fma.rn.f32 	%f2651, %f2650, 0f2F800000, 0f2F000000;
	mul.f32 	%f2652, %f2651, %f2651;
	fma.rn.f32 	%f2653, %f2649, %f2649, %f2652;
	sqrt.rn.f32 	%f2654, %f2653;
	setp.le.f32 	%p446, %f2654, 0f3F800000;
	add.f32 	%f2655, %f2769, 0f3F800000;
	selp.f32 	%f2769, %f2655, %f2769, %p446;
$L__BB2_22:
	mul.f32 	%f2656, %f2769, 0f40800000;
	div.rn.f32 	%f2657, %f2656, %f12;
	add.f32 	%f2774, %f2774, %f2657;
	add.s32 	%r5535, %r5535, 512;
	setp.lt.s32 	%p447, %r5535, %r5;
	@%p447 bra 	$L__BB2_14;
	bra.uni 	$L__BB2_28;
$L__BB2_23:
	mov.f32 	%f2590, 0f00000000;
	div.rn.f32 	%f23, %f2590, %f12;
	not.b32 	%r5297, %r5535;
	add.s32 	%r5298, %r1027, %r5297;
	sub.s32 	%r81, %r5298, %r4;
	shr.u32 	%r5299, %r5298, 9;
	add.s32 	%r82, %r5299, 1;
	and.b32  	%r5300, %r5298, 1536;
	setp.eq.s32 	%p431, %r5300, 1536;
	@%p431 bra 	$L__BB2_26;
	and.b32  	%r83, %r82, 3;
	mov.b32 	%r5534, 0;
$L__BB2_25:
	.pragma "nounroll";
	add.f32 	%f2774, %f2774, %f23;
	add.s32 	%r5535, %r5535, 512;
	add.s32 	%r5534, %r5534, 1;
	setp.ne.s32 	%p432, %r5534, %r83;
	@%p432 bra 	$L__BB2_25;
$L__BB2_26:
	setp.lt.u32 	%p433, %r81, 1536;
	@%p433 bra 	$L__BB2_28;
$L__BB2_27:
	add.f32 	%f2591, %f2774, %f23;
	add.f32 	%f2592, %f2591, %f23;
	add.f32 	%f2593, %f2592, %f23;
	add.f32 	%f2774, %f2593, %f23;
	add.s32 	%r5535, %r5535, 2048;
	setp.lt.s32 	%p434, %r5535, %r5;
	@%p434 bra 	$L__BB2_27;
$L__BB2_28:
	setp.lt.s32 	%p448, %r5, 512;
	@%p448 bra 	$L__BB2_33;
	// begin inline asm
	mov.u32 %r5466, %laneid;
	// end inline asm
	mov.b32 	%r5468, %f2774;
	mov.b32 	%r5469, 1;
	mov.b32 	%r5490, 31;
	mov.b32 	%r5491, -1;
	// begin inline asm
	shfl.sync.down.b32 %r5467, %r5468, %r5469, %r5490, %r5491;
	// end inline asm
	setp.gt.s32 	%p472, %r5466, 30;
	mov.b32 	%f2716, %r5467;
	add.f32 	%f2717, %f2774, %f2716;
	selp.f32 	%f2718, %f2774, %f2717, %p472;
	mov.b32 	%r5473, %f2718;
	mov.b32 	%r5474, 2;
	// begin inline asm
	shfl.sync.down.b32 %r5472, %r5473, %r5474, %r5490, %r5491;
	// end inline asm
	setp.gt.s32 	%p473, %r5466, 29;
	mov.b32 	%f2719, %r5472;
	add.f32 	%f2720, %f2718, %f2719;
	selp.f32 	%f2721, %f2718, %f2720, %p473;
	mov.b32 	%r5478, %f2721;
	mov.b32 	%r5479, 4;
	// begin inline asm
	shfl.sync.down.b32 %r5477, %r5478, %r5479, %r5490, %r5491;
	// end inline asm
	setp.gt.s32 	%p474, %r5466, 27;
	mov.b32 	%f2722, %r5477;
	add.f32 	%f2723, %f2721, %f2722;
	selp.f32 	%f2724, %f2721, %f2723, %p474;
	mov.b32 	%r5483, %f2724;
	mov.b32 	%r5484, 8;
	// begin inline asm
	shfl.sync.down.b32 %r5482, %r5483, %r5484, %r5490, %r5491;
	// end inline asm
	setp.gt.s32 	%p475, %r5466, 23;
	mov.b32 	%f2725, %r5482;
	add.f32 	%f2726, %f2724, %f2725;
	selp.f32 	%f2727, %f2724, %f2726, %p475;
	mov.b32 	%r5488, %f2727;
	mov.b32 	%r5489, 16;
	// begin inline asm
	shfl.sync.down.b32 %r5487, %r5488, %r5489, %r5490, %r5491;
	// end inline asm
	setp.gt.s32 	%p476, %r5466, 15;
	mov.b32 	%f2728, %r5487;
	add.f32 	%f31, %f2727, %f2728;
	selp.f32 	%f2946, %f2727, %f31, %p476;
	setp.ne.s32 	%p477, %r5466, 0;
	@%p477 bra 	$L__BB2_31;
	shr.u32 	%r5492, %r6, 3;
	and.b32  	%r5493, %r5492, 124;
	mov.u32 	%r5494, _ZZN3cub18CUB_300001_SM_10006detail6reduce18DeviceReduceKernelINS2_10policy_hubIfjN4cuda3std3__44plusIfEEE10Policy1000EN6thrust24THRUST_300001_SM_1000_NS17counting_iteratorIiNSD_11use_defaultESF_SF_EEjS9_f11estimate_piEEvT0_PT3_T1_NS0_13GridEvenShareISL_EET2_T4_E12temp_storage;
	add.s32 	%r5495, %r5494, %r5493;
	st.shared.f32 	[%r5495+16], %f31;
$L__BB2_31:
	bar.sync 	0;
	setp.ne.s32 	%p478, %r6, 0;
	@%p478 bra 	$L__BB2_291;
	ld.shared.f32 	%f2729, [_ZZN3cub18CUB_300001_SM_10006detail6reduce18DeviceReduceKernelINS2_10policy_hubIfjN4cuda3std3__44plusIfEEE10Policy1000EN6thrust24THRUST_300001_SM_1000_NS17counting_iteratorIiNSD_11use_defaultESF_SF_EEjS9_f11estimate_piEEvT0_PT3_T1_NS0_13GridEvenShareISL_EET2_T4_E12temp_storage+20];
	add.f32 	%f2730, %f2946, %f2729;
	ld.shared.f32 	%f2731, [_ZZN3cub18CUB_300001_SM_10006detail6reduce18DeviceReduceKernelINS2_10policy_hubIfjN4cuda3std3__44plusIfEEE10Policy1000EN6thrust24THRUST_300001_SM_1000_NS17counting_iteratorIiNSD_11use_defaultESF_SF_EEjS9_f11estimate_piEEvT0_PT3_T1_NS0_13GridEvenShareISL_EET2_T4_E12temp_storage+24];
	add.f32 	%f2732, %f2730, %f2731;
	ld.shared.f32 	%f2733, [_ZZN3cub18CUB_300001_SM_10006detail6reduce18DeviceReduceKernelINS2_10policy_hubIfjN4cuda3std3__44plusIfEEE10Policy1000EN6thrust24THRUST_300001_SM_1000_NS17counting_iteratorIiNSD_11use_defaultESF_SF_EEjS9_f11estimate_piEEvT0_PT3_T1_NS0_13GridEvenShareISL_EET2_T4_E12temp_storage+28];
	add.f32 	%f2734, %f2732, %f2733;
	ld.shared.f32 	%f2735, [_ZZN3cub18CUB_300001_SM_10006detail6reduce18DeviceReduceKernelINS2_10policy_hubIfjN4cuda3std3__44plusIfEEE10Policy1000EN6thrust24THRUST_300001_SM_1000_NS17counting_iteratorIiNSD_11use_defaultESF_SF_EEjS9_f11estimate_piEEvT0_PT3_T1_NS0_13GridEvenShareISL_EET2_T4_E12temp_storage+32];
	add.f32 	%f2736, %f2734, %f2735;
	ld.shared.f32 	%f2737, [_ZZN3cub18CUB_300001_SM_10006detail6reduce18DeviceReduceKernelINS2_10policy_hubIfjN4cuda3std3__44plusIfEEE10Policy1000EN6thrust24THRUST_300001_SM_1000_NS17counting_iteratorIiNSD_11use_defaultESF_SF_EEjS9_f11estimate_piEEvT0_PT3_T1_NS0_13GridEvenShareISL_EET2_T4_E12temp_storage+36];
	add.f32 	%f2738, %f2736, %f2737;
	ld.shared.f32 	%f2739, [_ZZN3cub18CUB_300001_SM_10006detail6reduce18DeviceReduceKernelINS2_10policy_hubIfjN4cuda3std3__44plusIfEEE10Policy1000EN6thrust24THRUST_300001_SM_1000_NS17counting_iteratorIiNSD_11use_defaultESF_SF_EEjS9_f11estimate_piEEvT0_PT3_T1_NS0_13GridEvenShareISL_EET2_T4_E12temp_storage+40];
	add.f32 	%f2740, %f2738, %f2739;
	ld.shared.f32 	%f2741, [_ZZN3cub18CUB_300001_SM_10006detail6reduce18DeviceReduceKernelINS2_10policy_hubIfjN4cuda3std3__44plusIfEEE10Policy1000EN6thrust24THRUST_300001_SM_1000_NS17counting_iteratorIiNSD_11use_defaultESF_SF_EEjS9_f11estimate_piEEvT0_PT3_T1_NS0_13GridEvenShareISL_EET2_T4_E12temp_storage+44];
	add.f32 	%f2742, %f2740, %f2741;
	ld.shared.f32 	%f2743, [_ZZN3cub18CUB_300001_SM_10006detail6reduce18DeviceReduceKernelINS2_10policy_hubIfjN4cuda3std3__44plusIfEEE10Policy1000EN6thrust24THRUST_300001_SM_1000_NS17counting_iteratorIiNSD_11use_defaultESF_SF_EEjS9_f11estimate_piEEvT0_PT3_T1_NS0_13GridEvenShareISL_EET2_T4_E12temp_storage+48];
	add.f32 	%f2744, %f2742, %f2743;
	ld.shared.f32 	%f2745, [_ZZN3cub18CUB_300001_SM_10006detail6reduce18DeviceReduceKernelINS2_10policy_hubIfjN4cuda3std3__44plusIfEEE10Policy1000EN6thrust24THRUST_300001_SM_1000_NS17counting_iteratorIiNSD_11use_defaultESF_SF_EEjS9_f11estimate_piEEvT0_PT3_T1_NS0_13GridEvenShareISL_EET2_T4_E12temp_storage+52];
	add.f32 	%f2746, %f2744, %f2745;
	ld.shared.f32 	%f2747, [_ZZN3cub18CUB_300001_SM_10006detail6reduce18DeviceReduceKernelINS2_10policy_hubIfjN4cuda3std3__44plusIfEEE10Policy1000EN6thrust24THRUST_300001_SM_1000_NS17counting_iteratorIiNSD_11use_defaultESF_SF_EEjS9_f11estimate_piEEvT0_PT3_T1_NS0_13GridEvenShareISL_EET2_T4_E12temp_storage+56];
	add.f32 	%f2748, %f2746, %f2747;
	ld.shared.f32 	%f2749, [_ZZN3cub18CUB_300001_SM_10006detail6reduce18DeviceReduceKernelINS2_10policy_hubIfjN4cuda3std3__44plusIfEEE10Policy1000EN6thrust24THRUST_300001_SM_1000_NS17counting_iteratorIiNSD_11use_defaultESF_SF_EEjS9_f11estimate_piEEvT0_PT3_T1_NS0_13GridEvenShareISL_EET2_T4_E12temp_storage+60];
	add.f32 	%f2750, %f2748, %f2749;
	ld.shared.f32 	%f2751, [_ZZN3cub18CUB_300001_SM_10006detail6reduce18DeviceReduceKernelINS2_10policy_hubIfjN4cuda3std3__44plusIfEEE10Policy1000EN6thrust24THRUST_300001_SM_1000_NS17counting_iteratorIiNSD_11use_defaultESF_SF_EEjS9_f11estimate_piEEvT0_PT3_T1_NS0_13GridEvenShareISL_EET2_T4_E12temp_storage+64];
	add.f32 	%f2752, %f2750, %f2751;
	ld.shared.f32 	%f2753, [_ZZN3cub18CUB_300001_SM_10006detail6reduce18DeviceReduceKernelINS2_10policy_hubIfjN4cuda3std3__44plusIfEEE10Policy1000EN6thrust24THRUST_300001_SM_1000_NS17counting_iteratorIiNSD_11use_defaultESF_SF_EEjS9_f11estimate_piEEvT0_PT3_T1_NS0_13GridEvenShareISL_EET2_T4_E12temp_storage+68];
	add.f32 	%f2754, %f2752, %f2753;
	ld.shared.f32 	%f2755, [_ZZN3cub18CUB_300001_SM_10006detail6reduce18DeviceReduceKernelINS2_10policy_hubIfjN4cuda3std3__44plusIfEEE10Policy1000EN6thrust24THRUST_300001_SM_1000_NS17counting_iteratorIiNSD_11use_defaultESF_SF_EEjS9_f11estimate_piEEvT0_PT3_T1_NS0_13GridEvenShareISL_EET2_T4_E12temp_storage+72];
	add.f32 	%f2756, %f2754, %f2755;
	ld.shared.f32 	%f2757, [_ZZN3cub18CUB_300001_SM_10006detail6reduce18DeviceReduceKernelINS2_10policy_hubIfjN4cuda3std3__44plusIfEEE10Policy1000EN6thrust24THRUST_300001_SM_1000_NS17counting_iteratorIiNSD_11use_defaultESF_SF_EEjS9_f11estimate_piEEvT0_PT3_T1_NS0_13GridEvenShareISL_EET2_T4_E12temp_storage+76];
	add.f32 	%f2946, %f2756, %f2757;
	bra.uni 	$L__BB2_291;
$L__BB2_33:
	// begin inline asm
	mov.u32 %r5428, %laneid;
	// end inline asm
	and.b32  	%r5454, %r6, 992;
	add.s32 	%r5455, %r5454, 32;
	setp.gt.s32 	%p449, %r5455, %r5;
	not.b32 	%r5456, %r5454;
	add.s32 	%r5457, %r5, %r5456;
	selp.b32 	%r5452, %r5457, 31, %p449;
	mov.b32 	%r5430, %f2774;
	mov.b32 	%r5431, 1;
	mov.b32 	%r5453, -1;
	// begin inline asm
	shfl.sync.down.b32 %r5429, %r5430, %r5431, %r5452, %r5453;
	// end inline asm
	setp.lt.s32 	%p450, %r5428, %r5452;
	mov.b32 	%f2658, %r5429;
	add.f32 	%f2659, %f2774, %f2658;
	selp.f32 	%f2660, %f2659, %f2774, %p450;
	mov.b32 	%r5435, %f2660;
	mov.b32 	%r5436, 2;
	// begin inline asm
	shfl.sync.down.b32 %r5434, %r5435, %r5436, %r5452, %r5453;
	// end inline asm
	add.s32 	%r5458, %r5428, 2;
	setp.gt.s32 	%p451, %r5458, %r5452;
	mov.b32 	%f2661, %r5434;
	add.f32 	%f2662, %f2660, %f2661;
	selp.f32 	%f2663, %f2660, %f2662, %p451;
	mov.b32 	%r5440, %f2663;
	mov.b32 	%r5441, 4;
	// begin inline asm
	shfl.sync.down.b32 %r5439, %r5440, %r5441, %r5452, %r5453;
	// end inline asm
	add.s32 	%r5459, %r5428, 4;
	setp.gt.s32 	%p452, %r5459, %r5452;
	mov.b32 	%f2664, %r5439;
	add.f32 	%f2665, %f2663, %f2664;
	selp.f32 	%f2666, %f2663, %f2665, %p452;
	mov.b32 	%r5445, %f2666;
	mov.b32 	%r5446, 8;
	// begin inline asm
	shfl.sync.down.b32 %r5444, %r5445, %r5446, %r5452, %r5453;
	// end inline asm
	add.s32 	%r5460, %r5428, 8;
	setp.gt.s32 	%p453, %r5460, %r5452;
	mov.b32 	%f2667, %r5444;
	add.f32 	%f2668, %f2666, %f2667;
	selp.f32 	%f2669, %f2666, %f2668, %p453;
	mov.b32 	%r5450, %f2669;
	mov.b32 	%r5451, 16;
	// begin inline asm
	shfl.sync.down.b32 %r5449, %r5450, %r5451, %r5452, %r5453;
	// end inline asm
	add.s32 	%r5461, %r5428, 16;
	setp.gt.s32 	%p454, %r5461, %r5452;
	mov.b32 	%f2670, %r5449;
	add.f32 	%f2671, %f2669, %f2670;
	selp.f32 	%f2946, %f2669, %f2671, %p454;
	setp.ne.s32 	%p455, %r5428, 0;
	@%p455 bra 	$L__BB2_35;
	shr.u32 	%r5462, %r6, 3;
	and.b32  	%r5463, %r5462, 124;
	mov.u32 	%r5464, _ZZN3cub18CUB_300001_SM_10006detail6reduce18DeviceReduceKernelINS2_10policy_hubIfjN4cuda3std3__44plusIfEEE10Policy1000EN6thrust24THRUST_300001_SM_1000_NS17counting_iteratorIiNSD_11use_defaultESF_SF_EEjS9_f11estimate_piEEvT0_PT3_T1_NS0_13GridEvenShareISL_EET2_T4_E12temp_storage;
	add.s32 	%r5465, %r5464, %r5463;
	st.shared.f32 	[%r5465+16], %f2946;
$L__BB2_35:
	bar.sync 	0;
	setp.ne.s32 	%p456, %r6, 0;
	@%p456 bra 	$L__BB2_291;
	setp.gt.s32 	%p457, %r5, 32;
	ld.shared.f32 	%f2672, [_ZZN3cub18CUB_300001_SM_10006detail6reduce18DeviceReduceKernelINS2_10policy_hubIfjN4cuda3std3__44plusIfEEE10Policy1000EN6thrust24THRUST_300001_SM_1000_NS17counting_iteratorIiNSD_11use_defaultESF_SF_EEjS9_f11estimate_piEEvT0_PT3_T1_NS0_13GridEvenShareISL_EET2_T4_E12temp_storage+20];
	add.f32 	%f2673, %f2946, %f2672;
	selp.f32 	%f2674, %f2673, %f2946, %p457;
	setp.gt.s32 	%p458, %r5, 64;
	ld.shared.f32 	%f2675, [_ZZN3cub18CUB_300001_SM_10006detail6reduce18DeviceReduceKernelINS2_10policy_hubIfjN4cuda3std3__44plusIfEEE10Policy1000EN6thrust24THRUST_300001_SM_1000_NS17counting_iteratorIiNSD_11use_defaultESF_SF_EEjS9_f11estimate_piEEvT0_PT3_T1_NS0_13GridEvenShareISL_EET2_T4_E12temp_storage+24];
	add.f32 	%f2676, %f2675, %f2674;
	selp.f32 	%f2677, %f2676, %f2674, %p458;
	setp.gt.s32 	%p459, %r5, 96;
	ld.shared.f32 	%f2678, [_ZZN3cub18CUB_300001_SM_10006detail6reduce18DeviceReduceKernelINS2_10policy_hubIfjN4cuda3std3__44plusIfEEE10Policy1000EN6thrust24THRUST_300001_SM_1000_NS17counting_iteratorIiNSD_11use_defaultESF_SF_EEjS9_f11estimate_piEEvT0_PT3_T1_NS0_13GridEvenShareISL_EET2_T4_E12temp_storage+28];
	add.f32 	%f2679, %f2678, %f2677;
	selp.f32 	%f2680, %f2679, %f2677, %p459;
	setp.gt.s32 	%p460, %r5, 128;
	ld.shared.f32 	%f2681, [_ZZN3cub18CUB_300001_SM_10006detail6reduce18DeviceReduceKernelINS2_10policy_hubIfjN4cuda3std3__44plusIfEEE10Policy1000EN6thrust24THRUST_300001_SM_1000_NS17counting_iteratorIiNSD_11use_defaultESF_SF_EEjS9_f11estimate_piEEvT0_PT3_T1_NS0_13GridEvenShareISL_EET2_T4_E12temp_storage+32];
	add.f32 	%f2682, %f2681, %f2680;
	selp.f32 	%f2683, %f2682, %f2680, %p460;
	setp.gt.s32 	%p461, %r5, 160;
	ld.shared.f32 	%f2684, [_ZZN3cub18CUB_300001_SM_10006detail6reduce18DeviceReduceKernelINS2_10policy_hubIfjN4cuda3std3__44plusIfEEE10Policy1000EN6thrust24THRUST_300001_SM_1000_NS17counting_iteratorIiNSD_11use_defaultESF_SF_EEjS9_f11estimate_piEEvT0_PT3_T1_NS0_13GridEvenShareISL_EET2_T4_E12temp_storage+36];
	add.f32 	%f2685, %f2684, %f2683;
	selp.f32 	%f2686, %f2685, %f2683, %p461;
	setp.gt.s32 	%p462, %r5, 192;
	ld.shared.f32 	%f2687, [_ZZN3cub18CUB_300001_SM_10006detail6reduce18DeviceReduceKernelINS2_10policy_hubIfjN4cuda3std3__44plusIfEEE10Policy1000EN6thrust24THRUST_300001_SM_1000_NS17counting_iteratorIiNSD_11use_defaultESF_SF_EEjS9_f11estimate_piEEvT0_PT3_T1_NS0_13GridEvenShareISL_EET2_T4_E12temp_storage+40];
	add.f32 	%f2688, %f2687, %f2686;
	selp.f32 	%f2689, %f2688, %f2686, %p462;
	setp.gt.s32 	%p463, %r5, 224;
	ld.shared.f32 	%f2690, [_ZZN3cub18CUB_300001_SM_10006detail6reduce18DeviceReduceKernelINS2_10policy_hubIfjN4cuda3std3__44plusIfEEE10Policy1000EN6thrust24THRUST_300001_SM_1000_NS17counting_iteratorIiNSD_11use_defaultESF_SF_EEjS9_f11estimate_piEEvT0_PT3_T1_NS0_13GridEvenShareISL_EET2_T4_E12temp_storage+44];
	add.f32 	%f2691, %f2690, %f2689;
	selp.f32 	%f2692, %f2691, %f2689, %p463;
	setp.gt.s32 	%p464, %r5, 256;
	ld.shared.f32 	%f2693, [_ZZN3cub18CUB_300001_SM_10006detail6reduce18DeviceReduceKernelINS2_10policy_hubIfjN4cuda3std3__44plusIfEEE10Policy1000EN6thrust24THRUST_300001_SM_1000_NS17counting_iteratorIiNSD_11use_defaultESF_SF_EEjS9_f11estimate_piEEvT0_PT3_T1_NS0_13GridEvenShareISL_EET2_T4_E12temp_storage+48];
	add.f32 	%f2694, %f2693, %f2692;
	selp.f32 	%f2695, %f2694, %f2692, %p464;
	setp.gt.s32 	%p465, %r5, 288;
	ld.shared.f32 	%f2696, [_ZZN3cub18CUB_300001_SM_10006detail6reduce18DeviceReduceKernelINS2_10policy_hubIfjN4cuda3std3__44plusIfEEE10Policy1000EN6thrust24THRUST_300001_SM_1000_NS17counting_iteratorIiNSD_11use_defaultESF_SF_EEjS9_f11estimate_piEEvT0_PT3_T1_NS0_13GridEvenShareISL_EET2_T4_E12temp_storage+52];
	add.f32 	%f2697, %f2696, %f2695;
	selp.f32 	%f2698, %f2697, %f2695, %p465;
	setp.gt.s32 	%p466, %r5, 320;
	ld.shared.f32 	%f2699, [_ZZN3cub18CUB_300001_SM_10006detail6reduce18DeviceReduceKernelINS2_10policy_hubIfjN4cuda3std3__44plusIfEEE10Policy1000EN6thrust24THRUST_300001_SM_1000_NS17counting_iteratorIiNSD_11use_defaultESF_SF_EEjS9_f11estimate_piEEvT0_PT3_T1_NS0_13GridEvenShareISL_EET2_T4_E12temp_storage+56];
	add.f32 	%f2700, %f2699, %f2698;
	selp.f32 	%f2701, %f2700, %f2698, %p466;
	setp.gt.s32 	%p467, %r5, 352;
	ld.shared.f32 	%f2702, [_ZZN3cub18CUB_300001_SM_10006detail6reduce18DeviceReduceKernelINS2_10policy_hubIfjN4cuda3std3__44plusIfEEE10Policy1000EN6thrust24THRUST_300001_SM_1000_NS17counting_iteratorIiNSD_11use_defaultESF_SF_EEjS9_f11estimate_piEEvT0_PT3_T1_NS0_13GridEvenShareISL_EET2_T4_E12temp_storage+60];
	add.f32 	%f2703, %f2702, %f2701;
	selp.f32 	%f2704, %f2703, %f2701, %p467;
	setp.gt.s32 	%p468, %r5, 384;
	ld.shared.f32 	%f2705, [_ZZN3cub18CUB_300001_SM_10006detail6reduce18DeviceReduceKernelINS2_10policy_hubIfjN4cuda3std3__44plusIfEEE10Policy1000EN6thrust24THRUST_300001_SM_1000_NS17counting_iteratorIiNSD_11use_defaultESF_SF_EEjS9_f11estimate_piEEvT0_PT3_T1_NS0_13GridEvenShareISL_EET2_T4_E12temp_storage+64];
	add.f32 	%f2706, %f2705, %f2704;
	selp.f32 	%f2707, %f2706, %f2704, %p468;
	setp.gt.s32 	%p469, %r5, 416;
	ld.shared.f32 	%f2708, [_ZZN3cub18CUB_300001_SM_10006detail6reduce18DeviceReduceKernelINS2_10policy_hubIfjN4cuda3std3__44plusIfEEE10Policy1000EN6thrust24THRUST_300001_SM_1000_NS17counting_iteratorIiNSD_11use_defaultESF_SF_EEjS9_f11estimate_piEEvT0_PT3_T1_NS0_13GridEvenShareISL_EET2_T4_E12temp_storage+68];
	add.f32 	%f2709, %f2708, %f2707;
	selp.f32 	%f2710, %f2709, %f2707, %p469;
	setp.gt.s32 	%p470, %r5, 448;
	ld.shared.f32 	%f2711, [_ZZN3cub18CUB_300001_SM_10006detail6reduce18DeviceReduceKernelINS2_10policy_hubIfjN4cuda3std3__44plusIfEEE10Policy1000EN6thrust24THRUST_300001_SM_1000_NS17counting_iteratorIiNSD_11use_defaultESF_SF_EEjS9_f11estimate_piEEvT0_PT3_T1_NS0_13GridEvenShareISL_EET2_T4_E12temp_storage+72];
	add.f32 	%f2712, %f2711, %f2710;
	selp.f32 	%f2713, %f2712, %f2710, %p470;
	setp.gt.s32 	%p471, %r5, 480;
	ld.shared.f32 	%f2714, [_ZZN3cub18CUB_300001_SM_10006detail6reduce18DeviceReduceKernelINS2_10policy_hubIfjN4cuda3std3__44plusIfEEE10Policy1000EN6thrust24THRUST_300001_SM_1000_NS17counting_iteratorIiNSD_11use_defaultESF_SF_EEjS9_f11estimate_piEEvT0_PT3_T1_NS0_13GridEvenShareISL_EET2_T4_E12temp_storage+76];
	add.f32 	%f2715, %f2714, %f2713;
	selp.f32 	%f2946, %f2715, %f2713, %p471;
	bra.uni 	$L__BB2_291;
$L__BB2_37:
	mov.u32 	%r91, %tid.x;
	add.s32 	%r1033, %r4, %r91;
	add.s32 	%r92, %r1033, %r2;
	setp.lt.s32 	%p2, %r3, 1;
	cvt.rn.f32.s32 	%f36, %r3;
	@%p2 bra 	$L__BB2_151;
	add.s32 	%r93, %r3, -1;
	xor.b32  	%r1036, %r92, -1429050551;
	mul.lo.s32 	%r1037, %r1036, 1099087573;
	add.s32 	%r5549, %r1037, 5783321;
	xor.b32  	%r5546, %r1037, 362436069;
	add.s32 	%r5545, %r1037, 123456789;
	add.s32 	%r5544, %r1037, -638133224;
	and.b32  	%r98, %r3, 3;
	setp.lt.u32 	%p3, %r93, 3;
	mov.b32 	%r5548, -589760388;
	mov.b32 	%r5547, -123459836;
	mov.f32 	%f2778, 0f00000000;
	@%p3 bra 	$L__BB2_41;
	and.b32  	%r99, %r3, 2147483644;
	mov.b32 	%r5543, 0;
	mov.b32 	%r5548, -589760388;
	mov.b32 	%r5547, -123459836;
	mov.f32 	%f2778, 0f00000000;
$L__BB2_40:
	shr.u32 	%r1041, %r5545, 2;
	xor.b32  	%r1042, %r1041, %r5545;
	shl.b32 	%r1043, %r5549, 4;
	shl.b32 	%r1044, %r1042, 1;
	xor.b32  	%r1045, %r1043, %r1044;
	xor.b32  	%r1046, %r1045, %r5549;
	xor.b32  	%r1047, %r1046, %r1042;
	add.s32 	%r1048, %r5544, %r1047;
	add.s32 	%r1049, %r1048, 362437;
	cvt.rn.f32.u32 	%f417, %r1049;
	fma.rn.f32 	%f418, %f417, 0f2F800000, 0f2F000000;
	shr.u32 	%r1050, %r5546, 2;
	xor.b32  	%r1051, %r1050, %r5546;
	shl.b32 	%r1052, %r1047, 4;
	shl.b32 	%r1053, %r1051, 1;
	xor.b32  	%r1054, %r1053, %r1052;
	xor.b32  	%r1055, %r1054, %r1051;
	xor.b32  	%r1056, %r1055, %r1047;
	add.s32 	%r1057, %r5544, %r1056;
	add.s32 	%r1058, %r1057, 724874;
	cvt.rn.f32.u32 	%f419, %r1058;
	fma.rn.f32 	%f420, %f419, 0f2F800000, 0f2F000000;
	mul.f32 	%f421, %f420, %f420;
	fma.rn.f32 	%f422, %f418, %f418, %f421;
	sqrt.rn.f32 	%f423, %f422;
	setp.le.f32 	%p4, %f423, 0f3F800000;
	add.f32 	%f424, %f2778, 0f3F800000;
	selp.f32 	%f425, %f424, %f2778, %p4;
	shr.u32 	%r1059, %r5547, 2;
	xor.b32  	%r1060, %r1059, %r5547;
	shl.b32 	%r1061, %r1056, 4;
	shl.b32 	%r1062, %r1060, 1;
	xor.b32  	%r1063, %r1061, %r1062;
	xor.b32  	%r1064, %r1063, %r1056;
	xor.b32  	%r1065, %r1064, %r1060;
	add.s32 	%r1066, %r5544, %r1065;
	add.s32 	%r1067, %r1066, 1087311;
	cvt.rn.f32.u32 	%f426, %r1067;
	fma.rn.f32 	%f427, %f426, 0f2F800000, 0f2F000000;
	shr.u32 	%r1068, %r5548, 2;
	xor.b32  	%r1069, %r1068, %r5548;
	shl.b32 	%r1070, %r1065, 4;
	shl.b32 	%r1071, %r1069, 1;
	xor.b32  	%r1072, %r1071, %r1070;
	xor.b32  	%r1073, %r1072, %r1069;
	xor.b32  	%r5545, %r1073, %r1065;
	add.s32 	%r1074, %r5544, %r5545;
	add.s32 	%r1075, %r1074, 1449748;
	cvt.rn.f32.u32 	%f428, %r1075;
	fma.rn.f32 	%f429, %f428, 0f2F800000, 0f2F000000;
	mul.f32 	%f430, %f429, %f429;
	fma.rn.f32 	%f431, %f427, %f427, %f430;
	sqrt.rn.f32 	%f432, %f431;
	setp.le.f32 	%p5, %f432, 0f3F800000;
	add.f32 	%f433, %f425, 0f3F800000;
	selp.f32 	%f434, %f433, %f425, %p5;
	shr.u32 	%r1076, %r5549, 2;
	xor.b32  	%r1077, %r1076, %r5549;
	shl.b32 	%r1078, %r5545, 4;
	shl.b32 	%r1079, %r1077, 1;
	xor.b32  	%r1080, %r1078, %r1079;
	xor.b32  	%r1081, %r1080, %r5545;
	xor.b32  	%r5546, %r1081, %r1077;
	add.s32 	%r1082, %r5544, %r5546;
	add.s32 	%r1083, %r1082, 1812185;
	cvt.rn.f32.u32 	%f435, %r1083;
	fma.rn.f32 	%f436, %f435, 0f2F800000, 0f2F000000;
	shr.u32 	%r1084, %r1047, 2;
	xor.b32  	%r1085, %r1084, %r1047;
	shl.b32 	%r1086, %r5546, 4;
	shl.b32 	%r1087, %r1085, 1;
	xor.b32  	%r1088, %r1087, %r1086;
	xor.b32  	%r1089, %r1088, %r1085;
	xor.b32  	%r5547, %r1089, %r5546;
	add.s32 	%r1090, %r5544, %r5547;
	add.s32 	%r1091, %r1090, 2174622;
	cvt.rn.f32.u32 	%f437, %r1091;
	fma.rn.f32 	%f438, %f437, 0f2F800000, 0f2F000000;
	mul.f32 	%f439, %f438, %f438;
	fma.rn.f32 	%f440, %f436, %f436, %f439;
	sqrt.rn.f32 	%f441, %f440;
	setp.le.f32 	%p6, %f441, 0f3F800000;
	add.f32 	%f442, %f434, 0f3F800000;
	selp.f32 	%f443, %f442, %f434, %p6;
	shr.u32 	%r1092, %r1056, 2;
	xor.b32  	%r1093, %r1092, %r1056;
	shl.b32 	%r1094, %r5547, 4;
	shl.b32 	%r1095, %r1093, 1;
	xor.b32  	%r1096, %r1094, %r1095;
	xor.b32  	%r1097, %r1096, %r5547;
	xor.b32  	%r5548, %r1097, %r1093;
	add.s32 	%r1098, %r5544, %r5548;
	add.s32 	%r1099, %r1098, 2537059;
	cvt.rn.f32.u32 	%f444, %r1099;
	fma.rn.f32 	%f445, %f444, 0f2F800000, 0f2F000000;
	shr.u32 	%r1100, %r1065, 2;
	xor.b32  	%r1101, %r1100, %r1065;
	shl.b32 	%r1102, %r5548, 4;
	shl.b32 	%r1103, %r1101, 1;
	xor.b32  	%r1104, %r1103, %r1102;
	xor.b32  	%r1105, %r1104, %r1101;
	xor.b32  	%r5549, %r1105, %r5548;
	add.s32 	%r5544, %r5544, 2899496;
	add.s32 	%r1106, %r5549, %r5544;
	cvt.rn.f32.u32 	%f446, %r1106;
	fma.rn.f32 	%f447, %f446, 0f2F800000, 0f2F000000;
	mul.f32 	%f448, %f447, %f447;
	fma.rn.f32 	%f449, %f445, %f445, %f448;
	sqrt.rn.f32 	%f450, %f449;
	setp.le.f32 	%p7, %f450, 0f3F800000;
	add.f32 	%f451, %f443, 0f3F800000;
	selp.f32 	%f2778, %f451, %f443, %p7;
	add.s32 	%r5543, %r5543, 4;
	setp.ne.s32 	%p8, %r5543, %r99;
	@%p8 bra 	$L__BB2_40;
$L__BB2_41:
	setp.eq.s32 	%p9, %r98, 0;
	@%p9 bra 	$L__BB2_45;
	shr.u32 	%r1107, %r5545, 2;
	xor.b32  	%r1108, %r1107, %r5545;
	shl.b32 	%r1109, %r5549, 4;
	shl.b32 	%r1110, %r1108, 1;
	xor.b32  	%r1111, %r1109, %r1110;
	xor.b32  	%r1112, %r1111, %r5549;
	xor.b32  	%r120, %r1112, %r1108;
	add.s32 	%r1113, %r5544, %r120;
	add.s32 	%r1114, %r1113, 362437;
	cvt.rn.f32.u32 	%f452, %r1114;
	fma.rn.f32 	%f453, %f452, 0f2F800000, 0f2F000000;
	shr.u32 	%r1115, %r5546, 2;
	xor.b32  	%r1116, %r1115, %r5546;
	shl.b32 	%r1117, %r120, 4;
	shl.b32 	%r1118, %r1116, 1;
	xor.b32  	%r1119, %r1118, %r1117;
	xor.b32  	%r1120, %r1119, %r1116;
	xor.b32  	%r121, %r1120, %r120;
	add.s32 	%r1121, %r5544, %r121;
	add.s32 	%r1122, %r1121, 724874;
	cvt.rn.f32.u32 	%f454, %r1122;
	fma.rn.f32 	%f455, %f454, 0f2F800000, 0f2F000000;
	mul.f32 	%f456, %f455, %f455;
	fma.rn.f32 	%f457, %f453, %f453, %f456;
	sqrt.rn.f32 	%f458, %f457;
	setp.le.f32 	%p10, %f458, 0f3F800000;
	add.f32 	%f459, %f2778, 0f3F800000;
	selp.f32 	%f2778, %f459, %f2778, %p10;
	setp.eq.s32 	%p11, %r98, 1;
	@%p11 bra 	$L__BB2_45;
	shr.u32 	%r1123, %r5547, 2;
	xor.b32  	%r1124, %r1123, %r5547;
	shl.b32 	%r1125, %r121, 4;
	shl.b32 	%r1126, %r1124, 1;
	xor.b32  	%r1127, %r1125, %r1126;
	xor.b32  	%r1128, %r1127, %r121;
	xor.b32  	%r1129, %r1128, %r1124;
	add.s32 	%r1130, %r5544, %r1129;
	add.s32 	%r1131, %r1130, 1087311;
	cvt.rn.f32.u32 	%f460, %r1131;
	fma.rn.f32 	%f461, %f460, 0f2F800000, 0f2F000000;
	shr.u32 	%r1132, %r5548, 2;
	xor.b32  	%r1133, %r1132, %r5548;
	shl.b32 	%r1134, %r1129, 4;
	shl.b32 	%r1135, %r1133, 1;
	xor.b32  	%r1136, %r1135, %r1134;
	xor.b32  	%r1137, %r1136, %r1133;
	xor.b32  	%r122, %r1137, %r1129;
	add.s32 	%r1138, %r5544, %r122;
	add.s32 	%r1139, %r1138, 1449748;
	cvt.rn.f32.u32 	%f462, %r1139;
	fma.rn.f32 	%f463, %f462, 0f2F800000, 0f2F000000;
	mul.f32 	%f464, %f463, %f463;
	fma.rn.f32 	%f465, %f461, %f461, %f464;
	sqrt.rn.f32 	%f466, %f465;
	setp.le.f32 	%p12, %f466, 0f3F800000;
	add.f32 	%f467, %f2778, 0f3F800000;
	selp.f32 	%f2778, %f467, %f2778, %p12;
	setp.eq.s32 	%p13, %r98, 2;
	@%p13 bra 	$L__BB2_45;
	shr.u32 	%r1140, %r5549, 2;
	xor.b32  	%r1141, %r1140, %r5549;
	shl.b32 	%r1142, %r122, 4;
	shl.b32 	%r1143, %r1141, 1;
	xor.b32  	%r1144, %r1142, %r1143;
	xor.b32  	%r1145, %r1144, %r122;
	xor.b32  	%r1146, %r1145, %r1141;
	add.s32 	%r1147, %r5544, %r1146;
	add.s32 	%r1148, %r1147, 1812185;
	cvt.rn.f32.u32 	%f468, %r1148;
	fma.rn.f32 	%f469, %f468, 0f2F800000, 0f2F000000;
	shr.u32 	%r1149, %r120, 2;
	xor.b32  	%r1150, %r1149, %r120;
	shl.b32 	%r1151, %r1146, 4;
	shl.b32 	%r1152, %r1150, 1;
	xor.b32  	%r1153, %r1152, %r1151;
	xor.b32  	%r1154, %r1153, %r1150;
	xor.b32  	%r1155, %r1154, %r1146;
	add.s32 	%r1156, %r5544, %r1155;
	add.s32 	%r1157, %r1156, 2174622;
	cvt.rn.f32.u32 	%f470, %r1157;
	fma.rn.f32 	%f471, %f470, 0f2F800000, 0f2F000000;
	mul.f32 	%f472, %f471, %f471;
	fma.rn.f32 	%f473, %f469, %f469, %f472;
	sqrt.rn.f32 	%f474, %f473;
	setp.le.f32 	%p14, %f474, 0f3F800000;
	add.f32 	%f475, %f2778, 0f3F800000;
	selp.f32 	%f2778, %f475, %f2778, %p14;
$L__BB2_45:
	setp.lt.u32 	%p15, %r93, 3;
	mul.f32 	%f45, %f2778, 0f40800000;
	add.s32 	%r1160, %r92, 512;
	xor.b32  	%r1161, %r1160, -1429050551;
	mul.lo.s32 	%r1162, %r1161, 1099087573;
	add.s32 	%r5562, %r1162, 5783321;
	xor.b32  	%r5559, %r1162, 362436069;
	add.s32 	%r5558, %r1162, 123456789;
	add.s32 	%r5557, %r1162, -638133224;
	mov.b32 	%r5561, -589760388;
	mov.b32 	%r5560, -123459836;
	mov.f32 	%f2782, 0f00000000;
	@%p15 bra 	$L__BB2_48;
	and.b32  	%r127, %r3, 2147483644;
	mov.b32 	%r5556, 0;
	mov.b32 	%r5561, -589760388;
	mov.b32 	%r5560, -123459836;
	mov.f32 	%f2782, 0f00000000;
$L__BB2_47:
	shr.u32 	%r1166, %r5558, 2;
	xor.b32  	%r1167, %r1166, %r5558;
	shl.b32 	%r1168, %r5562, 4;
	shl.b32 	%r1169, %r1167, 1;
	xor.b32  	%r1170, %r1168, %r1169;
	xor.b32  	%r1171, %r1170, %r5562;
	xor.b32  	%r1172, %r1171, %r1167;
	add.s32 	%r1173, %r5557, %r1172;
	add.s32 	%r1174, %r1173, 362437;
	cvt.rn.f32.u32 	%f479, %r1174;
	fma.rn.f32 	%f480, %f479, 0f2F800000, 0f2F000000;
	shr.u32 	%r1175, %r5559, 2;
	xor.b32  	%r1176, %r1175, %r5559;
	shl.b32 	%r1177, %r1172, 4;
	shl.b32 	%r1178, %r1176, 1;
	xor.b32  	%r1179, %r1178, %r1177;
	xor.b32  	%r1180, %r1179, %r1176;
	xor.b32  	%r1181, %r1180, %r1172;
	add.s32 	%r1182, %r5557, %r1181;
	add.s32 	%r1183, %r1182, 724874;
	cvt.rn.f32.u32 	%f481, %r1183;
	fma.rn.f32 	%f482, %f481, 0f2F800000, 0f2F000000;
	mul.f32 	%f483, %f482, %f482;
	fma.rn.f32 	%f484, %f480, %f480, %f483;
	sqrt.rn.f32 	%f485, %f484;
	setp.le.f32 	%p16, %f485, 0f3F800000;
	add.f32 	%f486, %f2782, 0f3F800000;
	selp.f32 	%f487, %f486, %f2782, %p16;
	shr.u32 	%r1184, %r5560, 2;
	xor.b32  	%r1185, %r1184, %r5560;
	shl.b32 	%r1186, %r1181, 4;
	shl.b32 	%r1187, %r1185, 1;
	xor.b32  	%r1188, %r1186, %r1187;
	xor.b32  	%r1189, %r1188, %r1181;
	xor.b32  	%r1190, %r1189, %r1185;
	add.s32 	%r1191, %r5557, %r1190;
	add.s32 	%r1192, %r1191, 1087311;
	cvt.rn.f32.u32 	%f488, %r1192;
	fma.rn.f32 	%f489, %f488, 0f2F800000, 0f2F000000;
	shr.u32 	%r1193, %r5561, 2;
	xor.b32  	%r1194, %r1193, %r5561;
	shl.b32 	%r1195, %r1190, 4;
	shl.b32 	%r1196, %r1194, 1;
	xor.b32  	%r1197, %r1196, %r1195;
	xor.b32  	%r1198, %r1197, %r1194;
	xor.b32  	%r5558, %r1198, %r1190;
	add.s32 	%r1199, %r5557, %r5558;
	add.s32 	%r1200, %r1199, 1449748;
	cvt.rn.f32.u32 	%f490, %r1200;
	fma.rn.f32 	%f491, %f490, 0f2F800000, 0f2F000000;
	mul.f32 	%f492, %f491, %f491;
	fma.rn.f32 	%f493, %f489, %f489, %f492;
	sqrt.rn.f32 	%f494, %f493;
	setp.le.f32 	%p17, %f494, 0f3F800000;
	add.f32 	%f495, %f487, 0f3F800000;
	selp.f32 	%f496, %f495, %f487, %p17;
	shr.u32 	%r1201, %r5562, 2;
	xor.b32  	%r1202, %r1201, %r5562;
	shl.b32 	%r1203, %r5558, 4;
	shl.b32 	%r1204, %r1202, 1;
	xor.b32  	%r1205, %r1203, %r1204;
	xor.b32  	%r1206, %r1205, %r5558;
	xor.b32  	%r5559, %r1206, %r1202;
	add.s32 	%r1207, %r5557, %r5559;
	add.s32 	%r1208, %r1207, 1812185;
	cvt.rn.f32.u32 	%f497, %r1208;
	fma.rn.f32 	%f498, %f497, 0f2F800000, 0f2F000000;
	shr.u32 	%r1209, %r1172, 2;
	xor.b32  	%r1210, %r1209, %r1172;
	shl.b32 	%r1211, %r5559, 4;
	shl.b32 	%r1212, %r1210, 1;
	xor.b32  	%r1213, %r1212, %r1211;
	xor.b32  	%r1214, %r1213, %r1210;
	xor.b32  	%r5560, %r1214, %r5559;
	add.s32 	%r1215, %r5557, %r5560;
	add.s32 	%r1216, %r1215, 2174622;
	cvt.rn.f32.u32 	%f499, %r1216;
	fma.rn.f32 	%f500, %f499, 0f2F800000, 0f2F000000;
	mul.f32 	%f501, %f500, %f500;
	fma.rn.f32 	%f502, %f498, %f498, %f501;
	sqrt.rn.f32 	%f503, %f502;
	setp.le.f32 	%p18, %f503, 0f3F800000;
	add.f32 	%f504, %f496, 0f3F800000;
	selp.f32 	%f505, %f504, %f496, %p18;
	shr.u32 	%r1217, %r1181, 2;
	xor.b32  	%r1218, %r1217, %r1181;
	shl.b32 	%r1219, %r5560, 4;
	shl.b32 	%r1220, %r1218, 1;
	xor.b32  	%r1221, %r1219, %r1220;
	xor.b32  	%r1222, %r1221, %r5560;
	xor.b32  	%r5561, %r1222, %r1218;
	add.s32 	%r1223, %r5557, %r5561;
	add.s32 	%r1224, %r1223, 2537059;
	cvt.rn.f32.u32 	%f506, %r1224;
	fma.rn.f32 	%f507, %f506, 0f2F800000, 0f2F000000;
	shr.u32 	%r1225, %r1190, 2;
	xor.b32  	%r1226, %r1225, %r1190;
	shl.b32 	%r1227, %r5561, 4;
	shl.b32 	%r1228, %r1226, 1;
	xor.b32  	%r1229, %r1228, %r1227;
	xor.b32  	%r1230, %r1229, %r1226;
	xor.b32  	%r5562, %r1230, %r5561;
	add.s32 	%r5557, %r5557, 2899496;
	add.s32 	%r1231, %r5562, %r5557;
	cvt.rn.f32.u32 	%f508, %r1231;
	fma.rn.f32 	%f509, %f508, 0f2F800000, 0f2F000000;
	mul.f32 	%f510, %f509, %f509;
	fma.rn.f32 	%f511, %f507, %f507, %f510;
	sqrt.rn.f32 	%f512, %f511;
	setp.le.f32 	%p19, %f512, 0f3F800000;
	add.f32 	%f513, %f505, 0f3F800000;
	selp.f32 	%f2782, %f513, %f505, %p19;
	add.s32 	%r5556, %r5556, 4;
	setp.ne.s32 	%p20, %r5556, %r127;
	@%p20 bra 	$L__BB2_47;
$L__BB2_48:
	setp.eq.s32 	%p21, %r98, 0;
	@%p21 bra 	$L__BB2_52;
	shr.u32 	%r1232, %r5558, 2;
	xor.b32  	%r1233, %r1232, %r5558;
	shl.b32 	%r1234, %r5562, 4;
	shl.b32 	%r1235, %r1233, 1;
	xor.b32  	%r1236, %r1234, %r1235;
	xor.b32  	%r1237, %r1236, %r5562;
	xor.b32  	%r148, %r1237, %r1233;
	add.s32 	%r1238, %r5557, %r148;
	add.s32 	%r1239, %r1238, 362437;
	cvt.rn.f32.u32 	%f514, %r1239;
	fma.rn.f32 	%f515, %f514, 0f2F800000, 0f2F000000;
	shr.u32 	%r1240, %r5559, 2;
	xor.b32  	%r1241, %r1240, %r5559;
	shl.b32 	%r1242, %r148, 4;
	shl.b32 	%r1243, %r1241, 1;
	xor.b32  	%r1244, %r1243, %r1242;
	xor.b32  	%r1245, %r1244, %r1241;
	xor.b32  	%r149, %r1245, %r148;
	add.s32 	%r1246, %r5557, %r149;
	add.s32 	%r1247, %r1246, 724874;
	cvt.rn.f32.u32 	%f516, %r1247;
	fma.rn.f32 	%f517, %f516, 0f2F800000, 0f2F000000;
	mul.f32 	%f518, %f517, %f517;
	fma.rn.f32 	%f519, %f515, %f515, %f518;
	sqrt.rn.f32 	%f520, %f519;
	setp.le.f32 	%p22, %f520, 0f3F800000;
	add.f32 	%f521, %f2782, 0f3F800000;
	selp.f32 	%f2782, %f521, %f2782, %p22;
	setp.eq.s32 	%p23, %r98, 1;
	@%p23 bra 	$L__BB2_52;
	shr.u32 	%r1248, %r5560, 2;
	xor.b32  	%r1249, %r1248, %r5560;
	shl.b32 	%r1250, %r149, 4;
	shl.b32 	%r1251, %r1249, 1;
	xor.b32  	%r1252, %r1250, %r1251;
	xor.b32  	%r1253, %r1252, %r149;
	xor.b32  	%r1254, %r1253, %r1249;
	add.s32 	%r1255, %r5557, %r1254;
	add.s32 	%r1256, %r1255, 1087311;
	cvt.rn.f32.u32 	%f522, %r1256;
	fma.rn.f32 	%f523, %f522, 0f2F800000, 0f2F000000;
	shr.u32 	%r1257, %r5561, 2;
	xor.b32  	%r1258, %r1257, %r5561;
	shl.b32 	%r1259, %r1254, 4;
	shl.b32 	%r1260, %r1258, 1;
	xor.b32  	%r1261, %r1260, %r1259;
	xor.b32  	%r1262, %r1261, %r1258;
	xor.b32  	%r150, %r1262, %r1254;
	add.s32 	%r1263, %r5557, %r150;
	add.s32 	%r1264, %r1263, 1449748;
	cvt.rn.f32.u32 	%f524, %r1264;
	fma.rn.f32 	%f525, %f524, 0f2F800000, 0f2F000000;
	mul.f32 	%f526, %f525, %f525;
	fma.rn.f32 	%f527, %f523, %f523, %f526;
	sqrt.rn.f32 	%f528, %f527;
	setp.le.f32 	%p24, %f528, 0f3F800000;
	add.f32 	%f529, %f2782, 0f3F800000;
	selp.f32 	%f2782, %f529, %f2782, %p24;
	setp.eq.s32 	%p25, %r98, 2;
	@%p25 bra 	$L__BB2_52;
	shr.u32 	%r1265, %r5562, 2;
	xor.b32  	%r1266, %r1265, %r5562;
	shl.b32 	%r1267, %r150, 4;
	shl.b32 	%r1268, %r1266, 1;
	xor.b32  	%r1269, %r1267, %r1268;
	xor.b32  	%r1270, %r1269, %r150;
	xor.b32  	%r1271, %r1270, %r1266;
	add.s32 	%r1272, %r5557, %r1271;
	add.s32 	%r1273, %r1272, 1812185;
	cvt.rn.f32.u32 	%f530, %r1273;
	fma.rn.f32 	%f531, %f530, 0f2F800000, 0f2F000000;
	shr.u32 	%r1274, %r148, 2;
	xor.b32  	%r1275, %r1274, %r148;
	shl.b32 	%r1276, %r1271, 4;
	shl.b32 	%r1277, %r1275, 1;
	xor.b32  	%r1278, %r1277, %r1276;
	xor.b32  	%r1279, %r1278, %r1275;
	xor.b32  	%r1280, %r1279, %r1271;
	add.s32 	%r1281, %r5557, %r1280;
	add.s32 	%r1282, %r1281, 2174622;
	cvt.rn.f32.u32 	%f532, %r1282;
	fma.rn.f32 	%f533, %f532, 0f2F800000, 0f2F000000;
	mul.f32 	%f534, %f533, %f533;
	fma.rn.f32 	%f535, %f531, %f531, %f534;
	sqrt.rn.f32 	%f536, %f535;
	setp.le.f32 	%p26, %f536, 0f3F800000;
	add.f32 	%f537, %f2782, 0f3F800000;
	selp.f32 	%f2782, %f537, %f2782, %p26;
$L__BB2_52:
	setp.lt.u32 	%p27, %r93, 3;
	mul.f32 	%f54, %f2782, 0f40800000;
	add.s32 	%r1285, %r92, 1024;
	xor.b32  	%r1286, %r1285, -1429050551;
	mul.lo.s32 	%r1287, %r1286, 1099087573;
	add.s32 	%r5575, %r1287, 5783321;
	xor.b32  	%r5572, %r1287, 362436069;
	add.s32 	%r5571, %r1287, 123456789;
	add.s32 	%r5570, %r1287, -638133224;
	mov.b32 	%r5574, -589760388;
	mov.b32 	%r5573, -123459836;
	mov.f32 	%f2786, 0f00000000;
	@%p27 bra 	$L__BB2_55;
	and.b32  	%r155, %r3, 2147483644;
	mov.b32 	%r5569, 0;
	mov.b32 	%r5574, -589760388;
	mov.b32 	%r5573, -123459836;
	mov.f32 	%f2786, 0f00000000;
$L__BB2_54:
	shr.u32 	%r1291, %r5571, 2;
	xor.b32  	%r1292, %r1291, %r5571;
	shl.b32 	%r1293, %r5575, 4;
	shl.b32 	%r1294, %r1292, 1;
	xor.b32  	%r1295, %r1293, %r1294;
	xor.b32  	%r1296, %r1295, %r5575;
	xor.b32  	%r1297, %r1296, %r1292;
	add.s32 	%r1298, %r5570, %r1297;
	add.s32 	%r1299, %r1298, 362437;
	cvt.rn.f32.u32 	%f541, %r1299;
	fma.rn.f32 	%f542, %f541, 0f2F800000, 0f2F000000;
	shr.u32 	%r1300, %r5572, 2;
	xor.b32  	%r1301, %r1300, %r5572;
	shl.b32 	%r1302, %r1297, 4;
	shl.b32 	%r1303, %r1301, 1;
	xor.b32  	%r1304, %r1303, %r1302;
	xor.b32  	%r1305, %r1304, %r1301;
	xor.b32  	%r1306, %r1305, %r1297;
	add.s32 	%r1307, %r5570, %r1306;
	add.s32 	%r1308, %r1307, 724874;
	cvt.rn.f32.u32 	%f543, %r1308;
	fma.rn.f32 	%f544, %f543, 0f2F800000, 0f2F000000;
	mul.f32 	%f545, %f544, %f544;
	fma.rn.f32 	%f546, %f542, %f542, %f545;
	sqrt.rn.f32 	%f547, %f546;
	setp.le.f32 	%p28, %f547, 0f3F800000;
	add.f32 	%f548, %f2786, 0f3F800000;
	selp.f32 	%f549, %f548, %f2786, %p28;
	shr.u32 	%r1309, %r5573, 2;
	xor.b32  	%r1310, %r1309, %r5573;
	shl.b32 	%r1311, %r1306, 4;
	shl.b32 	%r1312, %r1310, 1;
	xor.b32  	%r1313, %r1311, %r1312;
	xor.b32  	%r1314, %r1313, %r1306;
	xor.b32  	%r1315, %r1314, %r1310;
	add.s32 	%r1316, %r5570, %r1315;
	add.s32 	%r1317, %r1316, 1087311;
	cvt.rn.f32.u32 	%f550, %r1317;
	fma.rn.f32 	%f551, %f550, 0f2F800000, 0f2F000000;
	shr.u32 	%r1318, %r5574, 2;
	xor.b32  	%r1319, %r1318, %r5574;
	shl.b32 	%r1320, %r1315, 4;
	shl.b32 	%r1321, %r1319, 1;
	xor.b32  	%r1322, %r1321, %r1320;
	xor.b32  	%r1323, %r1322, %r1319;
	xor.b32  	%r5571, %r1323, %r1315;
	add.s32 	%r1324, %r5570, %r5571;
	add.s32 	%r1325, %r1324, 1449748;
	cvt.rn.f32.u32 	%f552, %r1325;
	fma.rn.f32 	%f553, %f552, 0f2F800000, 0f2F000000;
	mul.f32 	%f554, %f553, %f553;
	fma.rn.f32 	%f555, %f551, %f551, %f554;
	sqrt.rn.f32 	%f556, %f555;
	setp.le.f32 	%p29, %f556, 0f3F800000;
	add.f32 	%f557, %f549, 0f3F800000;
	selp.f32 	%f558, %f557, %f549, %p29;
	shr.u32 	%r1326, %r5575, 2;
	xor.b32  	%r1327, %r1326, %r5575;
	shl.b32 	%r1328, %r5571, 4;
	shl.b32 	%r1329, %r1327, 1;
	xor.b32  	%r1330, %r1328, %r1329;
	xor.b32  	%r1331, %r1330, %r5571;
	xor.b32  	%r5572, %r1331, %r1327;
	add.s32 	%r1332, %r5570, %r5572;
	add.s32 	%r1333, %r1332, 1812185;
	cvt.rn.f32.u32 	%f559, %r1333;
	fma.rn.f32 	%f560, %f559, 0f2F800000, 0f2F000000;
	shr.u32 	%r1334, %r1297, 2;
	xor.b32  	%r1335, %r1334, %r1297;
	shl.b32 	%r1336, %r5572, 4;
	shl.b32 	%r1337, %r1335, 1;
	xor.b32  	%r1338, %r1337, %r1336;
	xor.b32  	%r1339, %r1338, %r1335;
	xor.b32  	%r5573, %r1339, %r5572;
	add.s32 	%r1340, %r5570, %r5573;
	add.s32 	%r1341, %r1340, 2174622;
	cvt.rn.f32.u32 	%f561, %r1341;
	fma.rn.f32 	%f562, %f561, 0f2F800000, 0f2F000000;
	mul.f32 	%f563, %f562, %f562;
	fma.rn.f32 	%f564, %f560, %f560, %f563;
	sqrt.rn.f32 	%f565, %f564;
	setp.le.f32 	%p30, %f565, 0f3F800000;
	add.f32 	%f566, %f558, 0f3F800000;
	selp.f32 	%f567, %f566, %f558, %p30;
	shr.u32 	%r1342, %r1306, 2;
	xor.b32  	%r1343, %r1342, %r1306;
	shl.b32 	%r1344, %r5573, 4;
	shl.b32 	%r1345, %r1343, 1;
	xor.b32  	%r1346, %r1344, %r1345;
	xor.b32  	%r1347, %r1346, %r5573;
	xor.b32  	%r5574, %r1347, %r1343;
	add.s32 	%r1348, %r5570, %r5574;
	add.s32 	%r1349, %r1348, 2537059;
	cvt.rn.f32.u32 	%f568, %r1349;
	fma.rn.f32 	%f569, %f568, 0f2F800000, 0f2F000000;
	shr.u32 	%r1350, %r1315, 2;
	xor.b32  	%r1351, %r1350, %r1315;
	shl.b32 	%r1352, %r5574, 4;
	shl.b32 	%r1353, %r1351, 1;
	xor.b32  	%r1354, %r1353, %r1352;
	xor.b32  	%r1355, %r1354, %r1351;
	xor.b32  	%r5575, %r1355, %r5574;
	add.s32 	%r5570, %r5570, 2899496;
	add.s32 	%r1356, %r5575, %r5570;
	cvt.rn.f32.u32 	%f570, %r1356;
	fma.rn.f32 	%f571, %f570, 0f2F800000, 0f2F000000;
	mul.f32 	%f572, %f571, %f571;
	fma.rn.f32 	%f573, %f569, %f569, %f572;
	sqrt.rn.f32 	%f574, %f573;
	setp.le.f32 	%p31, %f574, 0f3F800000;
	add.f32 	%f575, %f567, 0f3F800000;
	selp.f32 	%f2786, %f575, %f567, %p31;
	add.s32 	%r5569, %r5569, 4;
	setp.ne.s32 	%p32, %r5569, %r155;
	@%p32 bra 	$L__BB2_54;
$L__BB2_55:
	setp.eq.s32 	%p33, %r98, 0;
	@%p33 bra 	$L__BB2_59;
	shr.u32 	%r1357, %r5571, 2;
	xor.b32  	%r1358, %r1357, %r5571;
	shl.b32 	%r1359, %r5575, 4;
	shl.b32 	%r1360, %r1358, 1;
	xor.b32  	%r1361, %r1359, %r1360;
	xor.b32  	%r1362, %r1361, %r5575;
	xor.b32  	%r176, %r1362, %r1358;
	add.s32 	%r1363, %r5570, %r176;
	add.s32 	%r1364, %r1363, 362437;
	cvt.rn.f32.u32 	%f576, %r1364;
	fma.rn.f32 	%f577, %f576, 0f2F800000, 0f2F000000;
	shr.u32 	%r1365, %r5572, 2;
	xor.b32  	%r1366, %r1365, %r5572;
	shl.b32 	%r1367, %r176, 4;
	shl.b32 	%r1368, %r1366, 1;
	xor.b32  	%r1369, %r1368, %r1367;
	xor.b32  	%r1370, %r1369, %r1366;
	xor.b32  	%r177, %r1370, %r176;
	add.s32 	%r1371, %r5570, %r177;
	add.s32 	%r1372, %r1371, 724874;
	cvt.rn.f32.u32 	%f578, %r1372;
	fma.rn.f32 	%f579, %f578, 0f2F800000, 0f2F000000;
	mul.f32 	%f580, %f579, %f579;
	fma.rn.f32 	%f581, %f577, %f577, %f580;
	sqrt.rn.f32 	%f582, %f581;
	setp.le.f32 	%p34, %f582, 0f3F800000;
	add.f32 	%f583, %f2786, 0f3F800000;
	selp.f32 	%f2786, %f583, %f2786, %p34;
	setp.eq.s32 	%p35, %r98, 1;
	@%p35 bra 	$L__BB2_59;
	shr.u32 	%r1373, %r5573, 2;
	xor.b32  	%r1374, %r1373, %r5573;
	shl.b32 	%r1375, %r177, 4;
	shl.b32 	%r1376, %r1374, 1;
	xor.b32  	%r1377, %r1375, %r1376;
	xor.b32  	%r1378, %r1377, %r177;
	xor.b32  	%r1379, %r1378, %r1374;
	add.s32 	%r1380, %r5570, %r1379;
	add.s32 	%r1381, %r1380, 1087311;
	cvt.rn.f32.u32 	%f584, %r1381;
	fma.rn.f32 	%f585, %f584, 0f2F800000, 0f2F000000;
	shr.u32 	%r1382, %r5574, 2;
	xor.b32  	%r1383, %r1382, %r5574;
	shl.b32 	%r1384, %r1379, 4;
	shl.b32 	%r1385, %r1383, 1;
	xor.b32  	%r1386, %r1385, %r1384;
	xor.b32  	%r1387, %r1386, %r1383;
	xor.b32  	%r178, %r1387, %r1379;
	add.s32 	%r1388, %r5570, %r178;
	add.s32 	%r1389, %r1388, 1449748;
	cvt.rn.f32.u32 	%f586, %r1389;
	fma.rn.f32 	%f587, %f586, 0f2F800000, 0f2F000000;
	mul.f32 	%f588, %f587, %f587;
	fma.rn.f32 	%f589, %f585, %f585, %f588;
	sqrt.rn.f32 	%f590, %f589;
	setp.le.f32 	%p36, %f590, 0f3F800000;
	add.f32 	%f591, %f2786, 0f3F800000;
	selp.f32 	%f2786, %f591, %f2786, %p36;
	setp.eq.s32 	%p37, %r98, 2;
	@%p37 bra 	$L__BB2_59;
	shr.u32 	%r1390, %r5575, 2;
	xor.b32  	%r1391, %r1390, %r5575;
	shl.b32 	%r1392, %r178, 4;
	shl.b32 	%r1393, %r1391, 1;
	xor.b32  	%r1394, %r1392, %r1393;
	xor.b32  	%r1395, %r1394, %r178;
	xor.b32  	%r1396, %r1395, %r1391;
	add.s32 	%r1397, %r5570, %r1396;
	add.s32 	%r1398, %r1397, 1812185;
	cvt.rn.f32.u32 	%f592, %r1398;
	fma.rn.f32 	%f593, %f592, 0f2F800000, 0f2F000000;
	shr.u32 	%r1399, %r176, 2;
	xor.b32  	%r1400, %r1399, %r176;
	shl.b32 	%r1401, %r1396, 4;
	shl.b32 	%r1402, %r1400, 1;
	xor.b32  	%r1403, %r1402, %r1401;
	xor.b32  	%r1404, %r1403, %r1400;
	xor.b32  	%r1405, %r1404, %r1396;
	add.s32 	%r1406, %r5570, %r1405;
	add.s32 	%r1407, %r1406, 2174622;
	cvt.rn.f32.u32 	%f594, %r1407;
	fma.rn.f32 	%f595, %f594, 0f2F800000, 0f2F000000;
	mul.f32 	%f596, %f595, %f595;
	fma.rn.f32 	%f597, %f593, %f593, %f596;
	sqrt.rn.f32 	%f598, %f597;
	setp.le.f32 	%p38, %f598, 0f3F800000;
	add.f32 	%f599, %f2786, 0f3F800000;
	selp.f32 	%f2786, %f599, %f2786, %p38;
$L__BB2_59:
	setp.lt.u32 	%p39, %r93, 3;
	mul.f32 	%f63, %f2786, 0f40800000;
	add.s32 	%r1410, %r92, 1536;
	xor.b32  	%r1411, %r1410, -1429050551;
	mul.lo.s32 	%r1412, %r1411, 1099087573;
	add.s32 	%r5588, %r1412, 5783321;
	xor.b32  	%r5585, %r1412, 362436069;
	add.s32 	%r5584, %r1412, 123456789;
	add.s32 	%r5583, %r1412, -638133224;
	mov.b32 	%r5587, -589760388;
	mov.b32 	%r5586, -123459836;
	mov.f32 	%f2790, 0f00000000;
	@%p39 bra 	$L__BB2_62;
	and.b32  	%r183, %r3, 2147483644;
	mov.b32 	%r5582, 0;
	mov.b32 	%r5587, -589760388;
	mov.b32 	%r5586, -123459836;
	mov.f32 	%f2790, 0f00000000;
$L__BB2_61:
	shr.u32 	%r1416, %r5584, 2;
	xor.b32  	%r1417, %r1416, %r5584;
	shl.b32 	%r1418, %r5588, 4;
	shl.b32 	%r1419, %r1417, 1;
	xor.b32  	%r1420, %r1418, %r1419;
	xor.b32  	%r1421, %r1420, %r5588;
	xor.b32  	%r1422, %r1421, %r1417;
	add.s32 	%r1423, %r5583, %r1422;
	add.s32 	%r1424, %r1423, 362437;
	cvt.rn.f32.u32 	%f603, %r1424;
	fma.rn.f32 	%f604, %f603, 0f2F800000, 0f2F000000;
	shr.u32 	%r1425, %r5585, 2;
	xor.b32  	%r1426, %r1425, %r5585;
	shl.b32 	%r1427, %r1422, 4;
	shl.b32 	%r1428, %r1426, 1;
	xor.b32  	%r1429, %r1428, %r1427;
	xor.b32  	%r1430, %r1429, %r1426;
	xor.b32  	%r1431, %r1430, %r1422;
	add.s32 	%r1432, %r5583, %r1431;
	add.s32 	%r1433, %r1432, 724874;
	cvt.rn.f32.u32 	%f605, %r1433;
	fma.rn.f32 	%f606, %f605, 0f2F800000, 0f2F000000;
	mul.f32 	%f607, %f606, %f606;
	fma.rn.f32 	%f608, %f604, %f604, %f607;
	sqrt.rn.f32 	%f609, %f608;
	setp.le.f32 	%p40, %f609, 0f3F800000;
	add.f32 	%f610, %f2790, 0f3F800000;
	selp.f32 	%f611, %f610, %f2790, %p40;
	shr.u32 	%r1434, %r5586, 2;
	xor.b32  	%r1435, %r1434, %r5586;
	shl.b32 	%r1436, %r1431, 4;
	shl.b32 	%r1437, %r1435, 1;
	xor.b32  	%r1438, %r1436, %r1437;
	xor.b32  	%r1439, %r1438, %r1431;
	xor.b32  	%r1440, %r1439, %r1435;
	add.s32 	%r1441, %r5583, %r1440;
	add.s32 	%r1442, %r1441, 1087311;
	cvt.rn.f32.u32 	%f612, %r1442;
	fma.rn.f32 	%f613, %f612, 0f2F800000, 0f2F000000;
	shr.u32 	%r1443, %r5587, 2;
	xor.b32  	%r1444, %r1443, %r5587;
	shl.b32 	%r1445, %r1440, 4;
	shl.b32 	%r1446, %r1444, 1;
	xor.b32  	%r1447, %r1446, %r1445;
	xor.b32  	%r1448, %r1447, %r1444;
	xor.b32  	%r5584, %r1448, %r1440;
	add.s32 	%r1449, %r5583, %r5584;
	add.s32 	%r1450, %r1449, 1449748;
	cvt.rn.f32.u32 	%f614, %r1450;
	fma.rn.f32 	%f615, %f614, 0f2F800000, 0f2F000000;
	mul.f32 	%f616, %f615, %f615;
	fma.rn.f32 	%f617, %f613, %f613, %f616;
	sqrt.rn.f32 	%f618, %f617;
	setp.le.f32 	%p41, %f618, 0f3F800000;
	add.f32 	%f619, %f611, 0f3F800000;
	selp.f32 	%f620, %f619, %f611, %p41;
	shr.u32 	%r1451, %r5588, 2;
	xor.b32  	%r1452, %r1451, %r5588;
	shl.b32 	%r1453, %r5584, 4;
	shl.b32 	%r1454, %r1452, 1;
	xor.b32  	%r1455, %r1453, %r1454;
	xor.b32  	%r1456, %r1455, %r5584;
	xor.b32  	%r5585, %r1456, %r1452;
	add.s32 	%r1457, %r5583, %r5585;
	add.s32 	%r1458, %r1457, 1812185;
	cvt.rn.f32.u32 	%f621, %r1458;
	fma.rn.f32 	%f622, %f621, 0f2F800000, 0f2F000000;
	shr.u32 	%r1459, %r1422, 2;
	xor.b32  	%r1460, %r1459, %r1422;
	shl.b32 	%r1461, %r5585, 4;
	shl.b32 	%r1462, %r1460, 1;
	xor.b32  	%r1463, %r1462, %r1461;
	xor.b32  	%r1464, %r1463, %r1460;
	xor.b32  	%r5586, %r1464, %r5585;
	add.s32 	%r1465, %r5583, %r5586;
	add.s32 	%r1466, %r1465, 2174622;
	cvt.rn.f32.u32 	%f623, %r1466;
	fma.rn.f32 	%f624, %f623, 0f2F800000, 0f2F000000;
	mul.f32 	%f625, %f624, %f624;
	fma.rn.f32 	%f626, %f622, %f622, %f625;
	sqrt.rn.f32 	%f627, %f626;
	setp.le.f32 	%p42, %f627, 0f3F800000;
	add.f32 	%f628, %f620, 0f3F800000;
	selp.f32 	%f629, %f628, %f620, %p42;
	shr.u32 	%r1467, %r1431, 2;
	xor.b32  	%r1468, %r1467, %r1431;
	shl.b32 	%r1469, %r5586, 4;
	shl.b32 	%r1470, %r1468, 1;
	xor.b32  	%r1471, %r1469, %r1470;
	xor.b32  	%r1472, %r1471, %r5586;
	xor.b32  	%r5587, %r1472, %r1468;
	add.s32 	%r1473, %r5583, %r5587;
	add.s32 	%r1474, %r1473, 2537059;
	cvt.rn.f32.u32 	%f630, %r1474;
	fma.rn.f32 	%f631, %f630, 0f2F800000, 0f2F000000;
	shr.u32 	%r1475, %r1440, 2;
	xor.b32  	%r1476, %r1475, %r1440;
	shl.b32 	%r1477, %r5587, 4;
	shl.b32 	%r1478, %r1476, 1;
	xor.b32  	%r1479, %r1478, %r1477;
	xor.b32  	%r1480, %r1479, %r1476;
	xor.b32  	%r5588, %r1480, %r5587;
	add.s32 	%r5583, %r5583, 2899496;
	add.s32 	%r1481, %r5588, %r5583;
	cvt.rn.f32.u32 	%f632, %r1481;
	fma.rn.f32 	%f633, %f632, 0f2F800000, 0f2F000000;
	mul.f32 	%f634, %f633, %f633;
	fma.rn.f32 	%f635, %f631, %f631, %f634;
	sqrt.rn.f32 	%f636, %f635;
	setp.le.f32 	%p43, %f636, 0f3F800000;
	add.f32 	%f637, %f629, 0f3F800000;
	selp.f32 	%f2790, %f637, %f629, %p43;
	add.s32 	%r5582, %r5582, 4;
	setp.ne.s32 	%p44, %r5582, %r183;
	@%p44 bra 	$L__BB2_61;
$L__BB2_62:
	setp.eq.s32 	%p45, %r98, 0;
	@%p45 bra 	$L__BB2_66;
	shr.u32 	%r1482, %r5584, 2;
	xor.b32  	%r1483, %r1482, %r5584;
	shl.b32 	%r1484, %r5588, 4;
	shl.b32 	%r1485, %r1483, 1;
	xor.b32  	%r1486, %r1484, %r1485;
	xor.b32  	%r1487, %r1486, %r5588;
	xor.b32  	%r204, %r1487, %r1483;
	add.s32 	%r1488, %r5583, %r204;
	add.s32 	%r1489, %r1488, 362437;
	cvt.rn.f32.u32 	%f638, %r1489;
	fma.rn.f32 	%f639, %f638, 0f2F800000, 0f2F000000;
	shr.u32 	%r1490, %r5585, 2;
	xor.b32  	%r1491, %r1490, %r5585;
	shl.b32 	%r1492, %r204, 4;
	shl.b32 	%r1493, %r1491, 1;
	xor.b32  	%r1494, %r1493, %r1492;
	xor.b32  	%r1495, %r1494, %r1491;
	xor.b32  	%r205, %r1495, %r204;
	add.s32 	%r1496, %r5583, %r205;
	add.s32 	%r1497, %r1496, 724874;
	cvt.rn.f32.u32 	%f640, %r1497;
	fma.rn.f32 	%f641, %f640, 0f2F800000, 0f2F000000;
	mul.f32 	%f642, %f641, %f641;
	fma.rn.f32 	%f643, %f639, %f639, %f642;
	sqrt.rn.f32 	%f644, %f643;
	setp.le.f32 	%p46, %f644, 0f3F800000;
	add.f32 	%f645, %f2790, 0f3F800000;
	selp.f32 	%f2790, %f645, %f2790, %p46;
	setp.eq.s32 	%p47, %r98, 1;
	@%p47 bra 	$L__BB2_66;
	shr.u32 	%r1498, %r5586, 2;
	xor.b32  	%r1499, %r1498, %r5586;
	shl.b32 	%r1500, %r205, 4;
	shl.b32 	%r1501, %r1499, 1;
	xor.b32  	%r1502, %r1500, %r1501;
	xor.b32  	%r1503, %r1502, %r205;
	xor.b32  	%r1504, %r1503, %r1499;
	add.s32 	%r1505, %r5583, %r1504;
	add.s32 	%r1506, %r1505, 1087311;
	cvt.rn.f32.u32 	%f646, %r1506;
	fma.rn.f32 	%f647, %f646, 0f2F800000, 0f2F000000;
	shr.u32 	%r1507, %r5587, 2;
	xor.b32  	%r1508, %r1507, %r5587;
	shl.b32 	%r1509, %r1504, 4;
	shl.b32 	%r1510, %r1508, 1;
	xor.b32  	%r1511, %r1510, %r1509;
	xor.b32  	%r1512, %r1511, %r1508;
	xor.b32  	%r206, %r1512, %r1504;
	add.s32 	%r1513, %r5583, %r206;
	add.s32 	%r1514, %r1513, 1449748;
	cvt.rn.f32.u32 	%f648, %r1514;
	fma.rn.f32 	%f649, %f648, 0f2F800000, 0f2F000000;
	mul.f32 	%f650, %f649, %f649;
	fma.rn.f32 	%f651, %f647, %f647, %f650;
	sqrt.rn.f32 	%f652, %f651;
	setp.le.f32 	%p48, %f652, 0f3F800000;
	add.f32 	%f653, %f2790, 0f3F800000;
	selp.f32 	%f2790, %f653, %f2790, %p48;
	setp.eq.s32 	%p49, %r98, 2;
	@%p49 bra 	$L__BB2_66;
	shr.u32 	%r1515, %r5588, 2;
	xor.b32  	%r1516, %r1515, %r5588;
	shl.b32 	%r1517, %r206, 4;
	shl.b32 	%r1518, %r1516, 1;
	xor.b32  	%r1519, %r1517, %r1518;
	xor.b32  	%r1520, %r1519, %r206;
	xor.b32  	%r1521, %r1520, %r1516;
	add.s32 	%r1522, %r5583, %r1521;
	add.s32 	%r1523, %r1522, 1812185;
	cvt.rn.f32.u32 	%f654, %r1523;
	fma.rn.f32 	%f655, %f654, 0f2F800000, 0f2F000000;
	shr.u32 	%r1524, %r204, 2;
	xor.b32  	%r1525, %r1524, %r204;
	shl.b32 	%r1526, %r1521, 4;
	shl.b32 	%r1527, %r1525, 1;
	xor.b32  	%r1528, %r1527, %r1526;
	xor.b32  	%r1529, %r1528, %r1525;
	xor.b32  	%r1530, %r1529, %r1521;
	add.s32 	%r1531, %r5583, %r1530;
	add.s32 	%r1532, %r1531, 2174622;
	cvt.rn.f32.u32 	%f656, %r1532;
	fma.rn.f32 	%f657, %f656, 0f2F800000, 0f2F000000;
	mul.f32 	%f658, %f657, %f657;
	fma.rn.f32 	%f659, %f655, %f655, %f658;
	sqrt.rn.f32 	%f660, %f659;
	setp.le.f32 	%p50, %f660, 0f3F800000;
	add.f32 	%f661, %f2790, 0f3F800000;
	selp.f32 	%f2790, %f661, %f2790, %p50;
$L__BB2_66:
	setp.lt.u32 	%p51, %r93, 3;
	mul.f32 	%f72, %f2790, 0f40800000;
	add.s32 	%r1535, %r92, 2048;
	xor.b32  	%r1536, %r1535, -1429050551;
	mul.lo.s32 	%r1537, %r1536, 1099087573;
	add.s32 	%r5601, %r1537, 5783321;
	xor.b32  	%r5598, %r1537, 362436069;
	add.s32 	%r5597, %r1537, 123456789;
	add.s32 	%r5596, %r1537, -638133224;
	mov.b32 	%r5600, -589760388;
	mov.b32 	%r5599, -123459836;
	mov.f32 	%f2794, 0f00000000;
	@%p51 bra 	$L__BB2_69;
	and.b32  	%r211, %r3, 2147483644;
	mov.b32 	%r5595, 0;
	mov.b32 	%r5600, -589760388;
	mov.b32 	%r5599, -123459836;
	mov.f32 	%f2794, 0f00000000;
$L__BB2_68:
	shr.u32 	%r1541, %r5597, 2;
	xor.b32  	%r1542, %r1541, %r5597;
	shl.b32 	%r1543, %r5601, 4;
	shl.b32 	%r1544, %r1542, 1;
	xor.b32  	%r1545, %r1543, %r1544;
	xor.b32  	%r1546, %r1545, %r5601;
	xor.b32  	%r1547, %r1546, %r1542;
	add.s32 	%r1548, %r5596, %r1547;
	add.s32 	%r1549, %r1548, 362437;
	cvt.rn.f32.u32 	%f665, %r1549;
	fma.rn.f32 	%f666, %f665, 0f2F800000, 0f2F000000;
	shr.u32 	%r1550, %r5598, 2;
	xor.b32  	%r1551, %r1550, %r5598;
	shl.b32 	%r1552, %r1547, 4;
	shl.b32 	%r1553, %r1551, 1;
	xor.b32  	%r1554, %r1553, %r1552;
	xor.b32  	%r1555, %r1554, %r1551;
	xor.b32  	%r1556, %r1555, %r1547;
	add.s32 	%r1557, %r5596, %r1556;
	add.s32 	%r1558, %r1557, 724874;
	cvt.rn.f32.u32 	%f667, %r1558;
	fma.rn.f32 	%f668, %f667, 0f2F800000, 0f2F000000;
	mul.f32 	%f669, %f668, %f668;
	fma.rn.f32 	%f670, %f666, %f666, %f669;
	sqrt.rn.f32 	%f671, %f670;
	setp.le.f32 	%p52, %f671, 0f3F800000;
	add.f32 	%f672, %f2794, 0f3F800000;
	selp.f32 	%f673, %f672, %f2794, %p52;
	shr.u32 	%r1559, %r5599, 2;
	xor.b32  	%r1560, %r1559, %r5599;
	shl.b32 	%r1561, %r1556, 4;
	shl.b32 	%r1562, %r1560, 1;
	xor.b32  	%r1563, %r1561, %r1562;
	xor.b32  	%r1564, %r1563, %r1556;
	xor.b32  	%r1565, %r1564, %r1560;
	add.s32 	%r1566, %r5596, %r1565;
	add.s32 	%r1567, %r1566, 1087311;
	cvt.rn.f32.u32 	%f674, %r1567;
	fma.rn.f32 	%f675, %f674, 0f2F800000, 0f2F000000;
	shr.u32 	%r1568, %r5600, 2;
	xor.b32  	%r1569, %r1568, %r5600;
	shl.b32 	%r1570, %r1565, 4;
	shl.b32 	%r1571, %r1569, 1;
	xor.b32  	%r1572, %r1571, %r1570;
	xor.b32  	%r1573, %r1572, %r1569;
	xor.b32  	%r5597, %r1573, %r1565;
	add.s32 	%r1574, %r5596, %r5597;
	add.s32 	%r1575, %r1574, 1449748;
	cvt.rn.f32.u32 	%f676, %r1575;
	fma.rn.f32 	%f677, %f676, 0f2F800000, 0f2F000000;
	mul.f32 	%f678, %f677, %f677;
	fma.rn.f32 	%f679, %f675, %f675, %f678;
	sqrt.rn.f32 	%f680, %f679;
	setp.le.f32 	%p53, %f680, 0f3F800000;
	add.f32 	%f681, %f673, 0f3F800000;
	selp.f32 	%f682, %f681, %f673, %p53;
	shr.u32 	%r1576, %r5601, 2;
	xor.b32  	%r1577, %r1576, %r5601;
	shl.b32 	%r1578, %r5597, 4;
	shl.b32 	%r1579, %r1577, 1;
	xor.b32  	%r1580, %r1578, %r1579;
	xor.b32  	%r1581, %r1580, %r5597;
	xor.b32  	%r5598, %r1581, %r1577;
	add.s32 	%r1582, %r5596, %r5598;
	add.s32 	%r1583, %r1582, 1812185;
	cvt.rn.f32.u32 	%f683, %r1583;
	fma.rn.f32 	%f684, %f683, 0f2F800000, 0f2F000000;
	shr.u32 	%r1584, %r1547, 2;
	xor.b32  	%r1585, %r1584, %r1547;
	shl.b32 	%r1586, %r5598, 4;
	shl.b32 	%r1587, %r1585, 1;
	xor.b32  	%r1588, %r1587, %r1586;
	xor.b32  	%r1589, %r1588, %r1585;
	xor.b32  	%r5599, %r1589, %r5598;
	add.s32 	%r1590, %r5596, %r5599;
	add.s32 	%r1591, %r1590, 2174622;
	cvt.rn.f32.u32 	%f685, %r1591;
	fma.rn.f32 	%f686, %f685, 0f2F800000, 0f2F000000;
	mul.f32 	%f687, %f686, %f686;
	fma.rn.f32 	%f688, %f684, %f684, %f687;
	sqrt.rn.f32 	%f689, %f688;
	setp.le.f32 	%p54, %f689, 0f3F800000;
	add.f32 	%f690, %f682, 0f3F800000;
	selp.f32 	%f691, %f690, %f682, %p54;
	shr.u32 	%r1592, %r1556, 2;
	xor.b32  	%r1593, %r1592, %r1556;
	shl.b32 	%r1594, %r5599, 4;
	shl.b32 	%r1595, %r1593, 1;
	xor.b32  	%r1596, %r1594, %r1595;
	xor.b32  	%r1597, %r1596, %r5599;
	xor.b32  	%r5600, %r1597, %r1593;
	add.s32 	%r1598, %r5596, %r5600;
	add.s32 	%r1599, %r1598, 2537059;
	cvt.rn.f32.u32 	%f692, %r1599;
	fma.rn.f32 	%f693, %f692, 0f2F800000, 0f2F000000;
	shr.u32 	%r1600, %r1565, 2;
	xor.b32  	%r1601, %r1600, %r1565;
	shl.b32 	%r1602, %r5600, 4;
	shl.b32 	%r1603, %r1601, 1;
	xor.b32  	%r1604, %r1603, %r1602;
	xor.b32  	%r1605, %r1604, %r1601;
	xor.b32  	%r5601, %r1605, %r5600;
	add.s32 	%r5596, %r5596, 2899496;
	add.s32 	%r1606, %r5601, %r5596;
	cvt.rn.f32.u32 	%f694, %r1606;
	fma.rn.f32 	%f695, %f694, 0f2F800000, 0f2F000000;
	mul.f32 	%f696, %f695, %f695;
	fma.rn.f32 	%f697, %f693, %f693, %f696;
	sqrt.rn.f32 	%f698, %f697;
	setp.le.f32 	%p55, %f698, 0f3F800000;
	add.f32 	%f699, %f691, 0f3F800000;
	selp.f32 	%f2794, %f699, %f691, %p55;
	add.s32 	%r5595, %r5595, 4;
	setp.ne.s32 	%p56, %r5595, %r211;
	@%p56 bra 	$L__BB2_68;
$L__BB2_69:
	setp.eq.s32 	%p57, %r98, 0;
	@%p57 bra 	$L__BB2_73;
	shr.u32 	%r1607, %r5597, 2;
	xor.b32  	%r1608, %r1607, %r5597;
	shl.b32 	%r1609, %r5601, 4;
	shl.b32 	%r1610, %r1608, 1;
	xor.b32  	%r1611, %r1609, %r1610;
	xor.b32  	%r1612, %r1611, %r5601;
	xor.b32  	%r232, %r1612, %r1608;
	add.s32 	%r1613, %r5596, %r232;
	add.s32 	%r1614, %r1613, 362437;
	cvt.rn.f32.u32 	%f700, %r1614;
	fma.rn.f32 	%f701, %f700, 0f2F800000, 0f2F000000;
	shr.u32 	%r1615, %r5598, 2;
	xor.b32  	%r1616, %r1615, %r5598;
	shl.b32 	%r1617, %r232, 4;
	shl.b32 	%r1618, %r1616, 1;
	xor.b32  	%r1619, %r1618, %r1617;
	xor.b32  	%r1620, %r1619, %r1616;
	xor.b32  	%r233, %r1620, %r232;
	add.s32 	%r1621, %r5596, %r233;
	add.s32 	%r1622, %r1621, 724874;
	cvt.rn.f32.u32 	%f702, %r1622;
	fma.rn.f32 	%f703, %f702, 0f2F800000, 0f2F000000;
	mul.f32 	%f704, %f703, %f703;
	fma.rn.f32 	%f705, %f701, %f701, %f704;
	sqrt.rn.f32 	%f706, %f705;
	setp.le.f32 	%p58, %f706, 0f3F800000;
	add.f32 	%f707, %f2794, 0f3F800000;
	selp.f32 	%f2794, %f707, %f2794, %p58;
	setp.eq.s32 	%p59, %r98, 1;
	@%p59 bra 	$L__BB2_73;
	shr.u32 	%r1623, %r5599, 2;
	xor.b32  	%r1624, %r1623, %r5599;
	shl.b32 	%r1625, %r233, 4;
	shl.b32 	%r1626, %r1624, 1;
	xor.b32  	%r1627, %r1625, %r1626;
	xor.b32  	%r1628, %r1627, %r233;
	xor.b32  	%r1629, %r1628, %r1624;
	add.s32 	%r1630, %r5596, %r1629;
	add.s32 	%r1631, %r1630, 1087311;
	cvt.rn.f32.u32 	%f708, %r1631;
	fma.rn.f32 	%f709, %f708, 0f2F800000, 0f2F000000;
	shr.u32 	%r1632, %r5600, 2;
	xor.b32  	%r1633, %r1632, %r5600;
	shl.b32 	%r1634, %r1629, 4;
	shl.b32 	%r1635, %r1633, 1;
	xor.b32  	%r1636, %r1635, %r1634;
	xor.b32  	%r1637, %r1636, %r1633;
	xor.b32  	%r234, %r1637, %r1629;
	add.s32 	%r1638, %r5596, %r234;
	add.s32 	%r1639, %r1638, 1449748;
	cvt.rn.f32.u32 	%f710, %r1639;
	fma.rn.f32 	%f711, %f710, 0f2F800000, 0f2F000000;
	mul.f32 	%f712, %f711, %f711;
	fma.rn.f32 	%f713, %f709, %f709, %f712;
	sqrt.rn.f32 	%f714, %f713;
	setp.le.f32 	%p60, %f714, 0f3F800000;
	add.f32 	%f715, %f2794, 0f3F800000;
	selp.f32 	%f2794, %f715, %f2794, %p60;
	setp.eq.s32 	%p61, %r98, 2;
	@%p61 bra 	$L__BB2_73;
	shr.u32 	%r1640, %r5601, 2;
	xor.b32  	%r1641, %r1640, %r5601;
	shl.b32 	%r1642, %r234, 4;
	shl.b32 	%r1643, %r1641, 1;
	xor.b32  	%r1644, %r1642, %r1643;
	xor.b32  	%r1645, %r1644, %r234;
	xor.b32  	%r1646, %r1645, %r1641;
	add.s32 	%r1647, %r5596, %r1646;
	add.s32 	%r1648, %r1647, 1812185;
	cvt.rn.f32.u32 	%f716, %r1648;
	fma.rn.f32 	%f717, %f716, 0f2F800000, 0f2F000000;
	shr.u32 	%r1649, %r232, 2;
	xor.b32  	%r1650, %r1649, %r232;
	shl.b32 	%r1651, %r1646, 4;
	shl.b32 	%r1652, %r1650, 1;
	xor.b32  	%r1653, %r1652, %r1651;
	xor.b32  	%r1654, %r1653, %r1650;
	xor.b32  	%r1655, %r1654, %r1646;
	add.s32 	%r1656, %r5596, %r1655;
	add.s32 	%r1657, %r1656, 2174622;
	cvt.rn.f32.u32 	%f718, %r1657;
	fma.rn.f32 	%f719, %f718, 0f2F800000, 0f2F000000;
	mul.f32 	%f720, %f719, %f719;
	fma.rn.f32 	%f721, %f717, %f717, %f720;
	sqrt.rn.f32 	%f722, %f721;
	setp.le.f32 	%p62, %f722, 0f3F800000;
	add.f32 	%f723, %f2794, 0f3F800000;
	selp.f32 	%f2794, %f723, %f2794, %p62;
$L__BB2_73:
	setp.lt.u32 	%p63, %r93, 3;
	mul.f32 	%f81, %f2794, 0f40800000;
	add.s32 	%r1660, %r92, 2560;
	xor.b32  	%r1661, %r1660, -1429050551;
	mul.lo.s32 	%r1662, %r1661, 1099087573;
	add.s32 	%r5614, %r1662, 5783321;
	xor.b32  	%r5611, %r1662, 362436069;
	add.s32 	%r5610, %r1662, 123456789;
	add.s32 	%r5609, %r1662, -638133224;
	mov.b32 	%r5613, -589760388;
	mov.b32 	%r5612, -123459836;
	mov.f32 	%f2798, 0f00000000;
	@%p63 bra 	$L__BB2_76;
	and.b32  	%r239, %r3, 2147483644;
	mov.b32 	%r5608, 0;
	mov.b32 	%r5613, -589760388;
	mov.b32 	%r5612, -123459836;
	mov.f32 	%f2798, 0f00000000;
$L__BB2_75:
	shr.u32 	%r1666, %r5610, 2;
	xor.b32  	%r1667, %r1666, %r5610;
	shl.b32 	%r1668, %r5614, 4;
	shl.b32 	%r1669, %r1667, 1;
	xor.b32  	%r1670, %r1668, %r1669;
	xor.b32  	%r1671, %r1670, %r5614;
	xor.b32  	%r1672, %r1671, %r1667;
	add.s32 	%r1673, %r5609, %r1672;
	add.s32 	%r1674, %r1673, 362437;
	cvt.rn.f32.u32 	%f727, %r1674;
	fma.rn.f32 	%f728, %f727, 0f2F800000, 0f2F000000;
	shr.u32 	%r1675, %r5611, 2;
	xor.b32  	%r1676, %r1675, %r5611;
	shl.b32 	%r1677, %r1672, 4;
	shl.b32 	%r1678, %r1676, 1;
	xor.b32  	%r1679, %r1678, %r1677;
	xor.b32  	%r1680, %r1679, %r1676;
	xor.b32  	%r1681, %r1680, %r1672;
	add.s32 	%r1682, %r5609, %r1681;
	add.s32 	%r1683, %r1682, 724874;
	cvt.rn.f32.u32 	%f729, %r1683;
	fma.rn.f32 	%f730, %f729, 0f2F800000, 0f2F000000;
	mul.f32 	%f731, %f730, %f730;
	fma.rn.f32 	%f732, %f728, %f728, %f731;
	sqrt.rn.f32 	%f733, %f732;
	setp.le.f32 	%p64, %f733, 0f3F800000;
	add.f32 	%f734, %f2798, 0f3F800000;
	selp.f32 	%f735, %f734, %f2798, %p64;
	shr.u32 	%r1684, %r5612, 2;
	xor.b32  	%r1685, %r1684, %r5612;
	shl.b32 	%r1686, %r1681, 4;
	shl.b32 	%r1687, %r1685, 1;
	xor.b32  	%r1688, %r1686, %r1687;
	xor.b32  	%r1689, %r1688, %r1681;
	xor.b32  	%r1690, %r1689, %r1685;
	add.s32 	%r1691, %r5609, %r1690;
	add.s32 	%r1692, %r1691, 1087311;
	cvt.rn.f32.u32 	%f736, %r1692;
	fma.rn.f32 	%f737, %f736, 0f2F800000, 0f2F000000;
	shr.u32 	%r1693, %r5613, 2;
	xor.b32  	%r1694, %r1693, %r5613;
	shl.b32 	%r1695, %r1690, 4;
	shl.b32 	%r1696, %r1694, 1;
	xor.b32  	%r1697, %r1696, %r1695;
	xor.b32  	%r1698, %r1697, %r1694;
	xor.b32  	%r5610, %r1698, %r1690;
	add.s32 	%r1699, %r5609, %r5610;
	add.s32 	%r1700, %r1699, 1449748;
	cvt.rn.f32.u32 	%f738, %r1700;
	fma.rn.f32 	%f739, %f738, 0f2F800000, 0f2F000000;
	mul.f32 	%f740, %f739, %f739;
	fma.rn.f32 	%f741, %f737, %f737, %f740;
	sqrt.rn.f32 	%f742, %f741;
	setp.le.f32 	%p65, %f742, 0f3F800000;
	add.f32 	%f743, %f735, 0f3F800000;
	selp.f32 	%f744, %f743, %f735, %p65;
	shr.u32 	%r1701, %r5614, 2;
	xor.b32  	%r1702, %r1701, %r5614;
	shl.b32 	%r1703, %r5610, 4;
	shl.b32 	%r1704, %r1702, 1;
	xor.b32  	%r1705, %r1703, %r1704;
	xor.b32  	%r1706, %r1705, %r5610;
	xor.b32  	%r5611, %r1706, %r1702;
	add.s32 	%r1707, %r5609, %r5611;
	add.s32 	%r1708, %r1707, 1812185;
	cvt.rn.f32.u32 	%f745, %r1708;
	fma.rn.f32 	%f746, %f745, 0f2F800000, 0f2F000000;
	shr.u32 	%r1709, %r1672, 2;
	xor.b32  	%r1710, %r1709, %r1672;
	shl.b32 	%r1711, %r5611, 4;
	shl.b32 	%r1712, %r1710, 1;
	xor.b32  	%r1713, %r1712, %r1711;
	xor.b32  	%r1714, %r1713, %r1710;
	xor.b32  	%r5612, %r1714, %r5611;
	add.s32 	%r1715, %r5609, %r5612;
	add.s32 	%r1716, %r1715, 2174622;
	cvt.rn.f32.u32 	%f747, %r1716;
	fma.rn.f32 	%f748, %f747, 0f2F800000, 0f2F000000;
	mul.f32 	%f749, %f748, %f748;
	fma.rn.f32 	%f750, %f746, %f746, %f749;
	sqrt.rn.f32 	%f751, %f750;
	setp.le.f32 	%p66, %f751, 0f3F800000;
	add.f32 	%f752, %f744, 0f3F800000;
	selp.f32 	%f753, %f752, %f744, %p66;
	shr.u32 	%r1717, %r1681, 2;
	xor.b32  	%r1718, %r1717, %r1681;
	shl.b32 	%r1719, %r5612, 4;
	shl.b32 	%r1720, %r1718, 1;
	xor.b32  	%r1721, %r1719, %r1720;
	xor.b32  	%r1722, %r1721, %r5612;
	xor.b32  	%r5613, %r1722, %r1718;
	add.s32 	%r1723, %r5609, %r5613;
	add.s32 	%r1724, %r1723, 2537059;
	cvt.rn.f32.u32 	%f754, %r1724;
	fma.rn.f32 	%f755, %f754, 0f2F800000, 0f2F000000;
	shr.u32 	%r1725, %r1690, 2;
	xor.b32  	%r1726, %r1725, %r1690;
	shl.b32 	%r1727, %r5613, 4;
	shl.b32 	%r1728, %r1726, 1;
	xor.b32  	%r1729, %r1728, %r1727;
	xor.b32  	%r1730, %r1729, %r1726;
	xor.b32  	%r5614, %r1730, %r5613;
	add.s32 	%r5609, %r5609, 2899496;
	add.s32 	%r1731, %r5614, %r5609;
	cvt.rn.f32.u32 	%f756, %r1731;
	fma.rn.f32 	%f757, %f756, 0f2F800000, 0f2F000000;
	mul.f32 	%f758, %f757, %f757;
	fma.rn.f32 	%f759, %f755, %f755, %f758;
	sqrt.rn.f32 	%f760, %f759;
	setp.le.f32 	%p67, %f760, 0f3F800000;
	add.f32 	%f761, %f753, 0f3F800000;
	selp.f32 	%f2798, %f761, %f753, %p67;
	add.s32 	%r5608, %r5608, 4;
	setp.ne.s32 	%p68, %r5608, %r239;
	@%p68 bra 	$L__BB2_75;
$L__BB2_76:
	setp.eq.s32 	%p69, %r98, 0;
	@%p69 bra 	$L__BB2_80;
	shr.u32 	%r1732, %r5610, 2;
	xor.b32  	%r1733, %r1732, %r5610;
	shl.b32 	%r1734, %r5614, 4;
	shl.b32 	%r1735, %r1733, 1;
	xor.b32  	%r1736, %r1734, %r1735;
	xor.b32  	%r1737, %r1736, %r5614;
	xor.b32  	%r260, %r1737, %r1733;
	add.s32 	%r1738, %r5609, %r260;
	add.s32 	%r1739, %r1738, 362437;
	cvt.rn.f32.u32 	%f762, %r1739;
	fma.rn.f32 	%f763, %f762, 0f2F800000, 0f2F000000;
	shr.u32 	%r1740, %r5611, 2;
	xor.b32  	%r1741, %r1740, %r5611;
	shl.b32 	%r1742, %r260, 4;
	shl.b32 	%r1743, %r1741, 1;
	xor.b32  	%r1744, %r1743, %r1742;
	xor.b32  	%r1745, %r1744, %r1741;
	xor.b32  	%r261, %r1745, %r260;
	add.s32 	%r1746, %r5609, %r261;
	add.s32 	%r1747, %r1746, 724874;
	cvt.rn.f32.u32 	%f764, %r1747;
	fma.rn.f32 	%f765, %f764, 0f2F800000, 0f2F000000;
	mul.f32 	%f766, %f765, %f765;
	fma.rn.f32 	%f767, %f763, %f763, %f766;
	sqrt.rn.f32 	%f768, %f767;
	setp.le.f32 	%p70, %f768, 0f3F800000;
	add.f32 	%f769, %f2798, 0f3F800000;
	selp.f32 	%f2798, %f769, %f2798, %p70;
	setp.eq.s32 	%p71, %r98, 1;
	@%p71 bra 	$L__BB2_80;
	shr.u32 	%r1748, %r5612, 2;
	xor.b32  	%r1749, %r1748, %r5612;
	shl.b32 	%r1750, %r261, 4;
	shl.b32 	%r1751, %r1749, 1;
	xor.b32  	%r1752, %r1750, %r1751;
	xor.b32  	%r1753, %r1752, %r261;
	xor.b32  	%r1754, %r1753, %r1749;
	add.s32 	%r1755, %r5609, %r1754;
	add.s32 	%r1756, %r1755, 1087311;
	cvt.rn.f32.u32 	%f770, %r1756;
	fma.rn.f32 	%f771, %f770, 0f2F800000, 0f2F000000;
	shr.u32 	%r1757, %r5613, 2;
	xor.b32  	%r1758, %r1757, %r5613;
	shl.b32 	%r1759, %r1754, 4;
	shl.b32 	%r1760, %r1758, 1;
	xor.b32  	%r1761, %r1760, %r1759;
	xor.b32  	%r1762, %r1761, %r1758;
	xor.b32  	%r262, %r1762, %r1754;
	add.s32 	%r1763, %r5609, %r262;
	add.s32 	%r1764, %r1763, 1449748;
	cvt.rn.f32.u32 	%f772, %r1764;
	fma.rn.f32 	%f773, %f772, 0f2F800000, 0f2F000000;
	mul.f32 	%f774, %f773, %f773;
	fma.rn.f32 	%f775, %f771, %f771, %f774;
	sqrt.rn.f32 	%f776, %f775;
	setp.le.f32 	%p72, %f776, 0f3F800000;
	add.f32 	%f777, %f2798, 0f3F800000;
	selp.f32 	%f2798, %f777, %f2798, %p72;
	setp.eq.s32 	%p73, %r98, 2;
	@%p73 bra 	$L__BB2_80;
	shr.u32 	%r1765, %r5614, 2;
	xor.b32  	%r1766, %r1765, %r5614;
	shl.b32 	%r1767, %r262, 4;
	shl.b32 	%r1768, %r1766, 1;
	xor.b32  	%r1769, %r1767, %r1768;
	xor.b32  	%r1770, %r1769, %r262;
	xor.b32  	%r1771, %r1770, %r1766;
	add.s32 	%r1772, %r5609, %r1771;
	add.s32 	%r1773, %r1772, 1812185;
	cvt.rn.f32.u32 	%f778, %r1773;
	fma.rn.f32 	%f779, %f778, 0f2F800000, 0f2F000000;
	shr.u32 	%r1774, %r260, 2;
	xor.b32  	%r1775, %r1774, %r260;
	shl.b32 	%r1776, %r1771, 4;
	shl.b32 	%r1777, %r1775, 1;
	xor.b32  	%r1778, %r1777, %r1776;
	xor.b32  	%r1779, %r1778, %r1775;
	xor.b32  	%r1780, %r1779, %r1771;
	add.s32 	%r1781, %r5609, %r1780;
	add.s32 	%r1782, %r1781, 2174622;
	cvt.rn.f32.u32 	%f780, %r1782;
	fma.rn.f32 	%f781, %f780, 0f2F800000, 0f2F000000;
	mul.f32 	%f782, %f781, %f781;
	fma.rn.f32 	%f783, %f779, %f779, %f782;
	sqrt.rn.f32 	%f784, %f783;
	setp.le.f32 	%p74, %f784, 0f3F800000;
	add.f32 	%f785, %f2798, 0f3F800000;
	selp.f32 	%f2798, %f785, %f2798, %p74;
$L__BB2_80:
	setp.lt.u32 	%p75, %r93, 3;
	mul.f32 	%f90, %f2798, 0f40800000;
	add.s32 	%r1785, %r92, 3072;
	xor.b32  	%r1786, %r1785, -1429050551;
	mul.lo.s32 	%r1787, %r1786, 1099087573;
	add.s32 	%r5627, %r1787, 5783321;
	xor.b32  	%r5624, %r1787, 362436069;
	add.s32 	%r5623, %r1787, 123456789;
	add.s32 	%r5622, %r1787, -638133224;
	mov.b32 	%r5626, -589760388;
	mov.b32 	%r5625, -123459836;
	mov.f32 	%f2802, 0f00000000;
	@%p75 bra 	$L__BB2_83;
	and.b32  	%r267, %r3, 2147483644;
	mov.b32 	%r5621, 0;
	mov.b32 	%r5626, -589760388;
	mov.b32 	%r5625, -123459836;
	mov.f32 	%f2802, 0f00000000;
$L__BB2_82:
	shr.u32 	%r1791, %r5623, 2;
	xor.b32  	%r1792, %r1791, %r5623;
	shl.b32 	%r1793, %r5627, 4;
	shl.b32 	%r1794, %r1792, 1;
	xor.b32  	%r1795, %r1793, %r1794;
	xor.b32  	%r1796, %r1795, %r5627;
	xor.b32  	%r1797, %r1796, %r1792;
	add.s32 	%r1798, %r5622, %r1797;
	add.s32 	%r1799, %r1798, 362437;
	cvt.rn.f32.u32 	%f789, %r1799;
	fma.rn.f32 	%f790, %f789, 0f2F800000, 0f2F000000;
	shr.u32 	%r1800, %r5624, 2;
	xor.b32  	%r1801, %r1800, %r5624;
	shl.b32 	%r1802, %r1797, 4;
	shl.b32 	%r1803, %r1801, 1;
	xor.b32  	%r1804, %r1803, %r1802;
	xor.b32  	%r1805, %r1804, %r1801;
	xor.b32  	%r1806, %r1805, %r1797;
	add.s32 	%r1807, %r5622, %r1806;
	add.s32 	%r1808, %r1807, 724874;
	cvt.rn.f32.u32 	%f791, %r1808;
	fma.rn.f32 	%f792, %f791, 0f2F800000, 0f2F000000;
	mul.f32 	%f793, %f792, %f792;
	fma.rn.f32 	%f794, %f790, %f790, %f793;
	sqrt.rn.f32 	%f795, %f794;
	setp.le.f32 	%p76, %f795, 0f3F800000;
	add.f32 	%f796, %f2802, 0f3F800000;
	selp.f32 	%f797, %f796, %f2802, %p76;
	shr.u32 	%r1809, %r5625, 2;
	xor.b32  	%r1810, %r1809, %r5625;
	shl.b32 	%r1811, %r1806, 4;
	shl.b32 	%r1812, %r1810, 1;
	xor.b32  	%r1813, %r1811, %r1812;
	xor.b32  	%r1814, %r1813, %r1806;
	xor.b32  	%r1815, %r1814, %r1810;
	add.s32 	%r1816, %r5622, %r1815;
	add.s32 	%r1817, %r1816, 1087311;
	cvt.rn.f32.u32 	%f798, %r1817;
	fma.rn.f32 	%f799, %f798, 0f2F800000, 0f2F000000;
	shr.u32 	%r1818, %r5626, 2;
	xor.b32  	%r1819, %r1818, %r5626;
	shl.b32 	%r1820, %r1815, 4;
	shl.b32 	%r1821, %r1819, 1;
	xor.b32  	%r1822, %r1821, %r1820;
	xor.b32  	%r1823, %r1822, %r1819;
	xor.b32  	%r5623, %r1823, %r1815;
	add.s32 	%r1824, %r5622, %r5623;
	add.s32 	%r1825, %r1824, 1449748;
	cvt.rn.f32.u32 	%f800, %r1825;
	fma.rn.f32 	%f801, %f800, 0f2F800000, 0f2F000000;
	mul.f32 	%f802, %f801, %f801;
	fma.rn.f32 	%f803, %f799, %f799, %f802;
	sqrt.rn.f32 	%f804, %f803;
	setp.le.f32 	%p77, %f804, 0f3F800000;
	add.f32 	%f805, %f797, 0f3F800000;
	selp.f32 	%f806, %f805, %f797, %p77;
	shr.u32 	%r1826, %r5627, 2;
	xor.b32  	%r1827, %r1826, %r5627;
	shl.b32 	%r1828, %r5623, 4;
	shl.b32 	%r1829, %r1827, 1;
	xor.b32  	%r1830, %r1828, %r1829;
	xor.b32  	%r1831, %r1830, %r5623;
	xor.b32  	%r5624, %r1831, %r1827;
	add.s32 	%r1832, %r5622, %r5624;
	add.s32 	%r1833, %r1832, 1812185;
	cvt.rn.f32.u32 	%f807, %r1833;
	fma.rn.f32 	%f808, %f807, 0f2F800000, 0f2F000000;
	shr.u32 	%r1834, %r1797, 2;
	xor.b32  	%r1835, %r1834, %r1797;
	shl.b32 	%r1836, %r5624, 4;
	shl.b32 	%r1837, %r1835, 1;
	xor.b32  	%r1838, %r1837, %r1836;
	xor.b32  	%r1839, %r1838, %r1835;
	xor.b32  	%r5625, %r1839, %r5624;
	add.s32 	%r1840, %r5622, %r5625;
	add.s32 	%r1841, %r1840, 2174622;
	cvt.rn.f32.u32 	%f809, %r1841;
	fma.rn.f32 	%f810, %f809, 0f2F800000, 0f2F000000;
	mul.f32 	%f811, %f810, %f810;
	fma.rn.f32 	%f812, %f808, %f808, %f811;
	sqrt.rn.f32 	%f813, %f812;
	setp.le.f32 	%p78, %f813, 0f3F800000;
	add.f32 	%f814, %f806, 0f3F800000;
	selp.f32 	%f815, %f814, %f806, %p78;
	shr.u32 	%r1842, %r1806, 2;
	xor.b32  	%r1843, %r1842, %r1806;
	shl.b32 	%r1844, %r5625, 4;
	shl.b32 	%r1845, %r1843, 1;
	xor.b32  	%r1846, %r1844, %r1845;
	xor.b32  	%r1847, %r1846, %r5625;
	xor.b32  	%r5626, %r1847, %r1843;
	add.s32 	%r1848, %r5622, %r5626;
	add.s32 	%r1849, %r1848, 2537059;
	cvt.rn.f32.u32 	%f816, %r1849;
	fma.rn.f32 	%f817, %f816, 0f2F800000, 0f2F000000;
	shr.u32 	%r1850, %r1815, 2;
	xor.b32  	%r1851, %r1850, %r1815;
	shl.b32 	%r1852, %r5626, 4;
	shl.b32 	%r1853, %r1851, 1;
	xor.b32  	%r1854, %r1853, %r1852;
	xor.b32  	%r1855, %r1854, %r1851;
	xor.b32  	%r5627, %r1855, %r5626;
	add.s32 	%r5622, %r5622, 2899496;
	add.s32 	%r1856, %r5627, %r5622;
	cvt.rn.f32.u32 	%f818, %r1856;
	fma.rn.f32 	%f819, %f818, 0f2F800000, 0f2F000000;
	mul.f32 	%f820, %f819, %f819;
	fma.rn.f32 	%f821, %f817, %f817, %f820;
	sqrt.rn.f32 	%f822, %f821;
	setp.le.f32 	%p79, %f822, 0f3F800000;
	add.f32 	%f823, %f815, 0f3F800000;
	selp.f32 	%f2802, %f823, %f815, %p79;
	add.s32 	%r5621, %r5621, 4;
	setp.ne.s32 	%p80, %r5621, %r267;
	@%p80 bra 	$L__BB2_82;
$L__BB2_83:
	setp.eq.s32 	%p81, %r98, 0;
	@%p81 bra 	$L__BB2_87;
	shr.u32 	%r1857, %r5623, 2;
	xor.b32  	%r1858, %r1857, %r5623;
	shl.b32 	%r1859, %r5627, 4;
	shl.b32 	%r1860, %r1858, 1;
	xor.b32  	%r1861, %r1859, %r1860;
	xor.b32  	%r1862, %r1861, %r5627;
	xor.b32  	%r288, %r1862, %r1858;
	add.s32 	%r1863, %r5622, %r288;
	add.s32 	%r1864, %r1863, 362437;
	cvt.rn.f32.u32 	%f824, %r1864;
	fma.rn.f32 	%f825, %f824, 0f2F800000, 0f2F000000;
	shr.u32 	%r1865, %r5624, 2;
	xor.b32  	%r1866, %r1865, %r5624;
	shl.b32 	%r1867, %r288, 4;
	shl.b32 	%r1868, %r1866, 1;
	xor.b32  	%r1869, %r1868, %r1867;
	xor.b32  	%r1870, %r1869, %r1866;
	xor.b32  	%r289, %r1870, %r288;
	add.s32 	%r1871, %r5622, %r289;
	add.s32 	%r1872, %r1871, 724874;
	cvt.rn.f32.u32 	%f826, %r1872;
	fma.rn.f32 	%f827, %f826, 0f2F800000, 0f2F000000;
	mul.f32 	%f828, %f827, %f827;
	fma.rn.f32 	%f829, %f825, %f825, %f828;
	sqrt.rn.f32 	%f830, %f829;
	setp.le.f32 	%p82, %f830, 0f3F800000;
	add.f32 	%f831, %f2802, 0f3F800000;
	selp.f32 	%f2802, %f831, %f2802, %p82;
	setp.eq.s32 	%p83, %r98, 1;
	@%p83 bra 	$L__BB2_87;
	shr.u32 	%r1873, %r5625, 2;
	xor.b32  	%r1874, %r1873, %r5625;
	shl.b32 	%r1875, %r289, 4;
	shl.b32 	%r1876, %r1874, 1;
	xor.b32  	%r1877, %r1875, %r1876;
	xor.b32  	%r1878, %r1877, %r289;
	xor.b32  	%r1879, %r1878, %r1874;
	add.s32 	%r1880, %r5622, %r1879;
	add.s32 	%r1881, %r1880, 1087311;
	cvt.rn.f32.u32 	%f832, %r1881;
	fma.rn.f32 	%f833, %f832, 0f2F800000, 0f2F000000;
	shr.u32 	%r1882, %r5626, 2;
	xor.b32  	%r1883, %r1882, %r5626;
	shl.b32 	%r1884, %r1879, 4;
	shl.b32 	%r1885, %r1883, 1;
	xor.b32  	%r1886, %r1885, %r1884;
	xor.b32  	%r1887, %r1886, %r1883;
	xor.b32  	%r290, %r1887, %r1879;
	add.s32 	%r1888, %r5622, %r290;
	add.s32 	%r1889, %r1888, 1449748;
	cvt.rn.f32.u32 	%f834, %r1889;
	fma.rn.f32 	%f835, %f834, 0f2F800000, 0f2F000000;
	mul.f32 	%f836, %f835, %f835;
	fma.rn.f32 	%f837, %f833, %f833, %f836;
	sqrt.rn.f32 	%f838, %f837;
	setp.le.f32 	%p84, %f838, 0f3F800000;
	add.f32 	%f839, %f2802, 0f3F800000;
	selp.f32 	%f2802, %f839, %f2802, %p84;
	setp.eq.s32 	%p85, %r98, 2;
	@%p85 bra 	$L__BB2_87;
	shr.u32 	%r1890, %r5627, 2;
	xor.b32  	%r1891, %r1890, %r5627;
	shl.b32 	%r1892, %r290, 4;
	shl.b32 	%r1893, %r1891, 1;
	xor.b32  	%r1894, %r1892, %r1893;
	xor.b32  	%r1895, %r1894, %r290;
	xor.b32  	%r1896, %r1895, %r1891;
	add.s32 	%r1897, %r5622, %r1896;
	add.s32 	%r1898, %r1897, 1812185;
	cvt.rn.f32.u32 	%f840, %r1898;
	fma.rn.f32 	%f841, %f840, 0f2F800000, 0f2F000000;
	shr.u32 	%r1899, %r288, 2;
	xor.b32  	%r1900, %r1899, %r288;
	shl.b32 	%r1901, %r1896, 4;
	shl.b32 	%r1902, %r1900, 1;
	xor.b32  	%r1903, %r1902, %r1901;
	xor.b32  	%r1904, %r1903, %r1900;
	xor.b32  	%r1905, %r1904, %r1896;
	add.s32 	%r1906, %r5622, %r1905;
	add.s32 	%r1907, %r1906, 2174622;
	cvt.rn.f32.u32 	%f842, %r1907;
	fma.rn.f32 	%f843, %f842, 0f2F800000, 0f2F000000;
	mul.f32 	%f844, %f843, %f843;
	fma.rn.f32 	%f845, %f841, %f841, %f844;
	sqrt.rn.f32 	%f846, %f845;
	setp.le.f32 	%p86, %f846, 0f3F800000;
	add.f32 	%f847, %f2802, 0f3F800000;
	selp.f32 	%f2802, %f847, %f2802, %p86;
$L__BB2_87:
	setp.lt.u32 	%p87, %r93, 3;
	mul.f32 	%f99, %f2802, 0f40800000;
	add.s32 	%r1910, %r92, 3584;
	xor.b32  	%r1911, %r1910, -1429050551;
	mul.lo.s32 	%r1912, %r1911, 1099087573;
	add.s32 	%r5640, %r1912, 5783321;
	xor.b32  	%r5637, %r1912, 362436069;
	add.s32 	%r5636, %r1912, 123456789;
	add.s32 	%r5635, %r1912, -638133224;
	mov.b32 	%r5639, -589760388;
	mov.b32 	%r5638, -123459836;
	mov.f32 	%f2806, 0f00000000;
	@%p87 bra 	$L__BB2_90;
	and.b32  	%r295, %r3, 2147483644;
	mov.b32 	%r5634, 0;
	mov.b32 	%r5639, -589760388;
	mov.b32 	%r5638, -123459836;
	mov.f32 	%f2806, 0f00000000;
$L__BB2_89:
	shr.u32 	%r1916, %r5636, 2;
	xor.b32  	%r1917, %r1916, %r5636;
	shl.b32 	%r1918, %r5640, 4;
	shl.b32 	%r1919, %r1917, 1;
	xor.b32  	%r1920, %r1918, %r1919;
	xor.b32  	%r1921, %r1920, %r5640;
	xor.b32  	%r1922, %r1921, %r1917;
	add.s32 	%r1923, %r5635, %r1922;
	add.s32 	%r1924, %r1923, 362437;
	cvt.rn.f32.u32 	%f851, %r1924;
	fma.rn.f32 	%f852, %f851, 0f2F800000, 0f2F000000;
	shr.u32 	%r1925, %r5637, 2;
	xor.b32  	%r1926, %r1925, %r5637;
	shl.b32 	%r1927, %r1922, 4;
	shl.b32 	%r1928, %r1926, 1;
	xor.b32  	%r1929, %r1928, %r1927;
	xor.b32  	%r1930, %r1929, %r1926;
	xor.b32  	%r1931, %r1930, %r1922;
	add.s32 	%r1932, %r5635, %r1931;
	add.s32 	%r1933, %r1932, 724874;
	cvt.rn.f32.u32 	%f853, %r1933;
	fma.rn.f32 	%f854, %f853, 0f2F800000, 0f2F000000;
	mul.f32 	%f855, %f854, %f854;
	fma.rn.f32 	%f856, %f852, %f852, %f855;
	sqrt.rn.f32 	%f857, %f856;
	setp.le.f32 	%p88, %f857, 0f3F800000;
	add.f32 	%f858, %f2806, 0f3F800000;
	selp.f32 	%f859, %f858, %f2806, %p88;
	shr.u32 	%r1934, %r5638, 2;
	xor.b32  	%r1935, %r1934, %r5638;
	shl.b32 	%r1936, %r1931, 4;
	shl.b32 	%r1937, %r1935, 1;
	xor.b32  	%r1938, %r1936, %r1937;
	xor.b32  	%r1939, %r1938, %r1931;
	xor.b32  	%r1940, %r1939, %r1935;
	add.s32 	%r1941, %r5635, %r1940;
	add.s32 	%r1942, %r1941, 1087311;
	cvt.rn.f32.u32 	%f860, %r1942;
	fma.rn.f32 	%f861, %f860, 0f2F800000, 0f2F000000;
	shr.u32 	%r1943, %r5639, 2;
	xor.b32  	%r1944, %r1943, %r5639;
	shl.b32 	%r1945, %r1940, 4;
	shl.b32 	%r1946, %r1944, 1;
	xor.b32  	%r1947, %r1946, %r1945;
	xor.b32  	%r1948, %r1947, %r1944;
	xor.b32  	%r5636, %r1948, %r1940;
	add.s32 	%r1949, %r5635, %r5636;
	add.s32 	%r1950, %r1949, 1449748;
	cvt.rn.f32.u32 	%f862, %r1950;
	fma.rn.f32 	%f863, %f862, 0f2F800000, 0f2F000000;
	mul.f32 	%f864, %f863, %f863;
	fma.rn.f32 	%f865, %f861, %f861, %f864;
	sqrt.rn.f32 	%f866, %f865;
	setp.le.f32 	%p89, %f866, 0f3F800000;
	add.f32 	%f867, %f859, 0f3F800000;
	selp.f32 	%f868, %f867, %f859, %p89;
	shr.u32 	%r1951, %r5640, 2;
	xor.b32  	%r1952, %r1951, %r5640;
	shl.b32 	%r1953, %r5636, 4;
	shl.b32 	%r1954, %r1952, 1;
	xor.b32  	%r1955, %r1953, %r1954;
	xor.b32  	%r1956, %r1955, %r5636;
	xor.b32  	%r5637, %r1956, %r1952;
	add.s32 	%r1957, %r5635, %r5637;
	add.s32 	%r1958, %r1957, 1812185;
	cvt.rn.f32.u32 	%f869, %r1958;
	fma.rn.f32 	%f870, %f869, 0f2F800000, 0f2F000000;
	shr.u32 	%r1959, %r1922, 2;
	xor.b32  	%r1960, %r1959, %r1922;
	shl.b32 	%r1961, %r5637, 4;
	shl.b32 	%r1962, %r1960, 1;
	xor.b32  	%r1963, %r1962, %r1961;
	xor.b32  	%r1964, %r1963, %r1960;
	xor.b32  	%r5638, %r1964, %r5637;
	add.s32 	%r1965, %r5635, %r5638;
	add.s32 	%r1966, %r1965, 2174622;
	cvt.rn.f32.u32 	%f871, %r1966;
	fma.rn.f32 	%f872, %f871, 0f2F800000, 0f2F000000;
	mul.f32 	%f873, %f872, %f872;
	fma.rn.f32 	%f874, %f870, %f870, %f873;
	sqrt.rn.f32 	%f875, %f874;
	setp.le.f32 	%p90, %f875, 0f3F800000;
	add.f32 	%f876, %f868, 0f3F800000;
	selp.f32 	%f877, %f876, %f868, %p90;
	shr.u32 	%r1967, %r1931, 2;
	xor.b32  	%r1968, %r1967, %r1931;
	shl.b32 	%r1969, %r5638, 4;
	shl.b32 	%r1970, %r1968, 1;
	xor.b32  	%r1971, %r1969, %r1970;
	xor.b32  	%r1972, %r1971, %r5638;
	xor.b32  	%r5639, %r1972, %r1968;
	add.s32 	%r1973, %r5635, %r5639;
	add.s32 	%r1974, %r1973, 2537059;
	cvt.rn.f32.u32 	%f878, %r1974;
	fma.rn.f32 	%f879, %f878, 0f2F800000, 0f2F000000;
	shr.u32 	%r1975, %r1940, 2;
	xor.b32  	%r1976, %r1975, %r1940;
	shl.b32 	%r1977, %r5639, 4;
	shl.b32 	%r1978, %r1976, 1;
	xor.b32  	%r1979, %r1978, %r1977;
	xor.b32  	%r1980, %r1979, %r1976;
	xor.b32  	%r5640, %r1980, %r5639;
	add.s32 	%r5635, %r5635, 2899496;
	add.s32 	%r1981, %r5640, %r5635;
	cvt.rn.f32.u32 	%f880, %r1981;
	fma.rn.f32 	%f881, %f880, 0f2F800000, 0f2F000000;
	mul.f32 	%f882, %f881, %f881;
	fma.rn.f32 	%f883, %f879, %f879, %f882;
	sqrt.rn.f32 	%f884, %f883;
	setp.le.f32 	%p91, %f884, 0f3F800000;
	add.f32 	%f885, %f877, 0f3F800000;
	selp.f32 	%f2806, %f885, %f877, %p91;
	add.s32 	%r5634, %r5634, 4;
	setp.ne.s32 	%p92, %r5634, %r295;
	@%p92 bra 	$L__BB2_89;
$L__BB2_90:
	setp.eq.s32 	%p93, %r98, 0;
	@%p93 bra 	$L__BB2_94;
	shr.u32 	%r1982, %r5636, 2;
	xor.b32  	%r1983, %r1982, %r5636;
	shl.b32 	%r1984, %r5640, 4;
	shl.b32 	%r1985, %r1983, 1;
	xor.b32  	%r1986, %r1984, %r1985;
	xor.b32  	%r1987, %r1986, %r5640;
	xor.b32  	%r316, %r1987, %r1983;
	add.s32 	%r1988, %r5635, %r316;
	add.s32 	%r1989, %r1988, 362437;
	cvt.rn.f32.u32 	%f886, %r1989;
	fma.rn.f32 	%f887, %f886, 0f2F800000, 0f2F000000;
	shr.u32 	%r1990, %r5637, 2;
	xor.b32  	%r1991, %r1990, %r5637;
	shl.b32 	%r1992, %r316, 4;
	shl.b32 	%r1993, %r1991, 1;
	xor.b32  	%r1994, %r1993, %r1992;
	xor.b32  	%r1995, %r1994, %r1991;
	xor.b32  	%r317, %r1995, %r316;
	add.s32 	%r1996, %r5635, %r317;
	add.s32 	%r1997, %r1996, 724874;
	cvt.rn.f32.u32 	%f888, %r1997;
	fma.rn.f32 	%f889, %f888, 0f2F800000, 0f2F000000;
	mul.f32 	%f890, %f889, %f889;
	fma.rn.f32 	%f891, %f887, %f887, %f890;
	sqrt.rn.f32 	%f892, %f891;
	setp.le.f32 	%p94, %f892, 0f3F800000;
	add.f32 	%f893, %f2806, 0f3F800000;
	selp.f32 	%f2806, %f893, %f2806, %p94;
	setp.eq.s32 	%p95, %r98, 1;
	@%p95 bra 	$L__BB2_94;
	shr.u32 	%r1998, %r5638, 2;
	xor.b32  	%r1999, %r1998, %r5638;
	shl.b32 	%r2000, %r317, 4;
	shl.b32 	%r2001, %r1999, 1;
	xor.b32  	%r2002, %r2000, %r2001;
	xor.b32  	%r2003, %r2002, %r317;
	xor.b32  	%r2004, %r2003, %r1999;
	add.s32 	%r2005, %r5635, %r2004;
	add.s32 	%r2006, %r2005, 1087311;
	cvt.rn.f32.u32 	%f894, %r2006;
	fma.rn.f32 	%f895, %f894, 0f2F800000, 0f2F000000;
	shr.u32 	%r2007, %r5639, 2;
	xor.b32  	%r2008, %r2007, %r5639;
	shl.b32 	%r2009, %r2004, 4;
	shl.b32 	%r2010, %r2008, 1;
	xor.b32  	%r2011, %r2010, %r2009;
	xor.b32  	%r2012, %r2011, %r2008;
	xor.b32  	%r318, %r2012, %r2004;
	add.s32 	%r2013, %r5635, %r318;
	add.s32 	%r2014, %r2013, 1449748;
	cvt.rn.f32.u32 	%f896, %r2014;
	fma.rn.f32 	%f897, %f896, 0f2F800000, 0f2F000000;
	mul.f32 	%f898, %f897, %f897;
	fma.rn.f32 	%f899, %f895, %f895, %f898;
	sqrt.rn.f32 	%f900, %f899;
	setp.le.f32 	%p96, %f900, 0f3F800000;
	add.f32 	%f901, %f2806, 0f3F800000;
	selp.f32 	%f2806, %f901, %f2806, %p96;
	setp.eq.s32 	%p97, %r98, 2;
	@%p97 bra 	$L__BB2_94;
	shr.u32 	%r2015, %r5640, 2;
	xor.b32  	%r2016, %r2015, %r5640;
	shl.b32 	%r2017, %r318, 4;
	shl.b32 	%r2018, %r2016, 1;
	xor.b32  	%r2019, %r2017, %r2018;
	xor.b32  	%r2020, %r2019, %r318;
	xor.b32  	%r2021, %r2020, %r2016;
	add.s32 	%r2022, %r5635, %r2021;
	add.s32 	%r2023, %r2022, 1812185;
	cvt.rn.f32.u32 	%f902, %r2023;
	fma.rn.f32 	%f903, %f902, 0f2F800000, 0f2F000000;
	shr.u32 	%r2024, %r316, 2;
	xor.b32  	%r2025, %r2024, %r316;
	shl.b32 	%r2026, %r2021, 4;
	shl.b32 	%r2027, %r2025, 1;
	xor.b32  	%r2028, %r2027, %r2026;
	xor.b32  	%r2029, %r2028, %r2025;
	xor.b32  	%r2030, %r2029, %r2021;
	add.s32 	%r2031, %r5635, %r2030;
	add.s32 	%r2032, %r2031, 2174622;
	cvt.rn.f32.u32 	%f904, %r2032;
	fma.rn.f32 	%f905, %f904, 0f2F800000, 0f2F000000;
	mul.f32 	%f906, %f905, %f905;
	fma.rn.f32 	%f907, %f903, %f903, %f906;
	sqrt.rn.f32 	%f908, %f907;
	setp.le.f32 	%p98, %f908, 0f3F800000;
	add.f32 	%f909, %f2806, 0f3F800000;
	selp.f32 	%f2806, %f909, %f2806, %p98;
$L__BB2_94:
	mul.f32 	%f108, %f2806, 0f40800000;
	add.s32 	%r2035, %r92, 4096;
	xor.b32  	%r2036, %r2035, -1429050551;
	mul.lo.s32 	%r2037, %r2036, 1099087573;
	add.s32 	%r5653, %r2037, 5783321;
	xor.b32  	%r5650, %r2037, 362436069;
	add.s32 	%r5649, %r2037, 123456789;
	add.s32 	%r5648, %r2037, -638133224;
	mov.b32 	%r5652, -589760388;
	mov.b32 	%r5651, -123459836;
	mov.f32 	%f2810, 0f00000000;
	@%p87 bra 	$L__BB2_97;
	and.b32  	%r323, %r3, 2147483644;
	mov.b32 	%r5647, 0;
	mov.b32 	%r5652, -589760388;
	mov.b32 	%r5651, -123459836;
	mov.f32 	%f2810, 0f00000000;
$L__BB2_96:
	shr.u32 	%r2041, %r5649, 2;
	xor.b32  	%r2042, %r2041, %r5649;
	shl.b32 	%r2043, %r5653, 4;
	shl.b32 	%r2044, %r2042, 1;
	xor.b32  	%r2045, %r2043, %r2044;
	xor.b32  	%r2046, %r2045, %r5653;
	xor.b32  	%r2047, %r2046, %r2042;
	add.s32 	%r2048, %r5648, %r2047;
	add.s32 	%r2049, %r2048, 362437;
	cvt.rn.f32.u32 	%f913, %r2049;
	fma.rn.f32 	%f914, %f913, 0f2F800000, 0f2F000000;
	shr.u32 	%r2050, %r5650, 2;
	xor.b32  	%r2051, %r2050, %r5650;
	shl.b32 	%r2052, %r2047, 4;
	shl.b32 	%r2053, %r2051, 1;
	xor.b32  	%r2054, %r2053, %r2052;
	xor.b32  	%r2055, %r2054, %r2051;
	xor.b32  	%r2056, %r2055, %r2047;
	add.s32 	%r2057, %r5648, %r2056;
	add.s32 	%r2058, %r2057, 724874;
	cvt.rn.f32.u32 	%f915, %r2058;
	fma.rn.f32 	%f916, %f915, 0f2F800000, 0f2F000000;
	mul.f32 	%f917, %f916, %f916;
	fma.rn.f32 	%f918, %f914, %f914, %f917;
	sqrt.rn.f32 	%f919, %f918;
	setp.le.f32 	%p100, %f919, 0f3F800000;
	add.f32 	%f920, %f2810, 0f3F800000;
	selp.f32 	%f921, %f920, %f2810, %p100;
	shr.u32 	%r2059, %r5651, 2;
	xor.b32  	%r2060, %r2059, %r5651;
	shl.b32 	%r2061, %r2056, 4;
	shl.b32 	%r2062, %r2060, 1;
	xor.b32  	%r2063, %r2061, %r2062;
	xor.b32  	%r2064, %r2063, %r2056;
	xor.b32  	%r2065, %r2064, %r2060;
	add.s32 	%r2066, %r5648, %r2065;
	add.s32 	%r2067, %r2066, 1087311;
	cvt.rn.f32.u32 	%f922, %r2067;
	fma.rn.f32 	%f923, %f922, 0f2F800000, 0f2F000000;
	shr.u32 	%r2068, %r5652, 2;
	xor.b32  	%r2069, %r2068, %r5652;
	shl.b32 	%r2070, %r2065, 4;
	shl.b32 	%r2071, %r2069, 1;
	xor.b32  	%r2072, %r2071, %r2070;
	xor.b32  	%r2073, %r2072, %r2069;
	xor.b32  	%r5649, %r2073, %r2065;
	add.s32 	%r2074, %r5648, %r5649;
	add.s32 	%r2075, %r2074, 1449748;
	cvt.rn.f32.u32 	%f924, %r2075;
	fma.rn.f32 	%f925, %f924, 0f2F800000, 0f2F000000;
	mul.f32 	%f926, %f925, %f925;
	fma.rn.f32 	%f927, %f923, %f923, %f926;
	sqrt.rn.f32 	%f928, %f927;
	setp.le.f32 	%p101, %f928, 0f3F800000;
	add.f32 	%f929, %f921, 0f3F800000;
	selp.f32 	%f930, %f929, %f921, %p101;
	shr.u32 	%r2076, %r5653, 2;
	xor.b32  	%r2077, %r2076, %r5653;
	shl.b32 	%r2078, %r5649, 4;
	shl.b32 	%r2079, %r2077, 1;
	xor.b32  	%r2080, %r2078, %r2079;
	xor.b32  	%r2081, %r2080, %r5649;
	xor.b32  	%r5650, %r2081, %r2077;
	add.s32 	%r2082, %r5648, %r5650;
	add.s32 	%r2083, %r2082, 1812185;
	cvt.rn.f32.u32 	%f931, %r2083;
	fma.rn.f32 	%f932, %f931, 0f2F800000, 0f2F000000;
	shr.u32 	%r2084, %r2047, 2;
	xor.b32  	%r2085, %r2084, %r2047;
	shl.b32 	%r2086, %r5650, 4;
	shl.b32 	%r2087, %r2085, 1;
	xor.b32  	%r2088, %r2087, %r2086;
	xor.b32  	%r2089, %r2088, %r2085;
	xor.b32  	%r5651, %r2089, %r5650;
	add.s32 	%r2090, %r5648, %r5651;
	add.s32 	%r2091, %r2090, 2174622;
	cvt.rn.f32.u32 	%f933, %r2091;
	fma.rn.f32 	%f934, %f933, 0f2F800000, 0f2F000000;
	mul.f32 	%f935, %f934, %f934;
	fma.rn.f32 	%f936, %f932, %f932, %f935;
	sqrt.rn.f32 	%f937, %f936;
	setp.le.f32 	%p102, %f937, 0f3F800000;
	add.f32 	%f938, %f930, 0f3F800000;
	selp.f32 	%f939, %f938, %f930, %p102;
	shr.u32 	%r2092, %r2056, 2;
	xor.b32  	%r2093, %r2092, %r2056;
	shl.b32 	%r2094, %r5651, 4;
	shl.b32 	%r2095, %r2093, 1;
	xor.b32  	%r2096, %r2094, %r2095;
	xor.b32  	%r2097, %r2096, %r5651;
	xor.b32  	%r5652, %r2097, %r2093;
	add.s32 	%r2098, %r5648, %r5652;
	add.s32 	%r2099, %r2098, 2537059;
	cvt.rn.f32.u32 	%f940, %r2099;
	fma.rn.f32 	%f941, %f940, 0f2F800000, 0f2F000000;
	shr.u32 	%r2100, %r2065, 2;
	xor.b32  	%r2101, %r2100, %r2065;
	shl.b32 	%r2102, %r5652, 4;
	shl.b32 	%r2103, %r2101, 1;
	xor.b32  	%r2104, %r2103, %r2102;
	xor.b32  	%r2105, %r2104, %r2101;
	xor.b32  	%r5653, %r2105, %r5652;
	add.s32 	%r5648, %r5648, 2899496;
	add.s32 	%r2106, %r5653, %r5648;
	cvt.rn.f32.u32 	%f942, %r2106;
	fma.rn.f32 	%f943, %f942, 0f2F800000, 0f2F000000;
	mul.f32 	%f944, %f943, %f943;
	fma.rn.f32 	%f945, %f941, %f941, %f944;
	sqrt.rn.f32 	%f946, %f945;
	setp.le.f32 	%p103, %f946, 0f3F800000;
	add.f32 	%f947, %f939, 0f3F800000;
	selp.f32 	%f2810, %f947, %f939, %p103;
	add.s32 	%r5647, %r5647, 4;
	setp.ne.s32 	%p104, %r5647, %r323;
	@%p104 bra 	$L__BB2_96;
$L__BB2_97:
	@%p93 bra 	$L__BB2_101;
	shr.u32 	%r2107, %r5649, 2;
	xor.b32  	%r2108, %r2107, %r5649;
	shl.b32 	%r2109, %r5653, 4;
	shl.b32 	%r2110, %r2108, 1;
	xor.b32  	%r2111, %r2109, %r2110;
	xor.b32  	%r2112, %r2111, %r5653;
	xor.b32  	%r344, %r2112, %r2108;
	add.s32 	%r2113, %r5648, %r344;
	add.s32 	%r2114, %r2113, 362437;
	cvt.rn.f32.u32 	%f948, %r2114;
	fma.rn.f32 	%f949, %f948, 0f2F800000, 0f2F000000;
	shr.u32 	%r2115, %r5650, 2;
	xor.b32  	%r2116, %r2115, %r5650;
	shl.b32 	%r2117, %r344, 4;
	shl.b32 	%r2118, %r2116, 1;
	xor.b32  	%r2119, %r2118, %r2117;
	xor.b32  	%r2120, %r2119, %r2116;
	xor.b32  	%r345, %r2120, %r344;
	add.s32 	%r2121, %r5648, %r345;
	add.s32 	%r2122, %r2121, 724874;
	cvt.rn.f32.u32 	%f950, %r2122;
	fma.rn.f32 	%f951, %f950, 0f2F800000, 0f2F000000;
	mul.f32 	%f952, %f951, %f951;
	fma.rn.f32 	%f953, %f949, %f949, %f952;
	sqrt.rn.f32 	%f954, %f953;
	setp.le.f32 	%p106, %f954, 0f3F800000;
	add.f32 	%f955, %f2810, 0f3F800000;
	selp.f32 	%f2810, %f955, %f2810, %p106;
	setp.eq.s32 	%p107, %r98, 1;
	@%p107 bra 	$L__BB2_101;
	shr.u32 	%r2123, %r5651, 2;
	xor.b32  	%r2124, %r2123, %r5651;
	shl.b32 	%r2125, %r345, 4;
	shl.b32 	%r2126, %r2124, 1;
	xor.b32  	%r2127, %r2125, %r2126;
	xor.b32  	%r2128, %r2127, %r345;
	xor.b32  	%r2129, %r2128, %r2124;
	add.s32 	%r2130, %r5648, %r2129;
	add.s32 	%r2131, %r2130, 1087311;
	cvt.rn.f32.u32 	%f956, %r2131;
	fma.rn.f32 	%f957, %f956, 0f2F800000, 0f2F000000;
	shr.u32 	%r2132, %r5652, 2;
	xor.b32  	%r2133, %r2132, %r5652;
	shl.b32 	%r2134, %r2129, 4;
	shl.b32 	%r2135, %r2133, 1;
	xor.b32  	%r2136, %r2135, %r2134;
	xor.b32  	%r2137, %r2136, %r2133;
	xor.b32  	%r346, %r2137, %r2129;
	add.s32 	%r2138, %r5648, %r346;
	add.s32 	%r2139, %r2138, 1449748;
	cvt.rn.f32.u32 	%f958, %r2139;
	fma.rn.f32 	%f959, %f958, 0f2F800000, 0f2F000000;
	mul.f32 	%f960, %f959, %f959;
	fma.rn.f32 	%f961, %f957, %f957, %f960;
	sqrt.rn.f32 	%f962, %f961;
	setp.le.f32 	%p108, %f962, 0f3F800000;
	add.f32 	%f963, %f2810, 0f3F800000;
	selp.f32 	%f2810, %f963, %f2810, %p108;
	setp.eq.s32 	%p109, %r98, 2;
	@%p109 bra 	$L__BB2_101;
	shr.u32 	%r2140, %r5653, 2;
	xor.b32  	%r2141, %r2140, %r5653;
	shl.b32 	%r2142, %r346, 4;
	shl.b32 	%r2143, %r2141, 1;
	xor.b32  	%r2144, %r2142, %r2143;
	xor.b32  	%r2145, %r2144, %r346;
	xor.b32  	%r2146, %r2145, %r2141;
	add.s32 	%r2147, %r5648, %r2146;
	add.s32 	%r2148, %r2147, 1812185;
	cvt.rn.f32.u32 	%f964, %r2148;
	fma.rn.f32 	%f965, %f964, 0f2F800000, 0f2F000000;
	shr.u32 	%r2149, %r344, 2;
	xor.b32  	%r2150, %r2149, %r344;
	shl.b32 	%r2151, %r2146, 4;
	shl.b32 	%r2152, %r2150, 1;
	xor.b32  	%r2153, %r2152, %r2151;
	xor.b32  	%r2154, %r2153, %r2150;
	xor.b32  	%r2155, %r2154, %r2146;
	add.s32 	%r2156, %r5648, %r2155;
	add.s32 	%r2157, %r2156, 2174622;
	cvt.rn.f32.u32 	%f966, %r2157;
	fma.rn.f32 	%f967, %f966, 0f2F800000, 0f2F000000;
	mul.f32 	%f968, %f967, %f967;
	fma.rn.f32 	%f969, %f965, %f965, %f968;
	sqrt.rn.f32 	%f970, %f969;
	setp.le.f32 	%p110, %f970, 0f3F800000;
	add.f32 	%f971, %f2810, 0f3F800000;
	selp.f32 	%f2810, %f971, %f2810, %p110;
$L__BB2_101:
	mul.f32 	%f117, %f2810, 0f40800000;
	add.s32 	%r2160, %r92, 4608;
	xor.b32  	%r2161, %r2160, -1429050551;
	mul.lo.s32 	%r2162, %r2161, 1099087573;
	add.s32 	%r5666, %r2162, 5783321;
	xor.b32  	%r5663, %r2162, 362436069;
	add.s32 	%r5662, %r2162, 123456789;
	add.s32 	%r5661, %r2162, -638133224;
	mov.b32 	%r5665, -589760388;
	mov.b32 	%r5664, -123459836;
	mov.f32 	%f2814, 0f00000000;
	@%p87 bra 	$L__BB2_104;
	and.b32  	%r351, %r3, 2147483644;
	mov.b32 	%r5660, 0;
	mov.b32 	%r5665, -589760388;
	mov.b32 	%r5664, -123459836;
	mov.f32 	%f2814, 0f00000000;
$L__BB2_103:
	shr.u32 	%r2166, %r5662, 2;
	xor.b32  	%r2167, %r2166, %r5662;
	shl.b32 	%r2168, %r5666, 4;
	shl.b32 	%r2169, %r2167, 1;
	xor.b32  	%r2170, %r2168, %r2169;
	xor.b32  	%r2171, %r2170, %r5666;
	xor.b32  	%r2172, %r2171, %r2167;
	add.s32 	%r2173, %r5661, %r2172;
	add.s32 	%r2174, %r2173, 362437;
	cvt.rn.f32.u32 	%f975, %r2174;
	fma.rn.f32 	%f976, %f975, 0f2F800000, 0f2F000000;
	shr.u32 	%r2175, %r5663, 2;
	xor.b32  	%r2176, %r2175, %r5663;
	shl.b32 	%r2177, %r2172, 4;
	shl.b32 	%r2178, %r2176, 1;
	xor.b32  	%r2179, %r2178, %r2177;
	xor.b32  	%r2180, %r2179, %r2176;
	xor.b32  	%r2181, %r2180, %r2172;
	add.s32 	%r2182, %r5661, %r2181;
	add.s32 	%r2183, %r2182, 724874;
	cvt.rn.f32.u32 	%f977, %r2183;
	fma.rn.f32 	%f978, %f977, 0f2F800000, 0f2F000000;
	mul.f32 	%f979, %f978, %f978;
	fma.rn.f32 	%f980, %f976, %f976, %f979;
	sqrt.rn.f32 	%f981, %f980;
	setp.le.f32 	%p112, %f981, 0f3F800000;
	add.f32 	%f982, %f2814, 0f3F800000;
	selp.f32 	%f983, %f982, %f2814, %p112;
	shr.u32 	%r2184, %r5664, 2;
	xor.b32  	%r2185, %r2184, %r5664;
	shl.b32 	%r2186, %r2181, 4;
	shl.b32 	%r2187, %r2185, 1;
	xor.b32  	%r2188, %r2186, %r2187;
	xor.b32  	%r2189, %r2188, %r2181;
	xor.b32  	%r2190, %r2189, %r2185;
	add.s32 	%r2191, %r5661, %r2190;
	add.s32 	%r2192, %r2191, 1087311;
	cvt.rn.f32.u32 	%f984, %r2192;
	fma.rn.f32 	%f985, %f984, 0f2F800000, 0f2F000000;
	shr.u32 	%r2193, %r5665, 2;
	xor.b32  	%r2194, %r2193, %r5665;
	shl.b32 	%r2195, %r2190, 4;
	shl.b32 	%r2196, %r2194, 1;
	xor.b32  	%r2197, %r2196, %r2195;
	xor.b32  	%r2198, %r2197, %r2194;
	xor.b32  	%r5662, %r2198, %r2190;
	add.s32 	%r2199, %r5661, %r5662;
	add.s32 	%r2200, %r2199, 1449748;
	cvt.rn.f32.u32 	%f986, %r2200;
	fma.rn.f32 	%f987, %f986, 0f2F800000, 0f2F000000;
	mul.f32 	%f988, %f987, %f987;
	fma.rn.f32 	%f989, %f985, %f985, %f988;
	sqrt.rn.f32 	%f990, %f989;
	setp.le.f32 	%p113, %f990, 0f3F800000;
	add.f32 	%f991, %f983, 0f3F800000;
	selp.f32 	%f992, %f991, %f983, %p113;
	shr.u32 	%r2201, %r5666, 2;
	xor.b32  	%r2202, %r2201, %r5666;
	shl.b32 	%r2203, %r5662, 4;
	shl.b32 	%r2204, %r2202, 1;
	xor.b32  	%r2205, %r2203, %r2204;
	xor.b32  	%r2206, %r2205, %r5662;
	xor.b32  	%r5663, %r2206, %r2202;
	add.s32 	%r2207, %r5661, %r5663;
	add.s32 	%r2208, %r2207, 1812185;
	cvt.rn.f32.u32 	%f993, %r2208;
	fma.rn.f32 	%f994, %f993, 0f2F800000, 0f2F000000;
	shr.u32 	%r2209, %r2172, 2;
	xor.b32  	%r2210, %r2209, %r2172;
	shl.b32 	%r2211, %r5663, 4;
	shl.b32 	%r2212, %r2210, 1;
	xor.b32  	%r2213, %r2212, %r2211;
	xor.b32  	%r2214, %r2213, %r2210;
	xor.b32  	%r5664, %r2214, %r5663;
	add.s32 	%r2215, %r5661, %r5664;
	add.s32 	%r2216, %r2215, 2174622;
	cvt.rn.f32.u32 	%f995, %r2216;
	fma.rn.f32 	%f996, %f995, 0f2F800000, 0f2F000000;
	mul.f32 	%f997, %f996, %f996;
	fma.rn.f32 	%f998, %f994, %f994, %f997;
	sqrt.rn.f32 	%f999, %f998;
	setp.le.f32 	%p114, %f999, 0f3F800000;
	add.f32 	%f1000, %f992, 0f3F800000;
	selp.f32 	%f1001, %f1000, %f992, %p114;
	shr.u32 	%r2217, %r2181, 2;
	xor.b32  	%r2218, %r2217, %r2181;
	shl.b32 	%r2219, %r5664, 4;
	shl.b32 	%r2220, %r2218, 1;
	xor.b32  	%r2221, %r2219, %r2220;
	xor.b32  	%r2222, %r2221, %r5664;
	xor.b32  	%r5665, %r2222, %r2218;
	add.s32 	%r2223, %r5661, %r5665;
	add.s32 	%r2224, %r2223, 2537059;
	cvt.rn.f32.u32 	%f1002, %r2224;
	fma.rn.f32 	%f1003, %f1002, 0f2F800000, 0f2F000000;
	shr.u32 	%r2225, %r2190, 2;
	xor.b32  	%r2226, %r2225, %r2190;
	shl.b32 	%r2227, %r5665, 4;
	shl.b32 	%r2228, %r2226, 1;
	xor.b32  	%r2229, %r2228, %r2227;
	xor.b32  	%r2230, %r2229, %r2226;
	xor.b32  	%r5666, %r2230, %r5665;
	add.s32 	%r5661, %r5661, 2899496;
	add.s32 	%r2231, %r5666, %r5661;
	cvt.rn.f32.u32 	%f1004, %r2231;
	fma.rn.f32 	%f1005, %f1004, 0f2F800000, 0f2F000000;
	mul.f32 	%f1006, %f1005, %f1005;
	fma.rn.f32 	%f1007, %f1003, %f1003, %f1006;
	sqrt.rn.f32 	%f1008, %f1007;
	setp.le.f32 	%p115, %f1008, 0f3F800000;
	add.f32 	%f1009, %f1001, 0f3F800000;
	selp.f32 	%f2814, %f1009, %f1001, %p115;
	add.s32 	%r5660, %r5660, 4;
	setp.ne.s32 	%p116, %r5660, %r351;
	@%p116 bra 	$L__BB2_103;
$L__BB2_104:
	@%p93 bra 	$L__BB2_108;
	shr.u32 	%r2232, %r5662, 2;
	xor.b32  	%r2233, %r2232, %r5662;
	shl.b32 	%r2234, %r5666, 4;
	shl.b32 	%r2235, %r2233, 1;
	xor.b32  	%r2236, %r2234, %r2235;
	xor.b32  	%r2237, %r2236, %r5666;
	xor.b32  	%r372, %r2237, %r2233;
	add.s32 	%r2238, %r5661, %r372;
	add.s32 	%r2239, %r2238, 362437;
	cvt.rn.f32.u32 	%f1010, %r2239;
	fma.rn.f32 	%f1011, %f1010, 0f2F800000, 0f2F000000;
	shr.u32 	%r2240, %r5663, 2;
	xor.b32  	%r2241, %r2240, %r5663;
	shl.b32 	%r2242, %r372, 4;
	shl.b32 	%r2243, %r2241, 1;
	xor.b32  	%r2244, %r2243, %r2242;
	xor.b32  	%r2245, %r2244, %r2241;
	xor.b32  	%r373, %r2245, %r372;
	add.s32 	%r2246, %r5661, %r373;
	add.s32 	%r2247, %r2246, 724874;
	cvt.rn.f32.u32 	%f1012, %r2247;
	fma.rn.f32 	%f1013, %f1012, 0f2F800000, 0f2F000000;
	mul.f32 	%f1014, %f1013, %f1013;
	fma.rn.f32 	%f1015, %f1011, %f1011, %f1014;
	sqrt.rn.f32 	%f1016, %f1015;
	setp.le.f32 	%p118, %f1016, 0f3F800000;
	add.f32 	%f1017, %f2814, 0f3F800000;
	selp.f32 	%f2814, %f1017, %f2814, %p118;
	setp.eq.s32 	%p119, %r98, 1;
	@%p119 bra 	$L__BB2_108;
	shr.u32 	%r2248, %r5664, 2;
	xor.b32  	%r2249, %r2248, %r5664;
	shl.b32 	%r2250, %r373, 4;
	shl.b32 	%r2251, %r2249, 1;
	xor.b32  	%r2252, %r2250, %r2251;
	xor.b32  	%r2253, %r2252, %r373;
	xor.b32  	%r2254, %r2253, %r2249;
	add.s32 	%r2255, %r5661, %r2254;
	add.s32 	%r2256, %r2255, 1087311;
	cvt.rn.f32.u32 	%f1018, %r2256;
	fma.rn.f32 	%f1019, %f1018, 0f2F800000, 0f2F000000;
	shr.u32 	%r2257, %r5665, 2;
	xor.b32  	%r2258, %r2257, %r5665;
	shl.b32 	%r2259, %r2254, 4;
	shl.b32 	%r2260, %r2258, 1;
	xor.b32  	%r2261, %r2260, %r2259;
	xor.b32  	%r2262, %r2261, %r2258;
	xor.b32  	%r374, %r2262, %r2254;
	add.s32 	%r2263, %r5661, %r374;
	add.s32 	%r2264, %r2263, 1449748;
	cvt.rn.f32.u32 	%f1020, %r2264;
	fma.rn.f32 	%f1021, %f1020, 0f2F800000, 0f2F000000;
	mul.f32 	%f1022, %f1021, %f1021;
	fma.rn.f32 	%f1023, %f1019, %f1019, %f1022;
	sqrt.rn.f32 	%f1024, %f1023;
	setp.le.f32 	%p120, %f1024, 0f3F800000;
	add.f32 	%f1025, %f2814, 0f3F800000;
	selp.f32 	%f2814, %f1025, %f2814, %p120;
	setp.eq.s32 	%p121, %r98, 2;
	@%p121 bra 	$L__BB2_108;
	shr.u32 	%r2265, %r5666, 2;
	xor.b32  	%r2266, %r2265, %r5666;
	shl.b32 	%r2267, %r374, 4;
	shl.b32 	%r2268, %r2266, 1;
	xor.b32  	%r2269, %r2267, %r2268;
	xor.b32  	%r2270, %r2269, %r374;
	xor.b32  	%r2271, %r2270, %r2266;
	add.s32 	%r2272, %r5661, %r2271;
	add.s32 	%r2273, %r2272, 1812185;
	cvt.rn.f32.u32 	%f1026, %r2273;
	fma.rn.f32 	%f1027, %f1026, 0f2F800000, 0f2F000000;
	shr.u32 	%r2274, %r372, 2;
	xor.b32  	%r2275, %r2274, %r372;
	shl.b32 	%r2276, %r2271, 4;
	shl.b32 	%r2277, %r2275, 1;
	xor.b32  	%r2278, %r2277, %r2276;
	xor.b32  	%r2279, %r2278, %r2275;
	xor.b32  	%r2280, %r2279, %r2271;
	add.s32 	%r2281, %r5661, %r2280;
	add.s32 	%r2282, %r2281, 2174622;
	cvt.rn.f32.u32 	%f1028, %r2282;
	fma.rn.f32 	%f1029, %f1028, 0f2F800000, 0f2F000000;
	mul.f32 	%f1030, %f1029, %f1029;
	fma.rn.f32 	%f1031, %f1027, %f1027, %f1030;
	sqrt.rn.f32 	%f1032, %f1031;
	setp.le.f32 	%p122, %f1032, 0f3F800000;
	add.f32 	%f1033, %f2814, 0f3F800000;
	selp.f32 	%f2814, %f1033, %f2814, %p122;
$L__BB2_108:
	mul.f32 	%f126, %f2814, 0f40800000;
	add.s32 	%r2285, %r92, 5120;
	xor.b32  	%r2286, %r2285, -1429050551;
	mul.lo.s32 	%r2287, %r2286, 1099087573;
	add.s32 	%r5679, %r2287, 5783321;
	xor.b32  	%r5676, %r2287, 362436069;
	add.s32 	%r5675, %r2287, 123456789;
	add.s32 	%r5674, %r2287, -638133224;
	mov.b32 	%r5678, -589760388;
	mov.b32 	%r5677, -123459836;
	mov.f32 	%f2818, 0f00000000;
	@%p87 bra 	$L__BB2_111;
	and.b32  	%r379, %r3, 2147483644;
	mov.b32 	%r5673, 0;
	mov.b32 	%r5678, -589760388;
	mov.b32 	%r5677, -123459836;
	mov.f32 	%f2818, 0f00000000;
$L__BB2_110:
	shr.u32 	%r2291, %r5675, 2;
	xor.b32  	%r2292, %r2291, %r5675;
	shl.b32 	%r2293, %r5679, 4;
	shl.b32 	%r2294, %r2292, 1;
	xor.b32  	%r2295, %r2293, %r2294;
	xor.b32  	%r2296, %r2295, %r5679;
	xor.b32  	%r2297, %r2296, %r2292;
	add.s32 	%r2298, %r5674, %r2297;
	add.s32 	%r2299, %r2298, 362437;
	cvt.rn.f32.u32 	%f1037, %r2299;
	fma.rn.f32 	%f1038, %f1037, 0f2F800000, 0f2F000000;
	shr.u32 	%r2300, %r5676, 2;
	xor.b32  	%r2301, %r2300, %r5676;
	shl.b32 	%r2302, %r2297, 4;
	shl.b32 	%r2303, %r2301, 1;
	xor.b32  	%r2304, %r2303, %r2302;
	xor.b32  	%r2305, %r2304, %r2301;
	xor.b32  	%r2306, %r2305, %r2297;
	add.s32 	%r2307, %r5674, %r2306;
	add.s32 	%r2308, %r2307, 724874;
	cvt.rn.f32.u32 	%f1039, %r2308;
	fma.rn.f32 	%f1040, %f1039, 0f2F800000, 0f2F000000;
	mul.f32 	%f1041, %f1040, %f1040;
	fma.rn.f32 	%f1042, %f1038, %f1038, %f1041;
	sqrt.rn.f32 	%f1043, %f1042;
	setp.le.f32 	%p124, %f1043, 0f3F800000;
	add.f32 	%f1044, %f2818, 0f3F800000;
	selp.f32 	%f1045, %f1044, %f2818, %p124;
	shr.u32 	%r2309, %r5677, 2;
	xor.b32  	%r2310, %r2309, %r5677;
	shl.b32 	%r2311, %r2306, 4;
	shl.b32 	%r2312, %r2310, 1;
	xor.b32  	%r2313, %r2311, %r2312;
	xor.b32  	%r2314, %r2313, %r2306;
	xor.b32  	%r2315, %r2314, %r2310;
	add.s32 	%r2316, %r5674, %r2315;
	add.s32 	%r2317, %r2316, 1087311;
	cvt.rn.f32.u32 	%f1046, %r2317;
	fma.rn.f32 	%f1047, %f1046, 0f2F800000, 0f2F000000;
	shr.u32 	%r2318, %r5678, 2;
	xor.b32  	%r2319, %r2318, %r5678;
	shl.b32 	%r2320, %r2315, 4;
	shl.b32 	%r2321, %r2319, 1;
	xor.b32  	%r2322, %r2321, %r2320;
	xor.b32  	%r2323, %r2322, %r2319;
	xor.b32  	%r5675, %r2323, %r2315;
	add.s32 	%r2324, %r5674, %r5675;
	add.s32 	%r2325, %r2324, 1449748;
	cvt.rn.f32.u32 	%f1048, %r2325;
	fma.rn.f32 	%f1049, %f1048, 0f2F800000, 0f2F000000;
	mul.f32 	%f1050, %f1049, %f1049;
	fma.rn.f32 	%f1051, %f1047, %f1047, %f1050;
	sqrt.rn.f32 	%f1052, %f1051;
	setp.le.f32 	%p125, %f1052, 0f3F800000;
	add.f32 	%f1053, %f1045, 0f3F800000;
	selp.f32 	%f1054, %f1053, %f1045, %p125;
	shr.u32 	%r2326, %r5679, 2;
	xor.b32  	%r2327, %r2326, %r5679;
	shl.b32 	%r2328, %r5675, 4;
	shl.b32 	%r2329, %r2327, 1;
	xor.b32  	%r2330, %r2328, %r2329;
	xor.b32  	%r2331, %r2330, %r5675;
	xor.b32  	%r5676, %r2331, %r2327;
	add.s32 	%r2332, %r5674, %r5676;
	add.s32 	%r2333, %r2332, 1812185;
	cvt.rn.f32.u32 	%f1055, %r2333;
	fma.rn.f32 	%f1056, %f1055, 0f2F800000, 0f2F000000;
	shr.u32 	%r2334, %r2297, 2;
	xor.b32  	%r2335, %r2334, %r2297;
	shl.b32 	%r2336, %r5676, 4;
	shl.b32 	%r2337, %r2335, 1;
	xor.b32  	%r2338, %r2337, %r2336;
	xor.b32  	%r2339, %r2338, %r2335;
	xor.b32  	%r5677, %r2339, %r5676;
	add.s32 	%r2340, %r5674, %r5677;
	add.s32 	%r2341, %r2340, 2174622;
	cvt.rn.f32.u32 	%f1057, %r2341;
	fma.rn.f32 	%f1058, %f1057, 0f2F800000, 0f2F000000;
	mul.f32 	%f1059, %f1058, %f1058;
	fma.rn.f32 	%f1060, %f1056, %f1056, %f1059;
	sqrt.rn.f32 	%f1061, %f1060;
	setp.le.f32 	%p126, %f1061, 0f3F800000;
	add.f32 	%f1062, %f1054, 0f3F800000;
	selp.f32 	%f1063, %f1062, %f1054, %p126;
	shr.u32 	%r2342, %r2306, 2;
	xor.b32  	%r2343, %r2342, %r2306;
	shl.b32 	%r2344, %r5677, 4;
	shl.b32 	%r2345, %r2343, 1;
	xor.b32  	%r2346, %r2344, %r2345;
	xor.b32  	%r2347, %r2346, %r5677;
	xor.b32  	%r5678, %r2347, %r2343;
	add.s32 	%r2348, %r5674, %r5678;
	add.s32 	%r2349, %r2348, 2537059;
	cvt.rn.f32.u32 	%f1064, %r2349;
	fma.rn.f32 	%f1065, %f1064, 0f2F800000, 0f2F000000;
	shr.u32 	%r2350, %r2315, 2;
	xor.b32  	%r2351, %r2350, %r2315;
	shl.b32 	%r2352, %r5678, 4;
	shl.b32 	%r2353, %r2351, 1;
	xor.b32  	%r2354, %r2353, %r2352;
	xor.b32  	%r2355, %r2354, %r2351;
	xor.b32  	%r5679, %r2355, %r5678;
	add.s32 	%r5674, %r5674, 2899496;
	add.s32 	%r2356, %r5679, %r5674;
	cvt.rn.f32.u32 	%f1066, %r2356;
	fma.rn.f32 	%f1067, %f1066, 0f2F800000, 0f2F000000;
	mul.f32 	%f1068, %f1067, %f1067;
	fma.rn.f32 	%f1069, %f1065, %f1065, %f1068;
	sqrt.rn.f32 	%f1070, %f1069;
	setp.le.f32 	%p127, %f1070, 0f3F800000;
	add.f32 	%f1071, %f1063, 0f3F800000;
	selp.f32 	%f2818, %f1071, %f1063, %p127;
	add.s32 	%r5673, %r5673, 4;
	setp.ne.s32 	%p128, %r5673, %r379;
	@%p128 bra 	$L__BB2_110;
$L__BB2_111:
	@%p93 bra 	$L__BB2_115;
	shr.u32 	%r2357, %r5675, 2;
	xor.b32  	%r2358, %r2357, %r5675;
	shl.b32 	%r2359, %r5679, 4;
	shl.b32 	%r2360, %r2358, 1;
	xor.b32  	%r2361, %r2359, %r2360;
	xor.b32  	%r2362, %r2361, %r5679;
	xor.b32  	%r400, %r2362, %r2358;
	add.s32 	%r2363, %r5674, %r400;
	add.s32 	%r2364, %r2363, 362437;
	cvt.rn.f32.u32 	%f1072, %r2364;
	fma.rn.f32 	%f1073, %f1072, 0f2F800000, 0f2F000000;
	shr.u32 	%r2365, %r5676, 2;
	xor.b32  	%r2366, %r2365, %r5676;
	shl.b32 	%r2367, %r400, 4;
	shl.b32 	%r2368, %r2366, 1;
	xor.b32  	%r2369, %r2368, %r2367;
	xor.b32  	%r2370, %r2369, %r2366;
	xor.b32  	%r401, %r2370, %r400;
	add.s32 	%r2371, %r5674, %r401;
	add.s32 	%r2372, %r2371, 724874;
	cvt.rn.f32.u32 	%f1074, %r2372;
	fma.rn.f32 	%f1075, %f1074, 0f2F800000, 0f2F000000;
	mul.f32 	%f1076, %f1075, %f1075;
	fma.rn.f32 	%f1077, %f1073, %f1073, %f1076;
	sqrt.rn.f32 	%f1078, %f1077;
	setp.le.f32 	%p130, %f1078, 0f3F800000;
	add.f32 	%f1079, %f2818, 0f3F800000;
	selp.f32 	%f2818, %f1079, %f2818, %p130;
	setp.eq.s32 	%p131, %r98, 1;
	@%p131 bra 	$L__BB2_115;
	shr.u32 	%r2373, %r5677, 2;
	xor.b32  	%r2374, %r2373, %r5677;
	shl.b32 	%r2375, %r401, 4;
	shl.b32 	%r2376, %r2374, 1;
	xor.b32  	%r2377, %r2375, %r2376;
	xor.b32  	%r2378, %r2377, %r401;
	xor.b32  	%r2379, %r2378, %r2374;
	add.s32 	%r2380, %r5674, %r2379;
	add.s32 	%r2381, %r2380, 1087311;
	cvt.rn.f32.u32 	%f1080, %r2381;
	fma.rn.f32 	%f1081, %f1080, 0f2F800000, 0f2F000000;
	shr.u32 	%r2382, %r5678, 2;
	xor.b32  	%r2383, %r2382, %r5678;
	shl.b32 	%r2384, %r2379, 4;
	shl.b32 	%r2385, %r2383, 1;
	xor.b32  	%r2386, %r2385, %r2384;
	xor.b32  	%r2387, %r2386, %r2383;
	xor.b32  	%r402, %r2387, %r2379;
	add.s32 	%r2388, %r5674, %r402;
	add.s32 	%r2389, %r2388, 1449748;
	cvt.rn.f32.u32 	%f1082, %r2389;
	fma.rn.f32 	%f1083, %f1082, 0f2F800000, 0f2F000000;
	mul.f32 	%f1084, %f1083, %f1083;
	fma.rn.f32 	%f1085, %f1081, %f1081, %f1084;
	sqrt.rn.f32 	%f1086, %f1085;
	setp.le.f32 	%p132, %f1086, 0f3F800000;
	add.f32 	%f1087, %f2818, 0f3F800000;
	selp.f32 	%f2818, %f1087, %f2818, %p132;
	setp.eq.s32 	%p133, %r98, 2;
	@%p133 bra 	$L__BB2_115;
	shr.u32 	%r2390, %r5679, 2;
	xor.b32  	%r2391, %r2390, %r5679;
	shl.b32 	%r2392, %r402, 4;
	shl.b32 	%r2393, %r2391, 1;
	xor.b32  	%r2394, %r2392, %r2393;
	xor.b32  	%r2395, %r2394, %r402;
	xor.b32  	%r2396, %r2395, %r2391;
	add.s32 	%r2397, %r5674, %r2396;
	add.s32 	%r2398, %r2397, 1812185;
	cvt.rn.f32.u32 	%f1088, %r2398;
	fma.rn.f32 	%f1089, %f1088, 0f2F800000, 0f2F000000;
	shr.u32 	%r2399, %r400, 2;
	xor.b32  	%r2400, %r2399, %r400;
	shl.b32 	%r2401, %r2396, 4;
	shl.b32 	%r2402, %r2400, 1;
	xor.b32  	%r2403, %r2402, %r2401;
	xor.b32  	%r2404, %r2403, %r2400;
	xor.b32  	%r2405, %r2404, %r2396;
	add.s32 	%r2406, %r5674, %r2405;
	add.s32 	%r2407, %r2406, 2174622;
	cvt.rn.f32.u32 	%f1090, %r2407;
	fma.rn.f32 	%f1091, %f1090, 0f2F800000, 0f2F000000;
	mul.f32 	%f1092, %f1091, %f1091;
	fma.rn.f32 	%f1093, %f1089, %f1089, %f1092;
	sqrt.rn.f32 	%f1094, %f1093;
	setp.le.f32 	%p134, %f1094, 0f3F800000;
	add.f32 	%f1095, %f2818, 0f3F800000;
	selp.f32 	%f2818, %f1095, %f2818, %p134;
$L__BB2_115:
	mul.f32 	%f135, %f2818, 0f40800000;
	add.s32 	%r2410, %r92, 5632;
	xor.b32  	%r2411, %r2410, -1429050551;
	mul.lo.s32 	%r2412, %r2411, 1099087573;
	add.s32 	%r5692, %r2412, 5783321;
	xor.b32  	%r5689, %r2412, 362436069;
	add.s32 	%r5688, %r2412, 123456789;
	add.s32 	%r5687, %r2412, -638133224;
	mov.b32 	%r5691, -589760388;
	mov.b32 	%r5690, -123459836;
	mov.f32 	%f2822, 0f00000000;
	@%p87 bra 	$L__BB2_118;
	and.b32  	%r407, %r3, 2147483644;
	mov.b32 	%r5686, 0;
	mov.b32 	%r5691, -589760388;
	mov.b32 	%r5690, -123459836;
	mov.f32 	%f2822, 0f00000000;
$L__BB2_117:
	shr.u32 	%r2416, %r5688, 2;
	xor.b32  	%r2417, %r2416, %r5688;
	shl.b32 	%r2418, %r5692, 4;
	shl.b32 	%r2419, %r2417, 1;
	xor.b32  	%r2420, %r2418, %r2419;
	xor.b32  	%r2421, %r2420, %r5692;
	xor.b32  	%r2422, %r2421, %r2417;
	add.s32 	%r2423, %r5687, %r2422;
	add.s32 	%r2424, %r2423, 362437;
	cvt.rn.f32.u32 	%f1099, %r2424;
	fma.rn.f32 	%f1100, %f1099, 0f2F800000, 0f2F000000;
	shr.u32 	%r2425, %r5689, 2;
	xor.b32  	%r2426, %r2425, %r5689;
	shl.b32 	%r2427, %r2422, 4;
	shl.b32 	%r2428, %r2426, 1;
	xor.b32  	%r2429, %r2428, %r2427;
	xor.b32  	%r2430, %r2429, %r2426;
	xor.b32  	%r2431, %r2430, %r2422;
	add.s32 	%r2432, %r5687, %r2431;
	add.s32 	%r2433, %r2432, 724874;
	cvt.rn.f32.u32 	%f1101, %r2433;
	fma.rn.f32 	%f1102, %f1101, 0f2F800000, 0f2F000000;
	mul.f32 	%f1103, %f1102, %f1102;
	fma.rn.f32 	%f1104, %f1100, %f1100, %f1103;
	sqrt.rn.f32 	%f1105, %f1104;
	setp.le.f32 	%p136, %f1105, 0f3F800000;
	add.f32 	%f1106, %f2822, 0f3F800000;
	selp.f32 	%f1107, %f1106, %f2822, %p136;
	shr.u32 	%r2434, %r5690, 2;
	xor.b32  	%r2435, %r2434, %r5690;
	shl.b32 	%r2436, %r2431, 4;
	shl.b32 	%r2437, %r2435, 1;
	xor.b32  	%r2438, %r2436, %r2437;
	xor.b32  	%r2439, %r2438, %r2431;
	xor.b32  	%r2440, %r2439, %r2435;
	add.s32 	%r2441, %r5687, %r2440;
	add.s32 	%r2442, %r2441, 1087311;
	cvt.rn.f32.u32 	%f1108, %r2442;
	fma.rn.f32 	%f1109, %f1108, 0f2F800000, 0f2F000000;
	shr.u32 	%r2443, %r5691, 2;
	xor.b32  	%r2444, %r2443, %r5691;
	shl.b32 	%r2445, %r2440, 4;
	shl.b32 	%r2446, %r2444, 1;
	xor.b32  	%r2447, %r2446, %r2445;
	xor.b32  	%r2448, %r2447, %r2444;
	xor.b32  	%r5688, %r2448, %r2440;
	add.s32 	%r2449, %r5687, %r5688;
	add.s32 	%r2450, %r2449, 1449748;
	cvt.rn.f32.u32 	%f1110, %r2450;
	fma.rn.f32 	%f1111, %f1110, 0f2F800000, 0f2F000000;
	mul.f32 	%f1112, %f1111, %f1111;
	fma.rn.f32 	%f1113, %f1109, %f1109, %f1112;
	sqrt.rn.f32 	%f1114, %f1113;
	setp.le.f32 	%p137, %f1114, 0f3F800000;
	add.f32 	%f1115, %f1107, 0f3F800000;
	selp.f32 	%f1116, %f1115, %f1107, %p137;
	shr.u32 	%r2451, %r5692, 2;
	xor.b32  	%r2452, %r2451, %r5692;
	shl.b32 	%r2453, %r5688, 4;
	shl.b32 	%r2454, %r2452, 1;
	xor.b32  	%r2455, %r2453, %r2454;
	xor.b32  	%r2456, %r2455, %r5688;
	xor.b32  	%r5689, %r2456, %r2452;
	add.s32 	%r2457, %r5687, %r5689;
	add.s32 	%r2458, %r2457, 1812185;
	cvt.rn.f32.u32 	%f1117, %r2458;
	fma.rn.f32 	%f1118, %f1117, 0f2F800000, 0f2F000000;
	shr.u32 	%r2459, %r2422, 2;
	xor.b32  	%r2460, %r2459, %r2422;
	shl.b32 	%r2461, %r5689, 4;
	shl.b32 	%r2462, %r2460, 1;
	xor.b32  	%r2463, %r2462, %r2461;
	xor.b32  	%r2464, %r2463, %r2460;
	xor.b32  	%r5690, %r2464, %r5689;
	add.s32 	%r2465, %r5687, %r5690;
	add.s32 	%r2466, %r2465, 2174622;
	cvt.rn.f32.u32 	%f1119, %r2466;
	fma.rn.f32 	%f1120, %f1119, 0f2F800000, 0f2F000000;
	mul.f32 	%f1121, %f1120, %f1120;
	fma.rn.f32 	%f1122, %f1118, %f1118, %f1121;
	sqrt.rn.f32 	%f1123, %f1122;
	setp.le.f32 	%p138, %f1123, 0f3F800000;
	add.f32 	%f1124, %f1116, 0f3F800000;
	selp.f32 	%f1125, %f1124, %f1116, %p138;
	shr.u32 	%r2467, %r2431, 2;
	xor.b32  	%r2468, %r2467, %r2431;
	shl.b32 	%r2469, %r5690, 4;
	shl.b32 	%r2470, %r2468, 1;
	xor.b32  	%r2471, %r2469, %r2470;
	xor.b32  	%r2472, %r2471, %r5690;
	xor.b32  	%r5691, %r2472, %r2468;
	add.s32 	%r2473, %r5687, %r5691;
	add.s32 	%r2474, %r2473, 2537059;
	cvt.rn.f32.u32 	%f1126, %r2474;
	fma.rn.f32 	%f1127, %f1126, 0f2F800000, 0f2F000000;
	shr.u32 	%r2475, %r2440, 2;
	xor.b32  	%r2476, %r2475, %r2440;
	shl.b32 	%r2477, %r5691, 4;
	shl.b32 	%r2478, %r2476, 1;
	xor.b32  	%r2479, %r2478, %r2477;
	xor.b32  	%r2480, %r2479, %r2476;
	xor.b32  	%r5692, %r2480, %r5691;
	add.s32 	%r5687, %r5687, 2899496;
	add.s32 	%r2481, %r5692, %r5687;
	cvt.rn.f32.u32 	%f1128, %r2481;
	fma.rn.f32 	%f1129, %f1128, 0f2F800000, 0f2F000000;
	mul.f32 	%f1130, %f1129, %f1129;
	fma.rn.f32 	%f1131, %f1127, %f1127, %f1130;
	sqrt.rn.f32 	%f1132, %f1131;
	setp.le.f32 	%p139, %f1132, 0f3F800000;
	add.f32 	%f1133, %f1125, 0f3F800000;
	selp.f32 	%f2822, %f1133, %f1125, %p139;
	add.s32 	%r5686, %r5686, 4;
	setp.ne.s32 	%p140, %r5686, %r407;
	@%p140 bra 	$L__BB2_117;
$L__BB2_118:
	@%p93 bra 	$L__BB2_122;
	shr.u32 	%r2482, %r5688, 2;
	xor.b32  	%r2483, %r2482, %r5688;
	shl.b32 	%r2484, %r5692, 4;
	shl.b32 	%r2485, %r2483, 1;
	xor.b32  	%r2486, %r2484, %r2485;
	xor.b32  	%r2487, %r2486, %r5692;
	xor.b32  	%r428, %r2487, %r2483;
	add.s32 	%r2488, %r5687, %r428;
	add.s32 	%r2489, %r2488, 362437;
	cvt.rn.f32.u32 	%f1134, %r2489;
	fma.rn.f32 	%f1135, %f1134, 0f2F800000, 0f2F000000;
	shr.u32 	%r2490, %r5689, 2;
	xor.b32  	%r2491, %r2490, %r5689;
	shl.b32 	%r2492, %r428, 4;
	shl.b32 	%r2493, %r2491, 1;
	xor.b32  	%r2494, %r2493, %r2492;
	xor.b32  	%r2495, %r2494, %r2491;
	xor.b32  	%r429, %r2495, %r428;
	add.s32 	%r2496, %r5687, %r429;
	add.s32 	%r2497, %r2496, 724874;
	cvt.rn.f32.u32 	%f1136, %r2497;
	fma.rn.f32 	%f1137, %f1136, 0f2F800000, 0f2F000000;
	mul.f32 	%f1138, %f1137, %f1137;
	fma.rn.f32 	%f1139, %f1135, %f1135, %f1138;
	sqrt.rn.f32 	%f1140, %f1139;
	setp.le.f32 	%p142, %f1140, 0f3F800000;
	add.f32 	%f1141, %f2822, 0f3F800000;
	selp.f32 	%f2822, %f1141, %f2822, %p142;
	setp.eq.s32 	%p143, %r98, 1;
	@%p143 bra 	$L__BB2_122;
	shr.u32 	%r2498, %r5690, 2;
	xor.b32  	%r2499, %r2498, %r5690;
	shl.b32 	%r2500, %r429, 4;
	shl.b32 	%r2501, %r2499, 1;
	xor.b32  	%r2502, %r2500, %r2501;
	xor.b32  	%r2503, %r2502, %r429;
	xor.b32  	%r2504, %r2503, %r2499;
	add.s32 	%r2505, %r5687, %r2504;
	add.s32 	%r2506, %r2505, 1087311;
	cvt.rn.f32.u32 	%f1142, %r2506;
	fma.rn.f32 	%f1143, %f1142, 0f2F800000, 0f2F000000;
	shr.u32 	%r2507, %r5691, 2;
	xor.b32  	%r2508, %r2507, %r5691;
	shl.b32 	%r2509, %r2504, 4;
	shl.b32 	%r2510, %r2508, 1;
	xor.b32  	%r2511, %r2510, %r2509;
	xor.b32  	%r2512, %r2511, %r2508;
	xor.b32  	%r430, %r2512, %r2504;
	add.s32 	%r2513, %r5687, %r430;
	add.s32 	%r2514, %r2513, 1449748;
	cvt.rn.f32.u32 	%f1144, %r2514;
	fma.rn.f32 	%f1145, %f1144, 0f2F800000, 0f2F000000;
	mul.f32 	%f1146, %f1145, %f1145;
	fma.rn.f32 	%f1147, %f1143, %f1143, %f1146;
	sqrt.rn.f32 	%f1148, %f1147;
	setp.le.f32 	%p144, %f1148, 0f3F800000;
	add.f32 	%f1149, %f2822, 0f3F800000;
	selp.f32 	%f2822, %f1149, %f2822, %p144;
	setp.eq.s32 	%p145, %r98, 2;
	@%p145 bra 	$L__BB2_122;
	shr.u32 	%r2515, %r5692, 2;
	xor.b32  	%r2516, %r2515, %r5692;
	shl.b32 	%r2517, %r430, 4;
	shl.b32 	%r2518, %r2516, 1;
	xor.b32  	%r2519, %r2517, %r2518;
	xor.b32  	%r2520, %r2519, %r430;
	xor.b32  	%r2521, %r2520, %r2516;
	add.s32 	%r2522, %r5687, %r2521;
	add.s32 	%r2523, %r2522, 1812185;
	cvt.rn.f32.u32 	%f1150, %r2523;
	fma.rn.f32 	%f1151, %f1150, 0f2F800000, 0f2F000000;
	shr.u32 	%r2524, %r428, 2;
	xor.b32  	%r2525, %r2524, %r428;
	shl.b32 	%r2526, %r2521, 4;
	shl.b32 	%r2527, %r2525, 1;
	xor.b32  	%r2528, %r2527, %r2526;
	xor.b32  	%r2529, %r2528, %r2525;
	xor.b32  	%r2530, %r2529, %r2521;
	add.s32 	%r2531, %r5687, %r2530;
	add.s32 	%r2532, %r2531, 2174622;
	cvt.rn.f32.u32 	%f1152, %r2532;
	fma.rn.f32 	%f1153, %f1152, 0f2F800000, 0f2F000000;
	mul.f32 	%f1154, %f1153, %f1153;
	fma.rn.f32 	%f1155, %f1151, %f1151, %f1154;
	sqrt.rn.f32 	%f1156, %f1155;
	setp.le.f32 	%p146, %f1156, 0f3F800000;
	add.f32 	%f1157, %f2822, 0f3F800000;
	selp.f32 	%f2822, %f1157, %f2822, %p146;
$L__BB2_122:
	mul.f32 	%f144, %f2822, 0f40800000;
	add.s32 	%r2535, %r92, 6144;
	xor.b32  	%r2536, %r2535, -1429050551;
	mul.lo.s32 	%r2537, %r2536, 1099087573;
	add.s32 	%r5705, %r2537, 5783321;
	xor.b32  	%r5702, %r2537, 362436069;
	add.s32 	%r5701, %r2537, 123456789;
	add.s32 	%r5700, %r2537, -638133224;
	mov.b32 	%r5704, -589760388;
	mov.b32 	%r5703, -123459836;
	mov.f32 	%f2826, 0f00000000;
	@%p87 bra 	$L__BB2_125;
	and.b32  	%r435, %r3, 2147483644;
	mov.b32 	%r5699, 0;
	mov.b32 	%r5704, -589760388;
	mov.b32 	%r5703, -123459836;
	mov.f32 	%f2826, 0f00000000;
$L__BB2_124:
	shr.u32 	%r2541, %r5701, 2;
	xor.b32  	%r2542, %r2541, %r5701;
	shl.b32 	%r2543, %r5705, 4;
	shl.b32 	%r2544, %r2542, 1;
	xor.b32  	%r2545, %r2543, %r2544;
	xor.b32  	%r2546, %r2545, %r5705;
	xor.b32  	%r2547, %r2546, %r2542;
	add.s32 	%r2548, %r5700, %r2547;
	add.s32 	%r2549, %r2548, 362437;
	cvt.rn.f32.u32 	%f1161, %r2549;
	fma.rn.f32 	%f1162, %f1161, 0f2F800000, 0f2F000000;
	shr.u32 	%r2550, %r5702, 2;
	xor.b32  	%r2551, %r2550, %r5702;
	shl.b32 	%r2552, %r2547, 4;
	shl.b32 	%r2553, %r2551, 1;
	xor.b32  	%r2554, %r2553, %r2552;
	xor.b32  	%r2555, %r2554, %r2551;
	xor.b32  	%r2556, %r2555, %r2547;
	add.s32 	%r2557, %r5700, %r2556;
	add.s32 	%r2558, %r2557, 724874;
	cvt.rn.f32.u32 	%f1163, %r2558;
	fma.rn.f32 	%f1164, %f1163, 0f2F800000, 0f2F000000;
	mul.f32 	%f1165, %f1164, %f1164;
	fma.rn.f32 	%f1166, %f1162, %f1162, %f1165;
	sqrt.rn.f32 	%f1167, %f1166;
	setp.le.f32 	%p148, %f1167, 0f3F800000;
	add.f32 	%f1168, %f2826, 0f3F800000;
	selp.f32 	%f1169, %f1168, %f2826, %p148;
	shr.u32 	%r2559, %r5703, 2;
	xor.b32  	%r2560, %r2559, %r5703;
	shl.b32 	%r2561, %r2556, 4;
	shl.b32 	%r2562, %r2560, 1;
	xor.b32  	%r2563, %r2561, %r2562;
	xor.b32  	%r2564, %r2563, %r2556;
	xor.b32  	%r2565, %r2564, %r2560;
	add.s32 	%r2566, %r5700, %r2565;
	add.s32 	%r2567, %r2566, 1087311;
	cvt.rn.f32.u32 	%f1170, %r2567;
	fma.rn.f32 	%f1171, %f1170, 0f2F800000, 0f2F000000;
	shr.u32 	%r2568, %r5704, 2;
	xor.b32  	%r2569, %r2568, %r5704;
	shl.b32 	%r2570, %r2565, 4;
	shl.b32 	%r2571, %r2569, 1;
	xor.b32  	%r2572, %r2571, %r2570;
	xor.b32  	%r2573, %r2572, %r2569;
	xor.b32  	%r5701, %r2573, %r2565;
	add.s32 	%r2574, %r5700, %r5701;
	add.s32 	%r2575, %r2574, 1449748;
	cvt.rn.f32.u32 	%f1172, %r2575;
	fma.rn.f32 	%f1173, %f1172, 0f2F800000, 0f2F000000;
	mul.f32 	%f1174, %f1173, %f1173;
	fma.rn.f32 	%f1175, %f1171, %f1171, %f1174;
	sqrt.rn.f32 	%f1176, %f1175;
	setp.le.f32 	%p149, %f1176, 0f3F800000;
	add.f32 	%f1177, %f1169, 0f3F800000;
	selp.f32 	%f1178, %f1177, %f1169, %p149;
	shr.u32 	%r2576, %r5705, 2;
	xor.b32  	%r2577, %r2576, %r5705;
	shl.b32 	%r2578, %r5701, 4;
	shl.b32 	%r2579, %r2577, 1;
	xor.b32  	%r2580, %r2578, %r2579;
	xor.b32  	%r2581, %r2580, %r5701;
	xor.b32  	%r5702, %r2581, %r2577;
	add.s32 	%r2582, %r5700, %r5702;
	add.s32 	%r2583, %r2582, 1812185;
	cvt.rn.f32.u32 	%f1179, %r2583;
	fma.rn.f32 	%f1180, %f1179, 0f2F800000, 0f2F000000;
	shr.u32 	%r2584, %r2547, 2;
	xor.b32  	%r2585, %r2584, %r2547;
	shl.b32 	%r2586, %r5702, 4;
	shl.b32 	%r2587, %r2585, 1;
	xor.b32  	%r2588, %r2587, %r2586;
	xor.b32  	%r2589, %r2588, %r2585;
	xor.b32  	%r5703, %r2589, %r5702;
	add.s32 	%r2590, %r5700, %r5703;
	add.s32 	%r2591, %r2590, 2174622;
	cvt.rn.f32.u32 	%f1181, %r2591;
	fma.rn.f32 	%f1182, %f1181, 0f2F800000, 0f2F000000;
	mul.f32 	%f1183, %f1182, %f1182;
	fma.rn.f32 	%f1184, %f1180, %f1180, %f1183;
	sqrt.rn.f32 	%f1185, %f1184;
	setp.le.f32 	%p150, %f1185, 0f3F800000;
	add.f32 	%f1186, %f1178, 0f3F800000;
	selp.f32 	%f1187, %f1186, %f1178, %p150;
	shr.u32 	%r2592, %r2556, 2;
	xor.b32  	%r2593, %r2592, %r2556;
	shl.b32 	%r2594, %r5703, 4;
	shl.b32 	%r2595, %r2593, 1;
	xor.b32  	%r2596, %r2594, %r2595;
	xor.b32  	%r2597, %r2596, %r5703;
	xor.b32  	%r5704, %r2597, %r2593;
	add.s32 	%r2598, %r5700, %r5704;
	add.s32 	%r2599, %r2598, 2537059;
	cvt.rn.f32.u32 	%f1188, %r2599;
	fma.rn.f32 	%f1189, %f1188, 0f2F800000, 0f2F000000;
	shr.u32 	%r2600, %r2565, 2;
	xor.b32  	%r2601, %r2600, %r2565;
	shl.b32 	%r2602, %r5704, 4;
	shl.b32 	%r2603, %r2601, 1;
	xor.b32  	%r2604, %r2603, %r2602;
	xor.b32  	%r2605, %r2604, %r2601;
	xor.b32  	%r5705, %r2605, %r5704;
	add.s32 	%r5700, %r5700, 2899496;
	add.s32 	%r2606, %r5705, %r5700;
	cvt.rn.f32.u32 	%f1190, %r2606;
	fma.rn.f32 	%f1191, %f1190, 0f2F800000, 0f2F000000;
	mul.f32 	%f1192, %f1191, %f1191;
	fma.rn.f32 	%f1193, %f1189, %f1189, %f1192;
	sqrt.rn.f32 	%f1194, %f1193;
	setp.le.f32 	%p151, %f1194, 0f3F800000;
	add.f32 	%f1195, %f1187, 0f3F800000;
	selp.f32 	%f2826, %f1195, %f1187, %p151;
	add.s32 	%r5699, %r5699, 4;
	setp.ne.s32 	%p152, %r5699, %r435;
	@%p152 bra 	$L__BB2_124;
$L__BB2_125:
	@%p93 bra 	$L__BB2_129;
	shr.u32 	%r2607, %r5701, 2;
	xor.b32  	%r2608, %r2607, %r5701;
	shl.b32 	%r2609, %r5705, 4;
	shl.b32 	%r2610, %r2608, 1;
	xor.b32  	%r2611, %r2609, %r2610;
	xor.b32  	%r2612, %r2611, %r5705;
	xor.b32  	%r456, %r2612, %r2608;
	add.s32 	%r2613, %r5700, %r456;
	add.s32 	%r2614, %r2613, 362437;
	cvt.rn.f32.u32 	%f1196, %r2614;
	fma.rn.f32 	%f1197, %f1196, 0f2F800000, 0f2F000000;
	shr.u32 	%r2615, %r5702, 2;
	xor.b32  	%r2616, %r2615, %r5702;
	shl.b32 	%r2617, %r456, 4;
	shl.b32 	%r2618, %r2616, 1;
	xor.b32  	%r2619, %r2618, %r2617;
	xor.b32  	%r2620, %r2619, %r2616;
	xor.b32  	%r457, %r2620, %r456;
	add.s32 	%r2621, %r5700, %r457;
	add.s32 	%r2622, %r2621, 724874;
	cvt.rn.f32.u32 	%f1198, %r2622;
	fma.rn.f32 	%f1199, %f1198, 0f2F800000, 0f2F000000;
	mul.f32 	%f1200, %f1199, %f1199;
	fma.rn.f32 	%f1201, %f1197, %f1197, %f1200;
	sqrt.rn.f32 	%f1202, %f1201;
	setp.le.f32 	%p154, %f1202, 0f3F800000;
	add.f32 	%f1203, %f2826, 0f3F800000;
	selp.f32 	%f2826, %f1203, %f2826, %p154;
	setp.eq.s32 	%p155, %r98, 1;
	@%p155 bra 	$L__BB2_129;
	shr.u32 	%r2623, %r5703, 2;
	xor.b32  	%r2624, %r2623, %r5703;
	shl.b32 	%r2625, %r457, 4;
	shl.b32 	%r2626, %r2624, 1;
	xor.b32  	%r2627, %r2625, %r2626;
	xor.b32  	%r2628, %r2627, %r457;
	xor.b32  	%r2629, %r2628, %r2624;
	add.s32 	%r2630, %r5700, %r2629;
	add.s32 	%r2631, %r2630, 1087311;
	cvt.rn.f32.u32 	%f1204, %r2631;
	fma.rn.f32 	%f1205, %f1204, 0f2F800000, 0f2F000000;
	shr.u32 	%r2632, %r5704, 2;
	xor.b32  	%r2633, %r2632, %r5704;
	shl.b32 	%r2634, %r2629, 4;
	shl.b32 	%r2635, %r2633, 1;
	xor.b32  	%r2636, %r2635, %r2634;
	xor.b32  	%r2637, %r2636, %r2633;
	xor.b32  	%r458, %r2637, %r2629;
	add.s32 	%r2638, %r5700, %r458;
	add.s32 	%r2639, %r2638, 1449748;
	cvt.rn.f32.u32 	%f1206, %r2639;
	fma.rn.f32 	%f1207, %f1206, 0f2F800000, 0f2F000000;
	mul.f32 	%f1208, %f1207, %f1207;
	fma.rn.f32 	%f1209, %f1205, %f1205, %f1208;
	sqrt.rn.f32 	%f1210, %f1209;
	setp.le.f32 	%p156, %f1210, 0f3F800000;
	add.f32 	%f1211, %f2826, 0f3F800000;
	selp.f32 	%f2826, %f1211, %f2826, %p156;
	setp.eq.s32 	%p157, %r98, 2;
	@%p157 bra 	$L__BB2_129;
	shr.u32 	%r2640, %r5705, 2;
	xor.b32  	%r2641, %r2640, %r5705;
	shl.b32 	%r2642, %r458, 4;
	shl.b32 	%r2643, %r2641, 1;
	xor.b32  	%r2644, %r2642, %r2643;
	xor.b32  	%r2645, %r2644, %r458;
	xor.b32  	%r2646, %r2645, %r2641;
	add.s32 	%r2647, %r5700, %r2646;
	add.s32 	%r2648, %r2647, 1812185;
	cvt.rn.f32.u32 	%f1212, %r2648;
	fma.rn.f32 	%f1213, %f1212, 0f2F800000, 0f2F000000;
	shr.u32 	%r2649, %r456, 2;
	xor.b32  	%r2650, %r2649, %r456;
	shl.b32 	%r2651, %r2646, 4;
	shl.b32 	%r2652, %r2650, 1;
	xor.b32  	%r2653, %r2652, %r2651;
	xor.b32  	%r2654, %r2653, %r2650;
	xor.b32  	%r2655, %r2654, %r2646;
	add.s32 	%r2656, %r5700, %r2655;
	add.s32 	%r2657, %r2656, 2174622;
	cvt.rn.f32.u32 	%f1214, %r2657;
	fma.rn.f32 	%f1215, %f1214, 0f2F800000, 0f2F000000;
	mul.f32 	%f1216, %f1215, %f1215;
	fma.rn.f32 	%f1217, %f1213, %f1213, %f1216;
	sqrt.rn.f32 	%f1218, %f1217;
	setp.le.f32 	%p158, %f1218, 0f3F800000;
	add.f32 	%f1219, %f2826, 0f3F800000;
	selp.f32 	%f2826, %f1219, %f2826, %p158;
$L__BB2_129:
	mul.f32 	%f153, %f2826, 0f40800000;
	add.s32 	%r2660, %r92, 6656;
	xor.b32  	%r2661, %r2660, -1429050551;
	mul.lo.s32 	%r2662, %r2661, 1099087573;
	add.s32 	%r5718, %r2662, 5783321;
	xor.b32  	%r5715, %r2662, 362436069;
	add.s32 	%r5714, %r2662, 123456789;
	add.s32 	%r5713, %r2662, -638133224;
	mov.b32 	%r5717, -589760388;
	mov.b32 	%r5716, -123459836;
	mov.f32 	%f2830, 0f00000000;
	@%p87 bra 	$L__BB2_132;
	mov.b32 	%r5712, 0;
	mov.b32 	%r5717, -589760388;
	mov.b32 	%r5716, -123459836;
	mov.f32 	%f2830, 0f00000000;
$L__BB2_131:
	shr.u32 	%r2666, %r5714, 2;
	xor.b32  	%r2667, %r2666, %r5714;
	shl.b32 	%r2668, %r5718, 4;
	shl.b32 	%r2669, %r2667, 1;
	xor.b32  	%r2670, %r2668, %r2669;
	xor.b32  	%r2671, %r2670, %r5718;
	xor.b32  	%r2672, %r2671, %r2667;
	add.s32 	%r2673, %r5713, %r2672;
	add.s32 	%r2674, %r2673, 362437;
	cvt.rn.f32.u32 	%f1223, %r2674;
	fma.rn.f32 	%f1224, %f1223, 0f2F800000, 0f2F000000;
	shr.u32 	%r2675, %r5715, 2;
	xor.b32  	%r2676, %r2675, %r5715;
	shl.b32 	%r2677, %r2672, 4;
	shl.b32 	%r2678, %r2676, 1;
	xor.b32  	%r2679, %r2678, %r2677;
	xor.b32  	%r2680, %r2679, %r2676;
	xor.b32  	%r2681, %r2680, %r2672;
	add.s32 	%r2682, %r5713, %r2681;
	add.s32 	%r2683, %r2682, 724874;
	cvt.rn.f32.u32 	%f1225, %r2683;
	fma.rn.f32 	%f1226, %f1225, 0f2F800000, 0f2F000000;
	mul.f32 	%f1227, %f1226, %f1226;
	fma.rn.f32 	%f1228, %f1224, %f1224, %f1227;
	sqrt.rn.f32 	%f1229, %f1228;
	setp.le.f32 	%p160, %f1229, 0f3F800000;
	add.f32 	%f1230, %f2830, 0f3F800000;
	selp.f32 	%f1231, %f1230, %f2830, %p160;
	shr.u32 	%r2684, %r5716, 2;
	xor.b32  	%r2685, %r2684, %r5716;
	shl.b32 	%r2686, %r2681, 4;
	shl.b32 	%r2687, %r2685, 1;
	xor.b32  	%r2688, %r2686, %r2687;
	xor.b32  	%r2689, %r2688, %r2681;
	xor.b32  	%r2690, %r2689, %r2685;
	add.s32 	%r2691, %r5713, %r2690;
	add.s32 	%r2692, %r2691, 1087311;
	cvt.rn.f32.u32 	%f1232, %r2692;
	fma.rn.f32 	%f1233, %f1232, 0f2F800000, 0f2F000000;
	shr.u32 	%r2693, %r5717, 2;
	xor.b32  	%r2694, %r2693, %r5717;
	shl.b32 	%r2695, %r2690, 4;
	shl.b32 	%r2696, %r2694, 1;
	xor.b32  	%r2697, %r2696, %r2695;
	xor.b32  	%r2698, %r2697, %r2694;
	xor.b32  	%r5714, %r2698, %r2690;
	add.s32 	%r2699, %r5713, %r5714;
	add.s32 	%r2700, %r2699, 1449748;
	cvt.rn.f32.u32 	%f1234, %r2700;
	fma.rn.f32 	%f1235, %f1234, 0f2F800000, 0f2F000000;
	mul.f32 	%f1236, %f1235, %f1235;
	fma.rn.f32 	%f1237, %f1233, %f1233, %f1236;
	sqrt.rn.f32 	%f1238, %f1237;
	setp.le.f32 	%p161, %f1238, 0f3F800000;
	add.f32 	%f1239, %f1231, 0f3F800000;
	selp.f32 	%f1240, %f1239, %f1231, %p161;
	shr.u32 	%r2701, %r5718, 2;
	xor.b32  	%r2702, %r2701, %r5718;
	shl.b32 	%r2703, %r5714, 4;
	shl.b32 	%r2704, %r2702, 1;
	xor.b32  	%r2705, %r2703, %r2704;
	xor.b32  	%r2706, %r2705, %r5714;
	xor.b32  	%r5715, %r2706, %r2702;
	add.s32 	%r2707, %r5713, %r5715;
	add.s32 	%r2708, %r2707, 1812185;
	cvt.rn.f32.u32 	%f1241, %r2708;
	fma.rn.f32 	%f1242, %f1241, 0f2F800000, 0f2F000000;
	shr.u32 	%r2709, %r2672, 2;
	xor.b32  	%r2710, %r2709, %r2672;
	shl.b32 	%r2711, %r5715, 4;
	shl.b32 	%r2712, %r2710, 1;
	xor.b32  	%r2713, %r2712, %r2711;
	xor.b32  	%r2714, %r2713, %r2710;
	xor.b32  	%r5716, %r2714, %r5715;
	add.s32 	%r2715, %r5713, %r5716;
	add.s32 	%r2716, %r2715, 2174622;
	cvt.rn.f32.u32 	%f1243, %r2716;
	fma.rn.f32 	%f1244, %f1243, 0f2F800000, 0f2F000000;
	mul.f32 	%f1245, %f1244, %f1244;
	fma.rn.f32 	%f1246, %f1242, %f1242, %f1245;
	sqrt.rn.f32 	%f1247, %f1246;
	setp.le.f32 	%p162, %f1247, 0f3F800000;
	add.f32 	%f1248, %f1240, 0f3F800000;
	selp.f32 	%f1249, %f1248, %f1240, %p162;
	shr.u32 	%r2717, %r2681, 2;
	xor.b32  	%r2718, %r2717, %r2681;
	shl.b32 	%r2719, %r5716, 4;
	shl.b32 	%r2720, %r2718, 1;
	xor.b32  	%r2721, %r2719, %r2720;
	xor.b32  	%r2722, %r2721, %r5716;
	xor.b32  	%r5717, %r2722, %r2718;
	add.s32 	%r2723, %r5713, %r5717;
	add.s32 	%r2724, %r2723, 2537059;
	cvt.rn.f32.u32 	%f1250, %r2724;
	fma.rn.f32 	%f1251, %f1250, 0f2F800000, 0f2F000000;
	shr.u32 	%r2725, %r2690, 2;
	xor.b32  	%r2726, %r2725, %r2690;
	shl.b32 	%r2727, %r5717, 4;
	shl.b32 	%r2728, %r2726, 1;
	xor.b32  	%r2729, %r2728, %r2727;
	xor.b32  	%r2730, %r2729, %r2726;
	xor.b32  	%r5718, %r2730, %r5717;
	add.s32 	%r5713, %r5713, 2899496;
	add.s32 	%r2731, %r5718, %r5713;
	cvt.rn.f32.u32 	%f1252, %r2731;
	fma.rn.f32 	%f1253, %f1252, 0f2F800000, 0f2F000000;
	mul.f32 	%f1254, %f1253, %f1253;
	fma.rn.f32 	%f1255, %f1251, %f1251, %f1254;
	sqrt.rn.f32 	%f1256, %f1255;
	setp.le.f32 	%p163, %f1256, 0f3F800000;
	add.f32 	%f1257, %f1249, 0f3F800000;
	selp.f32 	%f2830, %f1257, %f1249, %p163;
	add.s32 	%r5712, %r5712, 4;
	and.b32  	%r2732, %r3, 2147483644;
	setp.ne.s32 	%p164, %r5712, %r2732;
	@%p164 bra 	$L__BB2_131;
$L__BB2_132:
	@%p93 bra 	$L__BB2_136;
	shr.u32 	%r2733, %r5714, 2;
	xor.b32  	%r2734, %r2733, %r5714;
	shl.b32 	%r2735, %r5718, 4;
	shl.b32 	%r2736, %r2734, 1;
	xor.b32  	%r2737, %r2735, %r2736;
	xor.b32  	%r2738, %r2737, %r5718;
	xor.b32  	%r483, %r2738, %r2734;
	add.s32 	%r2739, %r5713, %r483;
	add.s32 	%r2740, %r2739, 362437;
	cvt.rn.f32.u32 	%f1258, %r2740;
	fma.rn.f32 	%f1259, %f1258, 0f2F800000, 0f2F000000;
	shr.u32 	%r2741, %r5715, 2;
	xor.b32  	%r2742, %r2741, %r5715;
	shl.b32 	%r2743, %r483, 4;
	shl.b32 	%r2744, %r2742, 1;
	xor.b32  	%r2745, %r2744, %r2743;
	xor.b32  	%r2746, %r2745, %r2742;
	xor.b32  	%r484, %r2746, %r483;
	add.s32 	%r2747, %r5713, %r484;
	add.s32 	%r2748, %r2747, 724874;
	cvt.rn.f32.u32 	%f1260, %r2748;
	fma.rn.f32 	%f1261, %f1260, 0f2F800000, 0f2F000000;
	mul.f32 	%f1262, %f1261, %f1261;
	fma.rn.f32 	%f1263, %f1259, %f1259, %f1262;
	sqrt.rn.f32 	%f1264, %f1263;
	setp.le.f32 	%p166, %f1264, 0f3F800000;
	add.f32 	%f1265, %f2830, 0f3F800000;
	selp.f32 	%f2830, %f1265, %f2830, %p166;
	setp.eq.s32 	%p167, %r98, 1;
	@%p167 bra 	$L__BB2_136;
	shr.u32 	%r2749, %r5716, 2;
	xor.b32  	%r2750, %r2749, %r5716;
	shl.b32 	%r2751, %r484, 4;
	shl.b32 	%r2752, %r2750, 1;
	xor.b32  	%r2753, %r2751, %r2752;
	xor.b32  	%r2754, %r2753, %r484;
	xor.b32  	%r2755, %r2754, %r2750;
	add.s32 	%r2756, %r5713, %r2755;
	add.s32 	%r2757, %r2756, 1087311;
	cvt.rn.f32.u32 	%f1266, %r2757;
	fma.rn.f32 	%f1267, %f1266, 0f2F800000, 0f2F000000;
	shr.u32 	%r2758, %r5717, 2;
	xor.b32  	%r2759, %r2758, %r5717;
	shl.b32 	%r2760, %r2755, 4;
	shl.b32 	%r2761, %r2759, 1;
	xor.b32  	%r2762, %r2761, %r2760;
	xor.b32  	%r2763, %r2762, %r2759;
	xor.b32  	%r485, %r2763, %r2755;
	add.s32 	%r2764, %r5713, %r485;
	add.s32 	%r2765, %r2764, 1449748;
	cvt.rn.f32.u32 	%f1268, %r2765;
	fma.rn.f32 	%f1269, %f1268, 0f2F800000, 0f2F000000;
	mul.f32 	%f1270, %f1269, %f1269;
	fma.rn.f32 	%f1271, %f1267, %f1267, %f1270;
	sqrt.rn.f32 	%f1272, %f1271;
	setp.le.f32 	%p168, %f1272, 0f3F800000;
	add.f32 	%f1273, %f2830, 0f3F800000;
	selp.f32 	%f2830, %f1273, %f2830, %p168;
	setp.eq.s32 	%p169, %r98, 2;
	@%p169 bra 	$L__BB2_136;
	shr.u32 	%r2766, %r5718, 2;
	xor.b32  	%r2767, %r2766, %r5718;
	shl.b32 	%r2768, %r485, 4;
	shl.b32 	%r2769, %r2767, 1;
	xor.b32  	%r2770, %r2768, %r2769;
	xor.b32  	%r2771, %r2770, %r485;
	xor.b32  	%r2772, %r2771, %r2767;
	add.s32 	%r2773, %r5713, %r2772;
	add.s32 	%r2774, %r2773, 1812185;
	cvt.rn.f32.u32 	%f1274, %r2774;
	fma.rn.f32 	%f1275, %f1274, 0f2F800000, 0f2F000000;
	shr.u32 	%r2775, %r483, 2;
	xor.b32  	%r2776, %r2775, %r483;
	shl.b32 	%r2777, %r2772, 4;
	shl.b32 	%r2778, %r2776, 1;
	xor.b32  	%r2779, %r2778, %r2777;
	xor.b32  	%r2780, %r2779, %r2776;
	xor.b32  	%r2781, %r2780, %r2772;
	add.s32 	%r2782, %r5713, %r2781;
	add.s32 	%r2783, %r2782, 2174622;
	cvt.rn.f32.u32 	%f1276, %r2783;
	fma.rn.f32 	%f1277, %f1276, 0f2F800000, 0f2F000000;
	mul.f32 	%f1278, %f1277, %f1277;
	fma.rn.f32 	%f1279, %f1275, %f1275, %f1278;
	sqrt.rn.f32 	%f1280, %f1279;
	setp.le.f32 	%p170, %f1280, 0f3F800000;
	add.f32 	%f1281, %f2830, 0f3F800000;
	selp.f32 	%f2830, %f1281, %f2830, %p170;
$L__BB2_136:
	mul.f32 	%f162, %f2830, 0f40800000;
	add.s32 	%r2786, %r92, 7168;
	xor.b32  	%r2787, %r2786, -1429050551;
	mul.lo.s32 	%r2788, %r2787, 1099087573;
	add.s32 	%r5731, %r2788, 5783321;
	xor.b32  	%r5728, %r2788, 362436069;
	add.s32 	%r5727, %r2788, 123456789;
	add.s32 	%r5726, %r2788, -638133224;
	mov.b32 	%r5730, -589760388;
	mov.b32 	%r5729, -123459836;
	mov.f32 	%f2834, 0f00000000;
	@%p87 bra 	$L__BB2_139;
	mov.b32 	%r5725, 0;
	mov.b32 	%r5730, -589760388;
	mov.b32 	%r5729, -123459836;
	mov.f32 	%f2834, 0f00000000;
$L__BB2_138:
	shr.u32 	%r2792, %r5727, 2;
	xor.b32  	%r2793, %r2792, %r5727;
	shl.b32 	%r2794, %r5731, 4;
	shl.b32 	%r2795, %r2793, 1;
	xor.b32  	%r2796, %r2794, %r2795;
	xor.b32  	%r2797, %r2796, %r5731;
	xor.b32  	%r2798, %r2797, %r2793;
	add.s32 	%r2799, %r5726, %r2798;
	add.s32 	%r2800, %r2799, 362437;
	cvt.rn.f32.u32 	%f1285, %r2800;
	fma.rn.f32 	%f1286, %f1285, 0f2F800000, 0f2F000000;
	shr.u32 	%r2801, %r5728, 2;
	xor.b32  	%r2802, %r2801, %r5728;
	shl.b32 	%r2803, %r2798, 4;
	shl.b32 	%r2804, %r2802, 1;
	xor.b32  	%r2805, %r2804, %r2803;
	xor.b32  	%r2806, %r2805, %r2802;
	xor.b32  	%r2807, %r2806, %r2798;
	add.s32 	%r2808, %r5726, %r2807;
	add.s32 	%r2809, %r2808, 724874;
	cvt.rn.f32.u32 	%f1287, %r2809;
	fma.rn.f32 	%f1288, %f1287, 0f2F800000, 0f2F000000;
	mul.f32 	%f1289, %f1288, %f1288;
	fma.rn.f32 	%f1290, %f1286, %f1286, %f1289;
	sqrt.rn.f32 	%f1291, %f1290;
	setp.le.f32 	%p172, %f1291, 0f3F800000;
	add.f32 	%f1292, %f2834, 0f3F800000;
	selp.f32 	%f1293, %f1292, %f2834, %p172;
	shr.u32 	%r2810, %r5729, 2;
	xor.b32  	%r2811, %r2810, %r5729;
	shl.b32 	%r2812, %r2807, 4;
	shl.b32 	%r2813, %r2811, 1;
	xor.b32  	%r2814, %r2812, %r2813;
	xor.b32  	%r2815, %r2814, %r2807;
	xor.b32  	%r2816, %r2815, %r2811;
	add.s32 	%r2817, %r5726, %r2816;
	add.s32 	%r2818, %r2817, 1087311;
	cvt.rn.f32.u32 	%f1294, %r2818;
	fma.rn.f32 	%f1295, %f1294, 0f2F800000, 0f2F000000;
	shr.u32 	%r2819, %r5730, 2;
	xor.b32  	%r2820, %r2819, %r5730;
	shl.b32 	%r2821, %r2816, 4;
	shl.b32 	%r2822, %r2820, 1;
	xor.b32  	%r2823, %r2822, %r2821;
	xor.b32  	%r2824, %r2823, %r2820;
	xor.b32  	%r5727, %r2824, %r2816;
	add.s32 	%r2825, %r5726, %r5727;
	add.s32 	%r2826, %r2825, 1449748;
	cvt.rn.f32.u32 	%f1296, %r2826;
	fma.rn.f32 	%f1297, %f1296, 0f2F800000, 0f2F000000;
	mul.f32 	%f1298, %f1297, %f1297;
	fma.rn.f32 	%f1299, %f1295, %f1295, %f1298;
	sqrt.rn.f32 	%f1300, %f1299;
	setp.le.f32 	%p173, %f1300, 0f3F800000;
	add.f32 	%f1301, %f1293, 0f3F800000;
	selp.f32 	%f1302, %f1301, %f1293, %p173;
	shr.u32 	%r2827, %r5731, 2;
	xor.b32  	%r2828, %r2827, %r5731;
	shl.b32 	%r2829, %r5727, 4;
	shl.b32 	%r2830, %r2828, 1;
	xor.b32  	%r2831, %r2829, %r2830;
	xor.b32  	%r2832, %r2831, %r5727;
	xor.b32  	%r5728, %r2832, %r2828;
	add.s32 	%r2833, %r5726, %r5728;
	add.s32 	%r2834, %r2833, 1812185;
	cvt.rn.f32.u32 	%f1303, %r2834;
	fma.rn.f32 	%f1304, %f1303, 0f2F800000, 0f2F000000;
	shr.u32 	%r2835, %r2798, 2;
	xor.b32  	%r2836, %r2835, %r2798;
	shl.b32 	%r2837, %r5728, 4;
	shl.b32 	%r2838, %r2836, 1;
	xor.b32  	%r2839, %r2838, %r2837;
	xor.b32  	%r2840, %r2839, %r2836;
	xor.b32  	%r5729, %r2840, %r5728;
	add.s32 	%r2841, %r5726, %r5729;
	add.s32 	%r2842, %r2841, 2174622;
	cvt.rn.f32.u32 	%f1305, %r2842;
	fma.rn.f32 	%f1306, %f1305, 0f2F800000, 0f2F000000;
	mul.f32 	%f1307, %f1306, %f1306;
	fma.rn.f32 	%f1308, %f1304, %f1304, %f1307;
	sqrt.rn.f32 	%f1309, %f1308;
	setp.le.f32 	%p174, %f1309, 0f3F800000;
	add.f32 	%f1310, %f1302, 0f3F800000;
	selp.f32 	%f1311, %f1310, %f1302, %p174;
	shr.u32 	%r2843, %r2807, 2;
	xor.b32  	%r2844, %r2843, %r2807;
	shl.b32 	%r2845, %r5729, 4;
	shl.b32 	%r2846, %r2844, 1;
	xor.b32  	%r2847, %r2845, %r2846;
	xor.b32  	%r2848, %r2847, %r5729;
	xor.b32  	%r5730, %r2848, %r2844;
	add.s32 	%r2849, %r5726, %r5730;
	add.s32 	%r2850, %r2849, 2537059;
	cvt.rn.f32.u32 	%f1312, %r2850;
	fma.rn.f32 	%f1313, %f1312, 0f2F800000, 0f2F000000;
	shr.u32 	%r2851, %r2816, 2;
	xor.b32  	%r2852, %r2851, %r2816;
	shl.b32 	%r2853, %r5730, 4;
	shl.b32 	%r2854, %r2852, 1;
	xor.b32  	%r2855, %r2854, %r2853;
	xor.b32  	%r2856, %r2855, %r2852;
	xor.b32  	%r5731, %r2856, %r5730;
	add.s32 	%r5726, %r5726, 2899496;
	add.s32 	%r2857, %r5731, %r5726;
	cvt.rn.f32.u32 	%f1314, %r2857;
	fma.rn.f32 	%f1315, %f1314, 0f2F800000, 0f2F000000;
	mul.f32 	%f1316, %f1315, %f1315;
	fma.rn.f32 	%f1317, %f1313, %f1313, %f1316;
	sqrt.rn.f32 	%f1318, %f1317;
	setp.le.f32 	%p175, %f1318, 0f3F800000;
	add.f32 	%f1319, %f1311, 0f3F800000;
	selp.f32 	%f2834, %f1319, %f1311, %p175;
	add.s32 	%r5725, %r5725, 4;
	and.b32  	%r2858, %r3, 2147483644;
	setp.ne.s32 	%p176, %r5725, %r2858;
	@%p176 bra 	$L__BB2_138;
$L__BB2_139:
	@%p93 bra 	$L__BB2_143;
	shr.u32 	%r2859, %r5727, 2;
	xor.b32  	%r2860, %r2859, %r5727;
	shl.b32 	%r2861, %r5731, 4;
	shl.b32 	%r2862, %r2860, 1;
	xor.b32  	%r2863, %r2861, %r2862;
	xor.b32  	%r2864, %r2863, %r5731;
	xor.b32  	%r510, %r2864, %r2860;
	add.s32 	%r2865, %r5726, %r510;
	add.s32 	%r2866, %r2865, 362437;
	cvt.rn.f32.u32 	%f1320, %r2866;
	fma.rn.f32 	%f1321, %f1320, 0f2F800000, 0f2F000000;
	shr.u32 	%r2867, %r5728, 2;
	xor.b32  	%r2868, %r2867, %r5728;
	shl.b32 	%r2869, %r510, 4;
	shl.b32 	%r2870, %r2868, 1;
	xor.b32  	%r2871, %r2870, %r2869;
	xor.b32  	%r2872, %r2871, %r2868;
	xor.b32  	%r511, %r2872, %r510;
	add.s32 	%r2873, %r5726, %r511;
	add.s32 	%r2874, %r2873, 724874;
	cvt.rn.f32.u32 	%f1322, %r2874;
	fma.rn.f32 	%f1323, %f1322, 0f2F800000, 0f2F000000;
	mul.f32 	%f1324, %f1323, %f1323;
	fma.rn.f32 	%f1325, %f1321, %f1321, %f1324;
	sqrt.rn.f32 	%f1326, %f1325;
	setp.le.f32 	%p178, %f1326, 0f3F800000;
	add.f32 	%f1327, %f2834, 0f3F800000;
	selp.f32 	%f2834, %f1327, %f2834, %p178;
	setp.eq.s32 	%p179, %r98, 1;
	@%p179 bra 	$L__BB2_143;
	shr.u32 	%r2875, %r5729, 2;
	xor.b32  	%r2876, %r2875, %r5729;
	shl.b32 	%r2877, %r511, 4;
	shl.b32 	%r2878, %r2876, 1;
	xor.b32  	%r2879, %r2877, %r2878;
	xor.b32  	%r2880, %r2879, %r511;
	xor.b32  	%r2881, %r2880, %r2876;
	add.s32 	%r2882, %r5726, %r2881;
	add.s32 	%r2883, %r2882, 1087311;
	cvt.rn.f32.u32 	%f1328, %r2883;
	fma.rn.f32 	%f1329, %f1328, 0f2F800000, 0f2F000000;
	shr.u32 	%r2884, %r5730, 2;
	xor.b32  	%r2885, %r2884, %r5730;
	shl.b32 	%r2886, %r2881, 4;
	shl.b32 	%r2887, %r2885, 1;
	xor.b32  	%r2888, %r2887, %r2886;
	xor.b32  	%r2889, %r2888, %r2885;
	xor.b32  	%r512, %r2889, %r2881;
	add.s32 	%r2890, %r5726, %r512;
	add.s32 	%r2891, %r2890, 1449748;
	cvt.rn.f32.u32 	%f1330, %r2891;
	fma.rn.f32 	%f1331, %f1330, 0f2F800000, 0f2F000000;
	mul.f32 	%f1332, %f1331, %f1331;
	fma.rn.f32 	%f1333, %f1329, %f1329, %f1332;
	sqrt.rn.f32 	%f1334, %f1333;
	setp.le.f32 	%p180, %f1334, 0f3F800000;
	add.f32 	%f1335, %f2834, 0f3F800000;
	selp.f32 	%f2834, %f1335, %f2834, %p180;
	setp.eq.s32 	%p181, %r98, 2;
	@%p181 bra 	$L__BB2_143;
	shr.u32 	%r2892, %r5731, 2;
	xor.b32  	%r2893, %r2892, %r5731;
	shl.b32 	%r2894, %r512, 4;
	shl.b32 	%r2895, %r2893, 1;
	xor.b32  	%r2896, %r2894, %r2895;
	xor.b32  	%r2897, %r2896, %r512;
	xor.b32  	%r2898, %r2897, %r2893;
	add.s32 	%r2899, %r5726, %r2898;
	add.s32 	%r2900, %r2899, 1812185;
	cvt.rn.f32.u32 	%f1336, %r2900;
	fma.rn.f32 	%f1337, %f1336, 0f2F800000, 0f2F000000;
	shr.u32 	%r2901, %r510, 2;
	xor.b32  	%r2902, %r2901, %r510;
	shl.b32 	%r2903, %r2898, 4;
	shl.b32 	%r2904, %r2902, 1;
	xor.b32  	%r2905, %r2904, %r2903;
	xor.b32  	%r2906, %r2905, %r2902;
	xor.b32  	%r2907, %r2906, %r2898;
	add.s32 	%r2908, %r5726, %r2907;
	add.s32 	%r2909, %r2908, 2174622;
	cvt.rn.f32.u32 	%f1338, %r2909;
	fma.rn.f32 	%f1339, %f1338, 0f2F800000, 0f2F000000;
	mul.f32 	%f1340, %f1339, %f1339;
	fma.rn.f32 	%f1341, %f1337, %f1337, %f1340;
	sqrt.rn.f32 	%f1342, %f1341;
	setp.le.f32 	%p182, %f1342, 0f3F800000;
	add.f32 	%f1343, %f2834, 0f3F800000;
	selp.f32 	%f2834, %f1343, %f2834, %p182;
$L__BB2_143:
	mul.f32 	%f171, %f2834, 0f40800000;
	add.s32 	%r2912, %r92, 7680;
	xor.b32  	%r2913, %r2912, -1429050551;
	mul.lo.s32 	%r2914, %r2913, 1099087573;
	add.s32 	%r5744, %r2914, 5783321;
	xor.b32  	%r5741, %r2914, 362436069;
	add.s32 	%r5740, %r2914, 123456789;
	add.s32 	%r5739, %r2914, -638133224;
	mov.b32 	%r5743, -589760388;
	mov.b32 	%r5742, -123459836;
	mov.f32 	%f2838, 0f00000000;
	@%p87 bra 	$L__BB2_146;
	mov.b32 	%r5738, 0;
	mov.b32 	%r5743, -589760388;
	mov.b32 	%r5742, -123459836;
	mov.f32 	%f2838, 0f00000000;
$L__BB2_145:
	shr.u32 	%r2918, %r5740, 2;
	xor.b32  	%r2919, %r2918, %r5740;
	shl.b32 	%r2920, %r5744, 4;
	shl.b32 	%r2921, %r2919, 1;
	xor.b32  	%r2922, %r2920, %r2921;
	xor.b32  	%r2923, %r2922, %r5744;
	xor.b32  	%r2924, %r2923, %r2919;
	add.s32 	%r2925, %r5739, %r2924;
	add.s32 	%r2926, %r2925, 362437;
	cvt.rn.f32.u32 	%f1347, %r2926;
	fma.rn.f32 	%f1348, %f1347, 0f2F800000, 0f2F000000;
	shr.u32 	%r2927, %r5741, 2;
	xor.b32  	%r2928, %r2927, %r5741;
	shl.b32 	%r2929, %r2924, 4;
	shl.b32 	%r2930, %r2928, 1;
	xor.b32  	%r2931, %r2930, %r2929;
	xor.b32  	%r2932, %r2931, %r2928;
	xor.b32  	%r2933, %r2932, %r2924;
	add.s32 	%r2934, %r5739, %r2933;
	add.s32 	%r2935, %r2934, 724874;
	cvt.rn.f32.u32 	%f1349, %r2935;
	fma.rn.f32 	%f1350, %f1349, 0f2F800000, 0f2F000000;
	mul.f32 	%f1351, %f1350, %f1350;
	fma.rn.f32 	%f1352, %f1348, %f1348, %f1351;
	sqrt.rn.f32 	%f1353, %f1352;
	setp.le.f32 	%p184, %f1353, 0f3F800000;
	add.f32 	%f1354, %f2838, 0f3F800000;
	selp.f32 	%f1355, %f1354, %f2838, %p184;
	shr.u32 	%r2936, %r5742, 2;
	xor.b32  	%r2937, %r2936, %r5742;
	shl.b32 	%r2938, %r2933, 4;
	shl.b32 	%r2939, %r2937, 1;
	xor.b32  	%r2940, %r2938, %r2939;
	xor.b32  	%r2941, %r2940, %r2933;
	xor.b32  	%r2942, %r2941, %r2937;
	add.s32 	%r2943, %r5739, %r2942;
	add.s32 	%r2944, %r2943, 1087311;
	cvt.rn.f32.u32 	%f1356, %r2944;
	fma.rn.f32 	%f1357, %f1356, 0f2F800000, 0f2F000000;
	shr.u32 	%r2945, %r5743, 2;
	xor.b32  	%r2946, %r2945, %r5743;
	shl.b32 	%r2947, %r2942, 4;
	shl.b32 	%r2948, %r2946, 1;
	xor.b32  	%r2949, %r2948, %r2947;
	xor.b32  	%r2950, %r2949, %r2946;
	xor.b32  	%r5740, %r2950, %r2942;
	add.s32 	%r2951, %r5739, %r5740;
	add.s32 	%r2952, %r2951, 1449748;
	cvt.rn.f32.u32 	%f1358, %r2952;
	fma.rn.f32 	%f1359, %f1358, 0f2F800000, 0f2F000000;
	mul.f32 	%f1360, %f1359, %f1359;
	fma.rn.f32 	%f1361, %f1357, %f1357, %f1360;
	sqrt.rn.f32 	%f1362, %f1361;
	setp.le.f32 	%p185, %f1362, 0f3F800000;
	add.f32 	%f1363, %f1355, 0f3F800000;
	selp.f32 	%f1364, %f1363, %f1355, %p185;
	shr.u32 	%r2953, %r5744, 2;
	xor.b32  	%r2954, %r2953, %r5744;
	shl.b32 	%r2955, %r5740, 4;
	shl.b32 	%r2956, %r2954, 1;
	xor.b32  	%r2957, %r2955, %r2956;
	xor.b32  	%r2958, %r2957, %r5740;
	xor.b32  	%r5741, %r2958, %r2954;
	add.s32 	%r2959, %r5739, %r5741;
	add.s32 	%r2960, %r2959, 1812185;
	cvt.rn.f32.u32 	%f1365, %r2960;
	fma.rn.f32 	%f1366, %f1365, 0f2F800000, 0f2F000000;
	shr.u32 	%r2961, %r2924, 2;
	xor.b32  	%r2962, %r2961, %r2924;
	shl.b32 	%r2963, %r5741, 4;
	shl.b32 	%r2964, %r2962, 1;
	xor.b32  	%r2965, %r2964, %r2963;
	xor.b32  	%r2966, %r2965, %r2962;
	xor.b32  	%r5742, %r2966, %r5741;
	add.s32 	%r2967, %r5739, %r5742;
	add.s32 	%r2968, %r2967, 2174622;
	cvt.rn.f32.u32 	%f1367, %r2968;
	fma.rn.f32 	%f1368, %f1367, 0f2F800000, 0f2F000000;
	mul.f32 	%f1369, %f1368, %f1368;
	fma.rn.f32 	%f1370, %f1366, %f1366, %f1369;
	sqrt.rn.f32 	%f1371, %f1370;
	setp.le.f32 	%p186, %f1371, 0f3F800000;
	add.f32 	%f1372, %f1364, 0f3F800000;
	selp.f32 	%f1373, %f1372, %f1364, %p186;
	shr.u32 	%r2969, %r2933, 2;
	xor.b32  	%r2970, %r2969, %r2933;
	shl.b32 	%r2971, %r5742, 4;
	shl.b32 	%r2972, %r2970, 1;
	xor.b32  	%r2973, %r2971, %r2972;
	xor.b32  	%r2974, %r2973, %r5742;
	xor.b32  	%r5743, %r2974, %r2970;
	add.s32 	%r2975, %r5739, %r5743;
	add.s32 	%r2976, %r2975, 2537059;
	cvt.rn.f32.u32 	%f1374, %r2976;
	fma.rn.f32 	%f1375, %f1374, 0f2F800000, 0f2F000000;
	shr.u32 	%r2977, %r2942, 2;
	xor.b32  	%r2978, %r2977, %r2942;
	shl.b32 	%r2979, %r5743, 4;
	shl.b32 	%r2980, %r2978, 1;
	xor.b32  	%r2981, %r2980, %r2979;
	xor.b32  	%r2982, %r2981, %r2978;
	xor.b32  	%r5744, %r2982, %r5743;
	add.s32 	%r5739, %r5739, 2899496;
	add.s32 	%r2983, %r5744, %r5739;
	cvt.rn.f32.u32 	%f1376, %r2983;
	fma.rn.f32 	%f1377, %f1376, 0f2F800000, 0f2F000000;
	mul.f32 	%f1378, %f1377, %f1377;
	fma.rn.f32 	%f1379, %f1375, %f1375, %f1378;
	sqrt.rn.f32 	%f1380, %f1379;
	setp.le.f32 	%p187, %f1380, 0f3F800000;
	add.f32 	%f1381, %f1373, 0f3F800000;
	selp.f32 	%f2838, %f1381, %f1373, %p187;
	add.s32 	%r5738, %r5738, 4;
	and.b32  	%r2984, %r3, 2147483644;
	setp.ne.s32 	%p188, %r5738, %r2984;
	@%p188 bra 	$L__BB2_145;
$L__BB2_146:
	setp.eq.s32 	%p189, %r98, 0;
	@%p189 bra 	$L__BB2_150;
	shr.u32 	%r2985, %r5740, 2;
	xor.b32  	%r2986, %r2985, %r5740;
	shl.b32 	%r2987, %r5744, 4;
	shl.b32 	%r2988, %r2986, 1;
	xor.b32  	%r2989, %r2987, %r2988;
	xor.b32  	%r2990, %r2989, %r5744;
	xor.b32  	%r537, %r2990, %r2986;
	add.s32 	%r2991, %r5739, %r537;
	add.s32 	%r2992, %r2991, 362437;
	cvt.rn.f32.u32 	%f1382, %r2992;
	fma.rn.f32 	%f1383, %f1382, 0f2F800000, 0f2F000000;
	shr.u32 	%r2993, %r5741, 2;
	xor.b32  	%r2994, %r2993, %r5741;
	shl.b32 	%r2995, %r537, 4;
	shl.b32 	%r2996, %r2994, 1;
	xor.b32  	%r2997, %r2996, %r2995;
	xor.b32  	%r2998, %r2997, %r2994;
	xor.b32  	%r538, %r2998, %r537;
	add.s32 	%r2999, %r5739, %r538;
	add.s32 	%r3000, %r2999, 724874;
	cvt.rn.f32.u32 	%f1384, %r3000;
	fma.rn.f32 	%f1385, %f1384, 0f2F800000, 0f2F000000;
	mul.f32 	%f1386, %f1385, %f1385;
	fma.rn.f32 	%f1387, %f1383, %f1383, %f1386;
	sqrt.rn.f32 	%f1388, %f1387;
	setp.le.f32 	%p190, %f1388, 0f3F800000;
	add.f32 	%f1389, %f2838, 0f3F800000;
	selp.f32 	%f2838, %f1389, %f2838, %p190;
	setp.eq.s32 	%p191, %r98, 1;
	@%p191 bra 	$L__BB2_150;
	shr.u32 	%r3001, %r5742, 2;
	xor.b32  	%r3002, %r3001, %r5742;
	shl.b32 	%r3003, %r538, 4;
	shl.b32 	%r3004, %r3002, 1;
	xor.b32  	%r3005, %r3003, %r3004;
	xor.b32  	%r3006, %r3005, %r538;
	xor.b32  	%r3007, %r3006, %r3002;
	add.s32 	%r3008, %r5739, %r3007;
	add.s32 	%r3009, %r3008, 1087311;
	cvt.rn.f32.u32 	%f1390, %r3009;
	fma.rn.f32 	%f1391, %f1390, 0f2F800000, 0f2F000000;
	shr.u32 	%r3010, %r5743, 2;
	xor.b32  	%r3011, %r3010, %r5743;
	shl.b32 	%r3012, %r3007, 4;
	shl.b32 	%r3013, %r3011, 1;
	xor.b32  	%r3014, %r3013, %r3012;
	xor.b32  	%r3015, %r3014, %r3011;
	xor.b32  	%r539, %r3015, %r3007;
	add.s32 	%r3016, %r5739, %r539;
	add.s32 	%r3017, %r3016, 1449748;
	cvt.rn.f32.u32 	%f1392, %r3017;
	fma.rn.f32 	%f1393, %f1392, 0f2F800000, 0f2F000000;
	mul.f32 	%f1394, %f1393, %f1393;
	fma.rn.f32 	%f1395, %f1391, %f1391, %f1394;
	sqrt.rn.f32 	%f1396, %f1395;
	setp.le.f32 	%p192, %f1396, 0f3F800000;
	add.f32 	%f1397, %f2838, 0f3F800000;
	selp.f32 	%f2838, %f1397, %f2838, %p192;
	setp.eq.s32 	%p193, %r98, 2;
	@%p193 bra 	$L__BB2_150;
	shr.u32 	%r3018, %r5744, 2;
	xor.b32  	%r3019, %r3018, %r5744;
	shl.b32 	%r3020, %r539, 4;
	shl.b32 	%r3021, %r3019, 1;
	xor.b32  	%r3022, %r3020, %r3021;
	xor.b32  	%r3023, %r3022, %r539;
	xor.b32  	%r3024, %r3023, %r3019;
	add.s32 	%r3025, %r5739, %r3024;
	add.s32 	%r3026, %r3025, 1812185;
	cvt.rn.f32.u32 	%f1398, %r3026;
	fma.rn.f32 	%f1399, %f1398, 0f2F800000, 0f2F000000;
	shr.u32 	%r3027, %r537, 2;
	xor.b32  	%r3028, %r3027, %r537;
	shl.b32 	%r3029, %r3024, 4;
	shl.b32 	%r3030, %r3028, 1;
	xor.b32  	%r3031, %r3030, %r3029;
	xor.b32  	%r3032, %r3031, %r3028;
	xor.b32  	%r3033, %r3032, %r3024;
	add.s32 	%r3034, %r5739, %r3033;
	add.s32 	%r3035, %r3034, 2174622;
	cvt.rn.f32.u32 	%f1400, %r3035;
	fma.rn.f32 	%f1401, %f1400, 0f2F800000, 0f2F000000;
	mul.f32 	%f1402, %f1401, %f1401;
	fma.rn.f32 	%f1403, %f1399, %f1399, %f1402;
	sqrt.rn.f32 	%f1404, %f1403;
	setp.le.f32 	%p194, %f1404, 0f3F800000;
	add.f32 	%f1405, %f2838, 0f3F800000;
	selp.f32 	%f2838, %f1405, %f2838, %p194;
$L__BB2_150:
	mul.f32 	%f1406, %f2838, 0f40800000;
	div.rn.f32 	%f2839, %f1406, %f36;
	div.rn.f32 	%f2854, %f45, %f36;
	div.rn.f32 	%f2853, %f54, %f36;
	div.rn.f32 	%f2852, %f63, %f36;
	div.rn.f32 	%f2851, %f72, %f36;
	div.rn.f32 	%f2850, %f81, %f36;
	div.rn.f32 	%f2849, %f90, %f36;
	div.rn.f32 	%f2848, %f99, %f36;
	div.rn.f32 	%f2847, %f108, %f36;
	div.rn.f32 	%f2846, %f117, %f36;
	div.rn.f32 	%f2845, %f126, %f36;
	div.rn.f32 	%f2844, %f135, %f36;
	div.rn.f32 	%f2843, %f144, %f36;
	div.rn.f32 	%f2842, %f153, %f36;
	div.rn.f32 	%f2841, %f162, %f36;
	div.rn.f32 	%f2840, %f171, %f36;
	bra.uni 	$L__BB2_152;
$L__BB2_151:
	mov.f32 	%f413, 0f00000000;
	div.rn.f32 	%f2839, %f413, %f36;
	mov.f32 	%f2840, %f2839;
	mov.f32 	%f2841, %f2839;
	mov.f32 	%f2842, %f2839;
	mov.f32 	%f2843, %f2839;
	mov.f32 	%f2844, %f2839;
	mov.f32 	%f2845, %f2839;
	mov.f32 	%f2846, %f2839;
	mov.f32 	%f2847, %f2839;
	mov.f32 	%f2848, %f2839;
	mov.f32 	%f2849, %f2839;
	mov.f32 	%f2850, %f2839;
	mov.f32 	%f2851, %f2839;
	mov.f32 	%f2852, %f2839;
	mov.f32 	%f2853, %f2839;
	mov.f32 	%f2854, %f2839;
$L__BB2_152:
	add.f32 	%f1407, %f2854, %f2853;
	add.f32 	%f1408, %f2852, %f2851;
	add.f32 	%f1409, %f2850, %f2849;
	add.f32 	%f1410, %f2848, %f2847;
	add.f32 	%f1411, %f2846, %f2845;
	add.f32 	%f1412, %f2844, %f2843;
	add.f32 	%f1413, %f2842, %f2841;
	add.f32 	%f1414, %f2840, %f2839;
	add.f32 	%f1415, %f1407, %f1408;
	add.f32 	%f1416, %f1409, %f1410;
	add.f32 	%f1417, %f1411, %f1412;
	add.f32 	%f1418, %f1413, %f1414;
	add.f32 	%f1419, %f1415, %f1416;
	add.f32 	%f1420, %f1417, %f1418;
	add.f32 	%f2945, %f1419, %f1420;
	shl.b32 	%r3036, %r1028, 13;
	setp.lt.u32 	%p195, %r5, %r3036;
	@%p195 bra 	$L__BB2_287;
	add.s32 	%r540, %r3, -1;
	mov.f32 	%f1421, 0f00000000;
	div.rn.f32 	%f214, %f1421, %f36;
	and.b32  	%r541, %r3, 3;
	and.b32  	%r542, %r3, 2147483644;
	mov.b32 	%r543, 0;
	mov.u32 	%r5746, %r4;
$L__BB2_154:
	shl.b32 	%r545, %r1028, 13;
	add.s32 	%r5746, %r5746, %r545;
	add.s32 	%r3038, %r1027, -8192;
	setp.gt.u32 	%p196, %r5746, %r3038;
	@%p196 bra 	$L__BB2_270;
	setp.lt.s32 	%p197, %r3, 1;
	add.s32 	%r3039, %r2, %r91;
	add.s32 	%r547, %r3039, %r5746;
	mov.f32 	%f2920, %f214;
	mov.f32 	%f2921, %f214;
	mov.f32 	%f2922, %f214;
	mov.f32 	%f2923, %f214;
	mov.f32 	%f2924, %f214;
	mov.f32 	%f2925, %f214;
	mov.f32 	%f2926, %f214;
	mov.f32 	%f2927, %f214;
	mov.f32 	%f2928, %f214;
	mov.f32 	%f2929, %f214;
	mov.f32 	%f2930, %f214;
	mov.f32 	%f2931, %f214;
	mov.f32 	%f2932, %f214;
	mov.f32 	%f2933, %f214;
	mov.f32 	%f2934, %f214;
	mov.f32 	%f2935, %f214;
	@%p197 bra 	$L__BB2_269;
	setp.lt.u32 	%p198, %r540, 3;
	xor.b32  	%r3042, %r547, -1429050551;
	mul.lo.s32 	%r3043, %r3042, 1099087573;
	add.s32 	%r5754, %r3043, 5783321;
	xor.b32  	%r5757, %r3043, 362436069;
	add.s32 	%r5758, %r3043, 123456789;
	add.s32 	%r5759, %r3043, -638133224;
	mov.b32 	%r5756, -123459836;
	mov.b32 	%r5755, -589760388;
	mov.f32 	%f2859, 0f00000000;
	@%p198 bra 	$L__BB2_159;
	mov.b32 	%r5753, 0;
	mov.b32 	%r5756, -123459836;
	mov.b32 	%r5755, -589760388;
	mov.f32 	%f2859, 0f00000000;
$L__BB2_158:
	shr.u32 	%r3047, %r5758, 2;
	xor.b32  	%r3048, %r3047, %r5758;
	shl.b32 	%r3049, %r5754, 4;
	shl.b32 	%r3050, %r3048, 1;
	xor.b32  	%r3051, %r3050, %r3049;
	xor.b32  	%r3052, %r3051, %r3048;
	xor.b32  	%r3053, %r3052, %r5754;
	add.s32 	%r3054, %r5759, %r3053;
	add.s32 	%r3055, %r3054, 362437;
	cvt.rn.f32.u32 	%f1425, %r3055;
	fma.rn.f32 	%f1426, %f1425, 0f2F800000, 0f2F000000;
	shr.u32 	%r3056, %r5757, 2;
	xor.b32  	%r3057, %r3056, %r5757;
	shl.b32 	%r3058, %r3053, 4;
	shl.b32 	%r3059, %r3057, 1;
	xor.b32  	%r3060, %r3059, %r3058;
	xor.b32  	%r3061, %r3060, %r3057;
	xor.b32  	%r3062, %r3061, %r3053;
	add.s32 	%r3063, %r5759, %r3062;
	add.s32 	%r3064, %r3063, 724874;
	cvt.rn.f32.u32 	%f1427, %r3064;
	fma.rn.f32 	%f1428, %f1427, 0f2F800000, 0f2F000000;
	mul.f32 	%f1429, %f1428, %f1428;
	fma.rn.f32 	%f1430, %f1426, %f1426, %f1429;
	sqrt.rn.f32 	%f1431, %f1430;
	setp.le.f32 	%p199, %f1431, 0f3F800000;
	add.f32 	%f1432, %f2859, 0f3F800000;
	selp.f32 	%f1433, %f1432, %f2859, %p199;
	shr.u32 	%r3065, %r5756, 2;
	xor.b32  	%r3066, %r3065, %r5756;
	shl.b32 	%r3067, %r3062, 4;
	shl.b32 	%r3068, %r3066, 1;
	xor.b32  	%r3069, %r3068, %r3067;
	xor.b32  	%r3070, %r3069, %r3066;
	xor.b32  	%r3071, %r3070, %r3062;
	add.s32 	%r3072, %r5759, %r3071;
	add.s32 	%r3073, %r3072, 1087311;
	cvt.rn.f32.u32 	%f1434, %r3073;
	fma.rn.f32 	%f1435, %f1434, 0f2F800000, 0f2F000000;
	shr.u32 	%r3074, %r5755, 2;
	xor.b32  	%r3075, %r3074, %r5755;
	shl.b32 	%r3076, %r3071, 4;
	shl.b32 	%r3077, %r3075, 1;
	xor.b32  	%r3078, %r3077, %r3076;
	xor.b32  	%r3079, %r3078, %r3075;
	xor.b32  	%r5758, %r3079, %r3071;
	add.s32 	%r3080, %r5759, %r5758;
	add.s32 	%r3081, %r3080, 1449748;
	cvt.rn.f32.u32 	%f1436, %r3081;
	fma.rn.f32 	%f1437, %f1436, 0f2F800000, 0f2F000000;
	mul.f32 	%f1438, %f1437, %f1437;
	fma.rn.f32 	%f1439, %f1435, %f1435, %f1438;
	sqrt.rn.f32 	%f1440, %f1439;
	setp.le.f32 	%p200, %f1440, 0f3F800000;
	add.f32 	%f1441, %f1433, 0f3F800000;
	selp.f32 	%f1442, %f1441, %f1433, %p200;
	shr.u32 	%r3082, %r5754, 2;
	xor.b32  	%r3083, %r3082, %r5754;
	shl.b32 	%r3084, %r5758, 4;
	shl.b32 	%r3085, %r3083, 1;
	xor.b32  	%r3086, %r3085, %r3084;
	xor.b32  	%r3087, %r3086, %r3083;
	xor.b32  	%r5757, %r3087, %r5758;
	add.s32 	%r3088, %r5759, %r5757;
	add.s32 	%r3089, %r3088, 1812185;
	cvt.rn.f32.u32 	%f1443, %r3089;
	fma.rn.f32 	%f1444, %f1443, 0f2F800000, 0f2F000000;
	shr.u32 	%r3090, %r3053, 2;
	xor.b32  	%r3091, %r3090, %r3053;
	shl.b32 	%r3092, %r5757, 4;
	shl.b32 	%r3093, %r3091, 1;
	xor.b32  	%r3094, %r3093, %r3092;
	xor.b32  	%r3095, %r3094, %r3091;
	xor.b32  	%r5756, %r3095, %r5757;
	add.s32 	%r3096, %r5759, %r5756;
	add.s32 	%r3097, %r3096, 2174622;
	cvt.rn.f32.u32 	%f1445, %r3097;
	fma.rn.f32 	%f1446, %f1445, 0f2F800000, 0f2F000000;
	mul.f32 	%f1447, %f1446, %f1446;
	fma.rn.f32 	%f1448, %f1444, %f1444, %f1447;
	sqrt.rn.f32 	%f1449, %f1448;
	setp.le.f32 	%p201, %f1449, 0f3F800000;
	add.f32 	%f1450, %f1442, 0f3F800000;
	selp.f32 	%f1451, %f1450, %f1442, %p201;
	shr.u32 	%r3098, %r3062, 2;
	xor.b32  	%r3099, %r3098, %r3062;
	shl.b32 	%r3100, %r5756, 4;
	shl.b32 	%r3101, %r3099, 1;
	xor.b32  	%r3102, %r3101, %r3100;
	xor.b32  	%r3103, %r3102, %r3099;
	xor.b32  	%r5755, %r3103, %r5756;
	add.s32 	%r3104, %r5759, %r5755;
	add.s32 	%r3105, %r3104, 2537059;
	cvt.rn.f32.u32 	%f1452, %r3105;
	fma.rn.f32 	%f1453, %f1452, 0f2F800000, 0f2F000000;
	shr.u32 	%r3106, %r3071, 2;
	xor.b32  	%r3107, %r3106, %r3071;
	shl.b32 	%r3108, %r5755, 4;
	shl.b32 	%r3109, %r3107, 1;
	xor.b32  	%r3110, %r3109, %r3108;
	xor.b32  	%r3111, %r3110, %r3107;
	xor.b32  	%r5754, %r3111, %r5755;
	add.s32 	%r5759, %r5759, 2899496;
	add.s32 	%r3112, %r5754, %r5759;
	cvt.rn.f32.u32 	%f1454, %r3112;
	fma.rn.f32 	%f1455, %f1454, 0f2F800000, 0f2F000000;
	mul.f32 	%f1456, %f1455, %f1455;
	fma.rn.f32 	%f1457, %f1453, %f1453, %f1456;
	sqrt.rn.f32 	%f1458, %f1457;
	setp.le.f32 	%p202, %f1458, 0f3F800000;
	add.f32 	%f1459, %f1451, 0f3F800000;
	selp.f32 	%f2859, %f1459, %f1451, %p202;
	add.s32 	%r5753, %r5753, 4;
	setp.ne.s32 	%p203, %r5753, %r542;
	@%p203 bra 	$L__BB2_158;
$L__BB2_159:
	setp.eq.s32 	%p204, %r541, 0;
	@%p204 bra 	$L__BB2_163;
	setp.eq.s32 	%p205, %r541, 1;
	shr.u32 	%r3113, %r5758, 2;
	xor.b32  	%r3114, %r3113, %r5758;
	shl.b32 	%r3115, %r5754, 4;
	shl.b32 	%r3116, %r3114, 1;
	xor.b32  	%r3117, %r3116, %r3115;
	xor.b32  	%r3118, %r3117, %r3114;
	xor.b32  	%r572, %r3118, %r5754;
	add.s32 	%r3119, %r5759, %r572;
	add.s32 	%r3120, %r3119, 362437;
	cvt.rn.f32.u32 	%f1460, %r3120;
	fma.rn.f32 	%f1461, %f1460, 0f2F800000, 0f2F000000;
	shr.u32 	%r3121, %r5757, 2;
	xor.b32  	%r3122, %r3121, %r5757;
	shl.b32 	%r3123, %r572, 4;
	shl.b32 	%r3124, %r3122, 1;
	xor.b32  	%r3125, %r3124, %r3123;
	xor.b32  	%r3126, %r3125, %r3122;
	xor.b32  	%r573, %r3126, %r572;
	add.s32 	%r3127, %r5759, %r573;
	add.s32 	%r3128, %r3127, 724874;
	cvt.rn.f32.u32 	%f1462, %r3128;
	fma.rn.f32 	%f1463, %f1462, 0f2F800000, 0f2F000000;
	mul.f32 	%f1464, %f1463, %f1463;
	fma.rn.f32 	%f1465, %f1461, %f1461, %f1464;
	sqrt.rn.f32 	%f1466, %f1465;
	setp.le.f32 	%p206, %f1466, 0f3F800000;
	add.f32 	%f1467, %f2859, 0f3F800000;
	selp.f32 	%f2859, %f1467, %f2859, %p206;
	@%p205 bra 	$L__BB2_163;
	setp.eq.s32 	%p207, %r541, 2;
	shr.u32 	%r3129, %r5756, 2;
	xor.b32  	%r3130, %r3129, %r5756;
	shl.b32 	%r3131, %r573, 4;
	shl.b32 	%r3132, %r3130, 1;
	xor.b32  	%r3133, %r3132, %r3131;
	xor.b32  	%r3134, %r3133, %r3130;
	xor.b32  	%r3135, %r3134, %r573;
	add.s32 	%r3136, %r5759, %r3135;
	add.s32 	%r3137, %r3136, 1087311;
	cvt.rn.f32.u32 	%f1468, %r3137;
	fma.rn.f32 	%f1469, %f1468, 0f2F800000, 0f2F000000;
	shr.u32 	%r3138, %r5755, 2;
	xor.b32  	%r3139, %r3138, %r5755;
	shl.b32 	%r3140, %r3135, 4;
	shl.b32 	%r3141, %r3139, 1;
	xor.b32  	%r3142, %r3141, %r3140;
	xor.b32  	%r3143, %r3142, %r3139;
	xor.b32  	%r574, %r3143, %r3135;
	add.s32 	%r3144, %r5759, %r574;
	add.s32 	%r3145, %r3144, 1449748;
	cvt.rn.f32.u32 	%f1470, %r3145;
	fma.rn.f32 	%f1471, %f1470, 0f2F800000, 0f2F000000;
	mul.f32 	%f1472, %f1471, %f1471;
	fma.rn.f32 	%f1473, %f1469, %f1469, %f1472;
	sqrt.rn.f32 	%f1474, %f1473;
	setp.le.f32 	%p208, %f1474, 0f3F800000;
	add.f32 	%f1475, %f2859, 0f3F800000;
	selp.f32 	%f2859, %f1475, %f2859, %p208;
	@%p207 bra 	$L__BB2_163;
	shr.u32 	%r3146, %r5754, 2;
	xor.b32  	%r3147, %r3146, %r5754;
	shl.b32 	%r3148, %r574, 4;
	shl.b32 	%r3149, %r3147, 1;
	xor.b32  	%r3150, %r3149, %r3148;
	xor.b32  	%r3151, %r3150, %r3147;
	xor.b32  	%r3152, %r3151, %r574;
	add.s32 	%r3153, %r5759, %r3152;
	add.s32 	%r3154, %r3153, 1812185;
	cvt.rn.f32.u32 	%f1476, %r3154;
	fma.rn.f32 	%f1477, %f1476, 0f2F800000, 0f2F000000;
	shr.u32 	%r3155, %r572, 2;
	xor.b32  	%r3156, %r3155, %r572;
	shl.b32 	%r3157, %r3152, 4;
	shl.b32 	%r3158, %r3156, 1;
	xor.b32  	%r3159, %r3158, %r3157;
	xor.b32  	%r3160, %r3159, %r3156;
	xor.b32  	%r3161, %r3160, %r3152;
	add.s32 	%r3162, %r5759, %r3161;
	add.s32 	%r3163, %r3162, 2174622;
	cvt.rn.f32.u32 	%f1478, %r3163;
	fma.rn.f32 	%f1479, %f1478, 0f2F800000, 0f2F000000;
	mul.f32 	%f1480, %f1479, %f1479;
	fma.rn.f32 	%f1481, %f1477, %f1477, %f1480;
	sqrt.rn.f32 	%f1482, %f1481;
	setp.le.f32 	%p209, %f1482, 0f3F800000;
	add.f32 	%f1483, %f2859, 0f3F800000;
	selp.f32 	%f2859, %f1483, %f2859, %p209;
$L__BB2_163:
	setp.lt.u32 	%p210, %r540, 3;
	mul.f32 	%f224, %f2859, 0f40800000;
	add.s32 	%r3166, %r547, 512;
	xor.b32  	%r3167, %r3166, -1429050551;
	mul.lo.s32 	%r3168, %r3167, 1099087573;
	add.s32 	%r5767, %r3168, 5783321;
	xor.b32  	%r5770, %r3168, 362436069;
	add.s32 	%r5771, %r3168, 123456789;
	add.s32 	%r5772, %r3168, -638133224;
	mov.b32 	%r5769, -123459836;
	mov.b32 	%r5768, -589760388;
	mov.f32 	%f2863, 0f00000000;
	@%p210 bra 	$L__BB2_166;
	mov.b32 	%r5766, 0;
	mov.b32 	%r5769, -123459836;
	mov.b32 	%r5768, -589760388;
	mov.f32 	%f2863, 0f00000000;
$L__BB2_165:
	shr.u32 	%r3172, %r5771, 2;
	xor.b32  	%r3173, %r3172, %r5771;
	shl.b32 	%r3174, %r5767, 4;
	shl.b32 	%r3175, %r3173, 1;
	xor.b32  	%r3176, %r3175, %r3174;
	xor.b32  	%r3177, %r3176, %r3173;
	xor.b32  	%r3178, %r3177, %r5767;
	add.s32 	%r3179, %r5772, %r3178;
	add.s32 	%r3180, %r3179, 362437;
	cvt.rn.f32.u32 	%f1487, %r3180;
	fma.rn.f32 	%f1488, %f1487, 0f2F800000, 0f2F000000;
	shr.u32 	%r3181, %r5770, 2;
	xor.b32  	%r3182, %r3181, %r5770;
	shl.b32 	%r3183, %r3178, 4;
	shl.b32 	%r3184, %r3182, 1;
	xor.b32  	%r3185, %r3184, %r3183;
	xor.b32  	%r3186, %r3185, %r3182;
	xor.b32  	%r3187, %r3186, %r3178;
	add.s32 	%r3188, %r5772, %r3187;
	add.s32 	%r3189, %r3188, 724874;
	cvt.rn.f32.u32 	%f1489, %r3189;
	fma.rn.f32 	%f1490, %f1489, 0f2F800000, 0f2F000000;
	mul.f32 	%f1491, %f1490, %f1490;
	fma.rn.f32 	%f1492, %f1488, %f1488, %f1491;
	sqrt.rn.f32 	%f1493, %f1492;
	setp.le.f32 	%p211, %f1493, 0f3F800000;
	add.f32 	%f1494, %f2863, 0f3F800000;
	selp.f32 	%f1495, %f1494, %f2863, %p211;
	shr.u32 	%r3190, %r5769, 2;
	xor.b32  	%r3191, %r3190, %r5769;
	shl.b32 	%r3192, %r3187, 4;
	shl.b32 	%r3193, %r3191, 1;
	xor.b32  	%r3194, %r3193, %r3192;
	xor.b32  	%r3195, %r3194, %r3191;
	xor.b32  	%r3196, %r3195, %r3187;
	add.s32 	%r3197, %r5772, %r3196;
	add.s32 	%r3198, %r3197, 1087311;
	cvt.rn.f32.u32 	%f1496, %r3198;
	fma.rn.f32 	%f1497, %f1496, 0f2F800000, 0f2F000000;
	shr.u32 	%r3199, %r5768, 2;
	xor.b32  	%r3200, %r3199, %r5768;
	shl.b32 	%r3201, %r3196, 4;
	shl.b32 	%r3202, %r3200, 1;
	xor.b32  	%r3203, %r3202, %r3201;
	xor.b32  	%r3204, %r3203, %r3200;
	xor.b32  	%r5771, %r3204, %r3196;
	add.s32 	%r3205, %r5772, %r5771;
	add.s32 	%r3206, %r3205, 1449748;
	cvt.rn.f32.u32 	%f1498, %r3206;
	fma.rn.f32 	%f1499, %f1498, 0f2F800000, 0f2F000000;
	mul.f32 	%f1500, %f1499, %f1499;
	fma.rn.f32 	%f1501, %f1497, %f1497, %f1500;
	sqrt.rn.f32 	%f1502, %f1501;
	setp.le.f32 	%p212, %f1502, 0f3F800000;
	add.f32 	%f1503, %f1495, 0f3F800000;
	selp.f32 	%f1504, %f1503, %f1495, %p212;
	shr.u32 	%r3207, %r5767, 2;
	xor.b32  	%r3208, %r3207, %r5767;
	shl.b32 	%r3209, %r5771, 4;
	shl.b32 	%r3210, %r3208, 1;
	xor.b32  	%r3211, %r3210, %r3209;
	xor.b32  	%r3212, %r3211, %r3208;
	xor.b32  	%r5770, %r3212, %r5771;
	add.s32 	%r3213, %r5772, %r5770;
	add.s32 	%r3214, %r3213, 1812185;
	cvt.rn.f32.u32 	%f1505, %r3214;
	fma.rn.f32 	%f1506, %f1505, 0f2F800000, 0f2F000000;
	shr.u32 	%r3215, %r3178, 2;
	xor.b32  	%r3216, %r3215, %r3178;
	shl.b32 	%r3217, %r5770, 4;
	shl.b32 	%r3218, %r3216, 1;
	xor.b32  	%r3219, %r3218, %r3217;
	xor.b32  	%r3220, %r3219, %r3216;
	xor.b32  	%r5769, %r3220, %r5770;
	add.s32 	%r3221, %r5772, %r5769;
	add.s32 	%r3222, %r3221, 2174622;
	cvt.rn.f32.u32 	%f1507, %r3222;
	fma.rn.f32 	%f1508, %f1507, 0f2F800000, 0f2F000000;
	mul.f32 	%f1509, %f1508, %f1508;
	fma.rn.f32 	%f1510, %f1506, %f1506, %f1509;
	sqrt.rn.f32 	%f1511, %f1510;
	setp.le.f32 	%p213, %f1511, 0f3F800000;
	add.f32 	%f1512, %f1504, 0f3F800000;
	selp.f32 	%f1513, %f1512, %f1504, %p213;
	shr.u32 	%r3223, %r3187, 2;
	xor.b32  	%r3224, %r3223, %r3187;
	shl.b32 	%r3225, %r5769, 4;
	shl.b32 	%r3226, %r3224, 1;
	xor.b32  	%r3227, %r3226, %r3225;
	xor.b32  	%r3228, %r3227, %r3224;
	xor.b32  	%r5768, %r3228, %r5769;
	add.s32 	%r3229, %r5772, %r5768;
	add.s32 	%r3230, %r3229, 2537059;
	cvt.rn.f32.u32 	%f1514, %r3230;
	fma.rn.f32 	%f1515, %f1514, 0f2F800000, 0f2F000000;
	shr.u32 	%r3231, %r3196, 2;
	xor.b32  	%r3232, %r3231, %r3196;
	shl.b32 	%r3233, %r5768, 4;
	shl.b32 	%r3234, %r3232, 1;
	xor.b32  	%r3235, %r3234, %r3233;
	xor.b32  	%r3236, %r3235, %r3232;
	xor.b32  	%r5767, %r3236, %r5768;
	add.s32 	%r5772, %r5772, 2899496;
	add.s32 	%r3237, %r5767, %r5772;
	cvt.rn.f32.u32 	%f1516, %r3237;
	fma.rn.f32 	%f1517, %f1516, 0f2F800000, 0f2F000000;
	mul.f32 	%f1518, %f1517, %f1517;
	fma.rn.f32 	%f1519, %f1515, %f1515, %f1518;
	sqrt.rn.f32 	%f1520, %f1519;
	setp.le.f32 	%p214, %f1520, 0f3F800000;
	add.f32 	%f1521, %f1513, 0f3F800000;
	selp.f32 	%f2863, %f1521, %f1513, %p214;
	add.s32 	%r5766, %r5766, 4;
	setp.ne.s32 	%p215, %r5766, %r542;
	@%p215 bra 	$L__BB2_165;
$L__BB2_166:
	setp.eq.s32 	%p216, %r541, 0;
	@%p216 bra 	$L__BB2_170;
	setp.eq.s32 	%p217, %r541, 1;
	shr.u32 	%r3238, %r5771, 2;
	xor.b32  	%r3239, %r3238, %r5771;
	shl.b32 	%r3240, %r5767, 4;
	shl.b32 	%r3241, %r3239, 1;
	xor.b32  	%r3242, %r3241, %r3240;
	xor.b32  	%r3243, %r3242, %r3239;
	xor.b32  	%r599, %r3243, %r5767;
	add.s32 	%r3244, %r5772, %r599;
	add.s32 	%r3245, %r3244, 362437;
	cvt.rn.f32.u32 	%f1522, %r3245;
	fma.rn.f32 	%f1523, %f1522, 0f2F800000, 0f2F000000;
	shr.u32 	%r3246, %r5770, 2;
	xor.b32  	%r3247, %r3246, %r5770;
	shl.b32 	%r3248, %r599, 4;
	shl.b32 	%r3249, %r3247, 1;
	xor.b32  	%r3250, %r3249, %r3248;
	xor.b32  	%r3251, %r3250, %r3247;
	xor.b32  	%r600, %r3251, %r599;
	add.s32 	%r3252, %r5772, %r600;
	add.s32 	%r3253, %r3252, 724874;
	cvt.rn.f32.u32 	%f1524, %r3253;
	fma.rn.f32 	%f1525, %f1524, 0f2F800000, 0f2F000000;
	mul.f32 	%f1526, %f1525, %f1525;
	fma.rn.f32 	%f1527, %f1523, %f1523, %f1526;
	sqrt.rn.f32 	%f1528, %f1527;
	setp.le.f32 	%p218, %f1528, 0f3F800000;
	add.f32 	%f1529, %f2863, 0f3F800000;
	selp.f32 	%f2863, %f1529, %f2863, %p218;
	@%p217 bra 	$L__BB2_170;
	setp.eq.s32 	%p219, %r541, 2;
	shr.u32 	%r3254, %r5769, 2;
	xor.b32  	%r3255, %r3254, %r5769;
	shl.b32 	%r3256, %r600, 4;
	shl.b32 	%r3257, %r3255, 1;
	xor.b32  	%r3258, %r3257, %r3256;
	xor.b32  	%r3259, %r3258, %r3255;
	xor.b32  	%r3260, %r3259, %r600;
	add.s32 	%r3261, %r5772, %r3260;
	add.s32 	%r3262, %r3261, 1087311;
	cvt.rn.f32.u32 	%f1530, %r3262;
	fma.rn.f32 	%f1531, %f1530, 0f2F800000, 0f2F000000;
	shr.u32 	%r3263, %r5768, 2;
	xor.b32  	%r3264, %r3263, %r5768;
	shl.b32 	%r3265, %r3260, 4;
	shl.b32 	%r3266, %r3264, 1;
	xor.b32  	%r3267, %r3266, %r3265;
	xor.b32  	%r3268, %r3267, %r3264;
	xor.b32  	%r601, %r3268, %r3260;
	add.s32 	%r3269, %r5772, %r601;
	add.s32 	%r3270, %r3269, 1449748;
	cvt.rn.f32.u32 	%f1532, %r3270;
	fma.rn.f32 	%f1533, %f1532, 0f2F800000, 0f2F000000;
	mul.f32 	%f1534, %f1533, %f1533;
	fma.rn.f32 	%f1535, %f1531, %f1531, %f1534;
	sqrt.rn.f32 	%f1536, %f1535;
	setp.le.f32 	%p220, %f1536, 0f3F800000;
	add.f32 	%f1537, %f2863, 0f3F800000;
	selp.f32 	%f2863, %f1537, %f2863, %p220;
	@%p219 bra 	$L__BB2_170;
	shr.u32 	%r3271, %r5767, 2;
	xor.b32  	%r3272, %r3271, %r5767;
	shl.b32 	%r3273, %r601, 4;
	shl.b32 	%r3274, %r3272, 1;
	xor.b32  	%r3275, %r3274, %r3273;
	xor.b32  	%r3276, %r3275, %r3272;
	xor.b32  	%r3277, %r3276, %r601;
	add.s32 	%r3278, %r5772, %r3277;
	add.s32 	%r3279, %r3278, 1812185;
	cvt.rn.f32.u32 	%f1538, %r3279;
	fma.rn.f32 	%f1539, %f1538, 0f2F800000, 0f2F000000;
	shr.u32 	%r3280, %r599, 2;
	xor.b32  	%r3281, %r3280, %r599;
	shl.b32 	%r3282, %r3277, 4;
	shl.b32 	%r3283, %r3281, 1;
	xor.b32  	%r3284, %r3283, %r3282;
	xor.b32  	%r3285, %r3284, %r3281;
	xor.b32  	%r3286, %r3285, %r3277;
	add.s32 	%r3287, %r5772, %r3286;
	add.s32 	%r3288, %r3287, 2174622;
	cvt.rn.f32.u32 	%f1540, %r3288;
	fma.rn.f32 	%f1541, %f1540, 0f2F800000, 0f2F000000;
	mul.f32 	%f1542, %f1541, %f1541;
	fma.rn.f32 	%f1543, %f1539, %f1539, %f1542;
	sqrt.rn.f32 	%f1544, %f1543;
	setp.le.f32 	%p221, %f1544, 0f3F800000;
	add.f32 	%f1545, %f2863, 0f3F800000;
	selp.f32 	%f2863, %f1545, %f2863, %p221;
$L__BB2_170:
	setp.lt.u32 	%p222, %r540, 3;
	mul.f32 	%f233, %f2863, 0f40800000;
	add.s32 	%r3291, %r547, 1024;
	xor.b32  	%r3292, %r3291, -1429050551;
	mul.lo.s32 	%r3293, %r3292, 1099087573;
	add.s32 	%r5780, %r3293, 5783321;
	xor.b32  	%r5783, %r3293, 362436069;
	add.s32 	%r5784, %r3293, 123456789;
	add.s32 	%r5785, %r3293, -638133224;
	mov.b32 	%r5782, -123459836;
	mov.b32 	%r5781, -589760388;
	mov.f32 	%f2867, 0f00000000;
	@%p222 bra 	$L__BB2_173;
	mov.b32 	%r5779, 0;
	mov.b32 	%r5782, -123459836;
	mov.b32 	%r5781, -589760388;
	mov.f32 	%f2867, 0f00000000;
$L__BB2_172:
	shr.u32 	%r3297, %r5784, 2;
	xor.b32  	%r3298, %r3297, %r5784;
	shl.b32 	%r3299, %r5780, 4;
	shl.b32 	%r3300, %r3298, 1;
	xor.b32  	%r3301, %r3300, %r3299;
	xor.b32  	%r3302, %r3301, %r3298;
	xor.b32  	%r3303, %r3302, %r5780;
	add.s32 	%r3304, %r5785, %r3303;
	add.s32 	%r3305, %r3304, 362437;
	cvt.rn.f32.u32 	%f1549, %r3305;
	fma.rn.f32 	%f1550, %f1549, 0f2F800000, 0f2F000000;
	shr.u32 	%r3306, %r5783, 2;
	xor.b32  	%r3307, %r3306, %r5783;
	shl.b32 	%r3308, %r3303, 4;
	shl.b32 	%r3309, %r3307, 1;
	xor.b32  	%r3310, %r3309, %r3308;
	xor.b32  	%r3311, %r3310, %r3307;
	xor.b32  	%r3312, %r3311, %r3303;
	add.s32 	%r3313, %r5785, %r3312;
	add.s32 	%r3314, %r3313, 724874;
	cvt.rn.f32.u32 	%f1551, %r3314;
	fma.rn.f32 	%f1552, %f1551, 0f2F800000, 0f2F000000;
	mul.f32 	%f1553, %f1552, %f1552;
	fma.rn.f32 	%f1554, %f1550, %f1550, %f1553;
	sqrt.rn.f32 	%f1555, %f1554;
	setp.le.f32 	%p223, %f1555, 0f3F800000;
	add.f32 	%f1556, %f2867, 0f3F800000;
	selp.f32 	%f1557, %f1556, %f2867, %p223;
	shr.u32 	%r3315, %r5782, 2;
	xor.b32  	%r3316, %r3315, %r5782;
	shl.b32 	%r3317, %r3312, 4;
	shl.b32 	%r3318, %r3316, 1;
	xor.b32  	%r3319, %r3318, %r3317;
	xor.b32  	%r3320, %r3319, %r3316;
	xor.b32  	%r3321, %r3320, %r3312;
	add.s32 	%r3322, %r5785, %r3321;
	add.s32 	%r3323, %r3322, 1087311;
	cvt.rn.f32.u32 	%f1558, %r3323;
	fma.rn.f32 	%f1559, %f1558, 0f2F800000, 0f2F000000;
	shr.u32 	%r3324, %r5781, 2;
	xor.b32  	%r3325, %r3324, %r5781;
	shl.b32 	%r3326, %r3321, 4;
	shl.b32 	%r3327, %r3325, 1;
	xor.b32  	%r3328, %r3327, %r3326;
	xor.b32  	%r3329, %r3328, %r3325;
	xor.b32  	%r5784, %r3329, %r3321;
	add.s32 	%r3330, %r5785, %r5784;
	add.s32 	%r3331, %r3330, 1449748;
	cvt.rn.f32.u32 	%f1560, %r3331;
	fma.rn.f32 	%f1561, %f1560, 0f2F800000, 0f2F000000;
	mul.f32 	%f1562, %f1561, %f1561;
	fma.rn.f32 	%f1563, %f1559, %f1559, %f1562;
	sqrt.rn.f32 	%f1564, %f1563;
	setp.le.f32 	%p224, %f1564, 0f3F800000;
	add.f32 	%f1565, %f1557, 0f3F800000;
	selp.f32 	%f1566, %f1565, %f1557, %p224;
	shr.u32 	%r3332, %r5780, 2;
	xor.b32  	%r3333, %r3332, %r5780;
	shl.b32 	%r3334, %r5784, 4;
	shl.b32 	%r3335, %r3333, 1;
	xor.b32  	%r3336, %r3335, %r3334;
	xor.b32  	%r3337, %r3336, %r3333;
	xor.b32  	%r5783, %r3337, %r5784;
	add.s32 	%r3338, %r5785, %r5783;
	add.s32 	%r3339, %r3338, 1812185;
	cvt.rn.f32.u32 	%f1567, %r3339;
	fma.rn.f32 	%f1568, %f1567, 0f2F800000, 0f2F000000;
	shr.u32 	%r3340, %r3303, 2;
	xor.b32  	%r3341, %r3340, %r3303;
	shl.b32 	%r3342, %r5783, 4;
	shl.b32 	%r3343, %r3341, 1;
	xor.b32  	%r3344, %r3343, %r3342;
	xor.b32  	%r3345, %r3344, %r3341;
	xor.b32  	%r5782, %r3345, %r5783;
	add.s32 	%r3346, %r5785, %r5782;
	add.s32 	%r3347, %r3346, 2174622;
	cvt.rn.f32.u32 	%f1569, %r3347;
	fma.rn.f32 	%f1570, %f1569, 0f2F800000, 0f2F000000;
	mul.f32 	%f1571, %f1570, %f1570;
	fma.rn.f32 	%f1572, %f1568, %f1568, %f1571;
	sqrt.rn.f32 	%f1573, %f1572;
	setp.le.f32 	%p225, %f1573, 0f3F800000;
	add.f32 	%f1574, %f1566, 0f3F800000;
	selp.f32 	%f1575, %f1574, %f1566, %p225;
	shr.u32 	%r3348, %r3312, 2;
	xor.b32  	%r3349, %r3348, %r3312;
	shl.b32 	%r3350, %r5782, 4;
	shl.b32 	%r3351, %r3349, 1;
	xor.b32  	%r3352, %r3351, %r3350;
	xor.b32  	%r3353, %r3352, %r3349;
	xor.b32  	%r5781, %r3353, %r5782;
	add.s32 	%r3354, %r5785, %r5781;
	add.s32 	%r3355, %r3354, 2537059;
	cvt.rn.f32.u32 	%f1576, %r3355;
	fma.rn.f32 	%f1577, %f1576, 0f2F800000, 0f2F000000;
	shr.u32 	%r3356, %r3321, 2;
	xor.b32  	%r3357, %r3356, %r3321;
	shl.b32 	%r3358, %r5781, 4;
	shl.b32 	%r3359, %r3357, 1;
	xor.b32  	%r3360, %r3359, %r3358;
	xor.b32  	%r3361, %r3360, %r3357;
	xor.b32  	%r5780, %r3361, %r5781;
	add.s32 	%r5785, %r5785, 2899496;
	add.s32 	%r3362, %r5780, %r5785;
	cvt.rn.f32.u32 	%f1578, %r3362;
	fma.rn.f32 	%f1579, %f1578, 0f2F800000, 0f2F000000;
	mul.f32 	%f1580, %f1579, %f1579;
	fma.rn.f32 	%f1581, %f1577, %f1577, %f1580;
	sqrt.rn.f32 	%f1582, %f1581;
	setp.le.f32 	%p226, %f1582, 0f3F800000;
	add.f32 	%f1583, %f1575, 0f3F800000;
	selp.f32 	%f2867, %f1583, %f1575, %p226;
	add.s32 	%r5779, %r5779, 4;
	setp.ne.s32 	%p227, %r5779, %r542;
	@%p227 bra 	$L__BB2_172;
$L__BB2_173:
	setp.eq.s32 	%p228, %r541, 0;
	@%p228 bra 	$L__BB2_177;
	setp.eq.s32 	%p229, %r541, 1;
	shr.u32 	%r3363, %r5784, 2;
	xor.b32  	%r3364, %r3363, %r5784;
	shl.b32 	%r3365, %r5780, 4;
	shl.b32 	%r3366, %r3364, 1;
	xor.b32  	%r3367, %r3366, %r3365;
	xor.b32  	%r3368, %r3367, %r3364;
	xor.b32  	%r626, %r3368, %r5780;
	add.s32 	%r3369, %r5785, %r626;
	add.s32 	%r3370, %r3369, 362437;
	cvt.rn.f32.u32 	%f1584, %r3370;
	fma.rn.f32 	%f1585, %f1584, 0f2F800000, 0f2F000000;
	shr.u32 	%r3371, %r5783, 2;
	xor.b32  	%r3372, %r3371, %r5783;
	shl.b32 	%r3373, %r626, 4;
	shl.b32 	%r3374, %r3372, 1;
	xor.b32  	%r3375, %r3374, %r3373;
	xor.b32  	%r3376, %r3375, %r3372;
	xor.b32  	%r627, %r3376, %r626;
	add.s32 	%r3377, %r5785, %r627;
	add.s32 	%r3378, %r3377, 724874;
	cvt.rn.f32.u32 	%f1586, %r3378;
	fma.rn.f32 	%f1587, %f1586, 0f2F800000, 0f2F000000;
	mul.f32 	%f1588, %f1587, %f1587;
	fma.rn.f32 	%f1589, %f1585, %f1585, %f1588;
	sqrt.rn.f32 	%f1590, %f1589;
	setp.le.f32 	%p230, %f1590, 0f3F800000;
	add.f32 	%f1591, %f2867, 0f3F800000;
	selp.f32 	%f2867, %f1591, %f2867, %p230;
	@%p229 bra 	$L__BB2_177;
	setp.eq.s32 	%p231, %r541, 2;
	shr.u32 	%r3379, %r5782, 2;
	xor.b32  	%r3380, %r3379, %r5782;
	shl.b32 	%r3381, %r627, 4;
	shl.b32 	%r3382, %r3380, 1;
	xor.b32  	%r3383, %r3382, %r3381;
	xor.b32  	%r3384, %r3383, %r3380;
	xor.b32  	%r3385, %r3384, %r627;
	add.s32 	%r3386, %r5785, %r3385;
	add.s32 	%r3387, %r3386, 1087311;
	cvt.rn.f32.u32 	%f1592, %r3387;
	fma.rn.f32 	%f1593, %f1592, 0f2F800000, 0f2F000000;
	shr.u32 	%r3388, %r5781, 2;
	xor.b32  	%r3389, %r3388, %r5781;
	shl.b32 	%r3390, %r3385, 4;
	shl.b32 	%r3391, %r3389, 1;
	xor.b32  	%r3392, %r3391, %r3390;
	xor.b32  	%r3393, %r3392, %r3389;
	xor.b32  	%r628, %r3393, %r3385;
	add.s32 	%r3394, %r5785, %r628;
	add.s32 	%r3395, %r3394, 1449748;
	cvt.rn.f32.u32 	%f1594, %r3395;
	fma.rn.f32 	%f1595, %f1594, 0f2F800000, 0f2F000000;
	mul.f32 	%f1596, %f1595, %f1595;
	fma.rn.f32 	%f1597, %f1593, %f1593, %f1596;
	sqrt.rn.f32 	%f1598, %f1597;
	setp.le.f32 	%p232, %f1598, 0f3F800000;
	add.f32 	%f1599, %f2867, 0f3F800000;
	selp.f32 	%f2867, %f1599, %f2867, %p232;
	@%p231 bra 	$L__BB2_177;
	shr.u32 	%r3396, %r5780, 2;
	xor.b32  	%r3397, %r3396, %r5780;
	shl.b32 	%r3398, %r628, 4;
	shl.b32 	%r3399, %r3397, 1;
	xor.b32  	%r3400, %r3399, %r3398;
	xor.b32  	%r3401, %r3400, %r3397;
	xor.b32  	%r3402, %r3401, %r628;
	add.s32 	%r3403, %r5785, %r3402;
	add.s32 	%r3404, %r3403, 1812185;
	cvt.rn.f32.u32 	%f1600, %r3404;
	fma.rn.f32 	%f1601, %f1600, 0f2F800000, 0f2F000000;
	shr.u32 	%r3405, %r626, 2;
	xor.b32  	%r3406, %r3405, %r626;
	shl.b32 	%r3407, %r3402, 4;
	shl.b32 	%r3408, %r3406, 1;
	xor.b32  	%r3409, %r3408, %r3407;
	xor.b32  	%r3410, %r3409, %r3406;
	xor.b32  	%r3411, %r3410, %r3402;
	add.s32 	%r3412, %r5785, %r3411;
	add.s32 	%r3413, %r3412, 2174622;
	cvt.rn.f32.u32 	%f1602, %r3413;
	fma.rn.f32 	%f1603, %f1602, 0f2F800000, 0f2F000000;
	mul.f32 	%f1604, %f1603, %f1603;
	fma.rn.f32 	%f1605, %f1601, %f1601, %f1604;
	sqrt.rn.f32 	%f1606, %f1605;
	setp.le.f32 	%p233, %f1606, 0f3F800000;
	add.f32 	%f1607, %f2867, 0f3F800000;
	selp.f32 	%f2867, %f1607, %f2867, %p233;
$L__BB2_177:
	setp.lt.u32 	%p234, %r540, 3;
	mul.f32 	%f242, %f2867, 0f40800000;
	add.s32 	%r3416, %r547, 1536;
	xor.b32  	%r3417, %r3416, -1429050551;
	mul.lo.s32 	%r3418, %r3417, 1099087573;
	add.s32 	%r5793, %r3418, 5783321;
	xor.b32  	%r5796, %r3418, 362436069;
	add.s32 	%r5797, %r3418, 123456789;
	add.s32 	%r5798, %r3418, -638133224;
	mov.b32 	%r5795, -123459836;
	mov.b32 	%r5794, -589760388;
	mov.f32 	%f2871, 0f00000000;
	@%p234 bra 	$L__BB2_180;
	mov.b32 	%r5792, 0;
	mov.b32 	%r5795, -123459836;
	mov.b32 	%r5794, -589760388;
	mov.f32 	%f2871, 0f00000000;
$L__BB2_179:
	shr.u32 	%r3422, %r5797, 2;
	xor.b32  	%r3423, %r3422, %r5797;
	shl.b32 	%r3424, %r5793, 4;
	shl.b32 	%r3425, %r3423, 1;
	xor.b32  	%r3426, %r3425, %r3424;
	xor.b32  	%r3427, %r3426, %r3423;
	xor.b32  	%r3428, %r3427, %r5793;
	add.s32 	%r3429, %r5798, %r3428;
	add.s32 	%r3430, %r3429, 362437;
	cvt.rn.f32.u32 	%f1611, %r3430;
	fma.rn.f32 	%f1612, %f1611, 0f2F800000, 0f2F000000;
	shr.u32 	%r3431, %r5796, 2;
	xor.b32  	%r3432, %r3431, %r5796;
	shl.b32 	%r3433, %r3428, 4;
	shl.b32 	%r3434, %r3432, 1;
	xor.b32  	%r3435, %r3434, %r3433;
	xor.b32  	%r3436, %r3435, %r3432;
	xor.b32  	%r3437, %r3436, %r3428;
	add.s32 	%r3438, %r5798, %r3437;
	add.s32 	%r3439, %r3438, 724874;
	cvt.rn.f32.u32 	%f1613, %r3439;
	fma.rn.f32 	%f1614, %f1613, 0f2F800000, 0f2F000000;
	mul.f32 	%f1615, %f1614, %f1614;
	fma.rn.f32 	%f1616, %f1612, %f1612, %f1615;
	sqrt.rn.f32 	%f1617, %f1616;
	setp.le.f32 	%p235, %f1617, 0f3F800000;
	add.f32 	%f1618, %f2871, 0f3F800000;
	selp.f32 	%f1619, %f1618, %f2871, %p235;
	shr.u32 	%r3440, %r5795, 2;
	xor.b32  	%r3441, %r3440, %r5795;
	shl.b32 	%r3442, %r3437, 4;
	shl.b32 	%r3443, %r3441, 1;
	xor.b32  	%r3444, %r3443, %r3442;
	xor.b32  	%r3445, %r3444, %r3441;
	xor.b32  	%r3446, %r3445, %r3437;
	add.s32 	%r3447, %r5798, %r3446;
	add.s32 	%r3448, %r3447, 1087311;
	cvt.rn.f32.u32 	%f1620, %r3448;
	fma.rn.f32 	%f1621, %f1620, 0f2F800000, 0f2F000000;
	shr.u32 	%r3449, %r5794, 2;
	xor.b32  	%r3450, %r3449, %r5794;
	shl.b32 	%r3451, %r3446, 4;
	shl.b32 	%r3452, %r3450, 1;
	xor.b32  	%r3453, %r3452, %r3451;
	xor.b32  	%r3454, %r3453, %r3450;
	xor.b32  	%r5797, %r3454, %r3446;
	add.s32 	%r3455, %r5798, %r5797;
	add.s32 	%r3456, %r3455, 1449748;
	cvt.rn.f32.u32 	%f1622, %r3456;
	fma.rn.f32 	%f1623, %f1622, 0f2F800000, 0f2F000000;
	mul.f32 	%f1624, %f1623, %f1623;
	fma.rn.f32 	%f1625, %f1621, %f1621, %f1624;
	sqrt.rn.f32 	%f1626, %f1625;
	setp.le.f32 	%p236, %f1626, 0f3F800000;
	add.f32 	%f1627, %f1619, 0f3F800000;
	selp.f32 	%f1628, %f1627, %f1619, %p236;
	shr.u32 	%r3457, %r5793, 2;
	xor.b32  	%r3458, %r3457, %r5793;
	shl.b32 	%r3459, %r5797, 4;
	shl.b32 	%r3460, %r3458, 1;
	xor.b32  	%r3461, %r3460, %r3459;
	xor.b32  	%r3462, %r3461, %r3458;
	xor.b32  	%r5796, %r3462, %r5797;
	add.s32 	%r3463, %r5798, %r5796;
	add.s32 	%r3464, %r3463, 1812185;
	cvt.rn.f32.u32 	%f1629, %r3464;
	fma.rn.f32 	%f1630, %f1629, 0f2F800000, 0f2F000000;
	shr.u32 	%r3465, %r3428, 2;
	xor.b32  	%r3466, %r3465, %r3428;
	shl.b32 	%r3467, %r5796, 4;
	shl.b32 	%r3468, %r3466, 1;
	xor.b32  	%r3469, %r3468, %r3467;
	xor.b32  	%r3470, %r3469, %r3466;
	xor.b32  	%r5795, %r3470, %r5796;
	add.s32 	%r3471, %r5798, %r5795;
	add.s32 	%r3472, %r3471, 2174622;
	cvt.rn.f32.u32 	%f1631, %r3472;
	fma.rn.f32 	%f1632, %f1631, 0f2F800000, 0f2F000000;
	mul.f32 	%f1633, %f1632, %f1632;
	fma.rn.f32 	%f1634, %f1630, %f1630, %f1633;
	sqrt.rn.f32 	%f1635, %f1634;
	setp.le.f32 	%p237, %f1635, 0f3F800000;
	add.f32 	%f1636, %f1628, 0f3F800000;
	selp.f32 	%f1637, %f1636, %f1628, %p237;
	shr.u32 	%r3473, %r3437, 2;
	xor.b32  	%r3474, %r3473, %r3437;
	shl.b32 	%r3475, %r5795, 4;
	shl.b32 	%r3476, %r3474, 1;
	xor.b32  	%r3477, %r3476, %r3475;
	xor.b32  	%r3478, %r3477, %r3474;
	xor.b32  	%r5794, %r3478, %r5795;
	add.s32 	%r3479, %r5798, %r5794;
	add.s32 	%r3480, %r3479, 2537059;
	cvt.rn.f32.u32 	%f1638, %r3480;
	fma.rn.f32 	%f1639, %f1638, 0f2F800000, 0f2F000000;
	shr.u32 	%r3481, %r3446, 2;
	xor.b32  	%r3482, %r3481, %r3446;
	shl.b32 	%r3483, %r5794, 4;
	shl.b32 	%r3484, %r3482, 1;
	xor.b32  	%r3485, %r3484, %r3483;
	xor.b32  	%r3486, %r3485, %r3482;
	xor.b32  	%r5793, %r3486, %r5794;
	add.s32 	%r5798, %r5798, 2899496;
	add.s32 	%r3487, %r5793, %r5798;
	cvt.rn.f32.u32 	%f1640, %r3487;
	fma.rn.f32 	%f1641, %f1640, 0f2F800000, 0f2F000000;
	mul.f32 	%f1642, %f1641, %f1641;
	fma.rn.f32 	%f1643, %f1639, %f1639, %f1642;
	sqrt.rn.f32 	%f1644, %f1643;
	setp.le.f32 	%p238, %f1644, 0f3F800000;
	add.f32 	%f1645, %f1637, 0f3F800000;
	selp.f32 	%f2871, %f1645, %f1637, %p238;
	add.s32 	%r5792, %r5792, 4;
	setp.ne.s32 	%p239, %r5792, %r542;
	@%p239 bra 	$L__BB2_179;
$L__BB2_180:
	setp.eq.s32 	%p240, %r541, 0;
	@%p240 bra 	$L__BB2_184;
	setp.eq.s32 	%p241, %r541, 1;
	shr.u32 	%r3488, %r5797, 2;
	xor.b32  	%r3489, %r3488, %r5797;
	shl.b32 	%r3490, %r5793, 4;
	shl.b32 	%r3491, %r3489, 1;
	xor.b32  	%r3492, %r3491, %r3490;
	xor.b32  	%r3493, %r3492, %r3489;
	xor.b32  	%r653, %r3493, %r5793;
	add.s32 	%r3494, %r5798, %r653;
	add.s32 	%r3495, %r3494, 362437;
	cvt.rn.f32.u32 	%f1646, %r3495;
	fma.rn.f32 	%f1647, %f1646, 0f2F800000, 0f2F000000;
	shr.u32 	%r3496, %r5796, 2;
	xor.b32  	%r3497, %r3496, %r5796;
	shl.b32 	%r3498, %r653, 4;
	shl.b32 	%r3499, %r3497, 1;
	xor.b32  	%r3500, %r3499, %r3498;
	xor.b32  	%r3501, %r3500, %r3497;
	xor.b32  	%r654, %r3501, %r653;
	add.s32 	%r3502, %r5798, %r654;
	add.s32 	%r3503, %r3502, 724874;
	cvt.rn.f32.u32 	%f1648, %r3503;
	fma.rn.f32 	%f1649, %f1648, 0f2F800000, 0f2F000000;
	mul.f32 	%f1650, %f1649, %f1649;
	fma.rn.f32 	%f1651, %f1647, %f1647, %f1650;
	sqrt.rn.f32 	%f1652, %f1651;
	setp.le.f32 	%p242, %f1652, 0f3F800000;
	add.f32 	%f1653, %f2871, 0f3F800000;
	selp.f32 	%f2871, %f1653, %f2871, %p242;
	@%p241 bra 	$L__BB2_184;
	setp.eq.s32 	%p243, %r541, 2;
	shr.u32 	%r3504, %r5795, 2;
	xor.b32  	%r3505, %r3504, %r5795;
	shl.b32 	%r3506, %r654, 4;
	shl.b32 	%r3507, %r3505, 1;
	xor.b32  	%r3508, %r3507, %r3506;
	xor.b32  	%r3509, %r3508, %r3505;
	xor.b32  	%r3510, %r3509, %r654;
	add.s32 	%r3511, %r5798, %r3510;
	add.s32 	%r3512, %r3511, 1087311;
	cvt.rn.f32.u32 	%f1654, %r3512;
	fma.rn.f32 	%f1655, %f1654, 0f2F800000, 0f2F000000;
	shr.u32 	%r3513, %r5794, 2;
	xor.b32  	%r3514, %r3513, %r5794;
	shl.b32 	%r3515, %r3510, 4;
	shl.b32 	%r3516, %r3514, 1;
	xor.b32  	%r3517, %r3516, %r3515;
	xor.b32  	%r3518, %r3517, %r3514;
	xor.b32  	%r655, %r3518, %r3510;
	add.s32 	%r3519, %r5798, %r655;
	add.s32 	%r3520, %r3519, 1449748;
	cvt.rn.f32.u32 	%f1656, %r3520;
	fma.rn.f32 	%f1657, %f1656, 0f2F800000, 0f2F000000;
	mul.f32 	%f1658, %f1657, %f1657;
	fma.rn.f32 	%f1659, %f1655, %f1655, %f1658;
	sqrt.rn.f32 	%f1660, %f1659;
	setp.le.f32 	%p244, %f1660, 0f3F800000;
	add.f32 	%f1661, %f2871, 0f3F800000;
	selp.f32 	%f2871, %f1661, %f2871, %p244;
	@%p243 bra 	$L__BB2_184;
	shr.u32 	%r3521, %r5793, 2;
	xor.b32  	%r3522, %r3521, %r5793;
	shl.b32 	%r3523, %r655, 4;
	shl.b32 	%r3524, %r3522, 1;
	xor.b32  	%r3525, %r3524, %r3523;
	xor.b32  	%r3526, %r3525, %r3522;
	xor.b32  	%r3527, %r3526, %r655;
	add.s32 	%r3528, %r5798, %r3527;
	add.s32 	%r3529, %r3528, 1812185;
	cvt.rn.f32.u32 	%f1662, %r3529;
	fma.rn.f32 	%f1663, %f1662, 0f2F800000, 0f2F000000;
	shr.u32 	%r3530, %r653, 2;
	xor.b32  	%r3531, %r3530, %r653;
	shl.b32 	%r3532, %r3527, 4;
	shl.b32 	%r3533, %r3531, 1;
	xor.b32  	%r3534, %r3533, %r3532;
	xor.b32  	%r3535, %r3534, %r3531;
	xor.b32  	%r3536, %r3535, %r3527;
	add.s32 	%r3537, %r5798, %r3536;
	add.s32 	%r3538, %r3537, 2174622;
	cvt.rn.f32.u32 	%f1664, %r3538;
	fma.rn.f32 	%f1665, %f1664, 0f2F800000, 0f2F000000;
	mul.f32 	%f1666, %f1665, %f1665;
	fma.rn.f32 	%f1667, %f1663, %f1663, %f1666;
	sqrt.rn.f32 	%f1668, %f1667;
	setp.le.f32 	%p245, %f1668, 0f3F800000;
	add.f32 	%f1669, %f2871, 0f3F800000;
	selp.f32 	%f2871, %f1669, %f2871, %p245;
$L__BB2_184:
	mul.f32 	%f251, %f2871, 0f40800000;
	add.s32 	%r3541, %r547, 2048;
	xor.b32  	%r3542, %r3541, -1429050551;
	mul.lo.s32 	%r3543, %r3542, 1099087573;
	add.s32 	%r5806, %r3543, 5783321;
	xor.b32  	%r5809, %r3543, 362436069;
	add.s32 	%r5810, %r3543, 123456789;
	add.s32 	%r5811, %r3543, -638133224;
	mov.b32 	%r5808, -123459836;
	mov.b32 	%r5807, -589760388;
	mov.f32 	%f2875, 0f00000000;
	@%p234 bra 	$L__BB2_187;
	mov.b32 	%r5805, 0;
	mov.b32 	%r5808, -123459836;
	mov.b32 	%r5807, -589760388;
	mov.f32 	%f2875, 0f00000000;
$L__BB2_186:
	shr.u32 	%r3547, %r5810, 2;
	xor.b32  	%r3548, %r3547, %r5810;
	shl.b32 	%r3549, %r5806, 4;
	shl.b32 	%r3550, %r3548, 1;
	xor.b32  	%r3551, %r3550, %r3549;
	xor.b32  	%r3552, %r3551, %r3548;
	xor.b32  	%r3553, %r3552, %r5806;
	add.s32 	%r3554, %r5811, %r3553;
	add.s32 	%r3555, %r3554, 362437;
	cvt.rn.f32.u32 	%f1673, %r3555;
	fma.rn.f32 	%f1674, %f1673, 0f2F800000, 0f2F000000;
	shr.u32 	%r3556, %r5809, 2;
	xor.b32  	%r3557, %r3556, %r5809;
	shl.b32 	%r3558, %r3553, 4;
	shl.b32 	%r3559, %r3557, 1;
	xor.b32  	%r3560, %r3559, %r3558;
	xor.b32  	%r3561, %r3560, %r3557;
	xor.b32  	%r3562, %r3561, %r3553;
	add.s32 	%r3563, %r5811, %r3562;
	add.s32 	%r3564, %r3563, 724874;
	cvt.rn.f32.u32 	%f1675, %r3564;
	fma.rn.f32 	%f1676, %f1675, 0f2F800000, 0f2F000000;
	mul.f32 	%f1677, %f1676, %f1676;
	fma.rn.f32 	%f1678, %f1674, %f1674, %f1677;
	sqrt.rn.f32 	%f1679, %f1678;
	setp.le.f32 	%p247, %f1679, 0f3F800000;
	add.f32 	%f1680, %f2875, 0f3F800000;
	selp.f32 	%f1681, %f1680, %f2875, %p247;
	shr.u32 	%r3565, %r5808, 2;
	xor.b32  	%r3566, %r3565, %r5808;
	shl.b32 	%r3567, %r3562, 4;
	shl.b32 	%r3568, %r3566, 1;
	xor.b32  	%r3569, %r3568, %r3567;
	xor.b32  	%r3570, %r3569, %r3566;
	xor.b32  	%r3571, %r3570, %r3562;
	add.s32 	%r3572, %r5811, %r3571;
	add.s32 	%r3573, %r3572, 1087311;
	cvt.rn.f32.u32 	%f1682, %r3573;
	fma.rn.f32 	%f1683, %f1682, 0f2F800000, 0f2F000000;
	shr.u32 	%r3574, %r5807, 2;
	xor.b32  	%r3575, %r3574, %r5807;
	shl.b32 	%r3576, %r3571, 4;
	shl.b32 	%r3577, %r3575, 1;
	xor.b32  	%r3578, %r3577, %r3576;
	xor.b32  	%r3579, %r3578, %r3575;
	xor.b32  	%r5810, %r3579, %r3571;
	add.s32 	%r3580, %r5811, %r5810;
	add.s32 	%r3581, %r3580, 1449748;
	cvt.rn.f32.u32 	%f1684, %r3581;
	fma.rn.f32 	%f1685, %f1684, 0f2F800000, 0f2F000000;
	mul.f32 	%f1686, %f1685, %f1685;
	fma.rn.f32 	%f1687, %f1683, %f1683, %f1686;
	sqrt.rn.f32 	%f1688, %f1687;
	setp.le.f32 	%p248, %f1688, 0f3F800000;
	add.f32 	%f1689, %f1681, 0f3F800000;
	selp.f32 	%f1690, %f1689, %f1681, %p248;
	shr.u32 	%r3582, %r5806, 2;
	xor.b32  	%r3583, %r3582, %r5806;
	shl.b32 	%r3584, %r5810, 4;
	shl.b32 	%r3585, %r3583, 1;
	xor.b32  	%r3586, %r3585, %r3584;
	xor.b32  	%r3587, %r3586, %r3583;
	xor.b32  	%r5809, %r3587, %r5810;
	add.s32 	%r3588, %r5811, %r5809;
	add.s32 	%r3589, %r3588, 1812185;
	cvt.rn.f32.u32 	%f1691, %r3589;
	fma.rn.f32 	%f1692, %f1691, 0f2F800000, 0f2F000000;
	shr.u32 	%r3590, %r3553, 2;
	xor.b32  	%r3591, %r3590, %r3553;
	shl.b32 	%r3592, %r5809, 4;
	shl.b32 	%r3593, %r3591, 1;
	xor.b32  	%r3594, %r3593, %r3592;
	xor.b32  	%r3595, %r3594, %r3591;
	xor.b32  	%r5808, %r3595, %r5809;
	add.s32 	%r3596, %r5811, %r5808;
	add.s32 	%r3597, %r3596, 2174622;
	cvt.rn.f32.u32 	%f1693, %r3597;
	fma.rn.f32 	%f1694, %f1693, 0f2F800000, 0f2F000000;
	mul.f32 	%f1695, %f1694, %f1694;
	fma.rn.f32 	%f1696, %f1692, %f1692, %f1695;
	sqrt.rn.f32 	%f1697, %f1696;
	setp.le.f32 	%p249, %f1697, 0f3F800000;
	add.f32 	%f1698, %f1690, 0f3F800000;
	selp.f32 	%f1699, %f1698, %f1690, %p249;
	shr.u32 	%r3598, %r3562, 2;
	xor.b32  	%r3599, %r3598, %r3562;
	shl.b32 	%r3600, %r5808, 4;
	shl.b32 	%r3601, %r3599, 1;
	xor.b32  	%r3602, %r3601, %r3600;
	xor.b32  	%r3603, %r3602, %r3599;
	xor.b32  	%r5807, %r3603, %r5808;
	add.s32 	%r3604, %r5811, %r5807;
	add.s32 	%r3605, %r3604, 2537059;
	cvt.rn.f32.u32 	%f1700, %r3605;
	fma.rn.f32 	%f1701, %f1700, 0f2F800000, 0f2F000000;
	shr.u32 	%r3606, %r3571, 2;
	xor.b32  	%r3607, %r3606, %r3571;
	shl.b32 	%r3608, %r5807, 4;
	shl.b32 	%r3609, %r3607, 1;
	xor.b32  	%r3610, %r3609, %r3608;
	xor.b32  	%r3611, %r3610, %r3607;
	xor.b32  	%r5806, %r3611, %r5807;
	add.s32 	%r5811, %r5811, 2899496;
	add.s32 	%r3612, %r5806, %r5811;
	cvt.rn.f32.u32 	%f1702, %r3612;
	fma.rn.f32 	%f1703, %f1702, 0f2F800000, 0f2F000000;
	mul.f32 	%f1704, %f1703, %f1703;
	fma.rn.f32 	%f1705, %f1701, %f1701, %f1704;
	sqrt.rn.f32 	%f1706, %f1705;
	setp.le.f32 	%p250, %f1706, 0f3F800000;
	add.f32 	%f1707, %f1699, 0f3F800000;
	selp.f32 	%f2875, %f1707, %f1699, %p250;
	add.s32 	%r5805, %r5805, 4;
	setp.ne.s32 	%p251, %r5805, %r542;
	@%p251 bra 	$L__BB2_186;
$L__BB2_187:
	@%p240 bra 	$L__BB2_191;
	setp.eq.s32 	%p253, %r541, 1;
	shr.u32 	%r3613, %r5810, 2;
	xor.b32  	%r3614, %r3613, %r5810;
	shl.b32 	%r3615, %r5806, 4;
	shl.b32 	%r3616, %r3614, 1;
	xor.b32  	%r3617, %r3616, %r3615;
	xor.b32  	%r3618, %r3617, %r3614;
	xor.b32  	%r680, %r3618, %r5806;
	add.s32 	%r3619, %r5811, %r680;
	add.s32 	%r3620, %r3619, 362437;
	cvt.rn.f32.u32 	%f1708, %r3620;
	fma.rn.f32 	%f1709, %f1708, 0f2F800000, 0f2F000000;
	shr.u32 	%r3621, %r5809, 2;
	xor.b32  	%r3622, %r3621, %r5809;
	shl.b32 	%r3623, %r680, 4;
	shl.b32 	%r3624, %r3622, 1;
	xor.b32  	%r3625, %r3624, %r3623;
	xor.b32  	%r3626, %r3625, %r3622;
	xor.b32  	%r681, %r3626, %r680;
	add.s32 	%r3627, %r5811, %r681;
	add.s32 	%r3628, %r3627, 724874;
	cvt.rn.f32.u32 	%f1710, %r3628;
	fma.rn.f32 	%f1711, %f1710, 0f2F800000, 0f2F000000;
	mul.f32 	%f1712, %f1711, %f1711;
	fma.rn.f32 	%f1713, %f1709, %f1709, %f1712;
	sqrt.rn.f32 	%f1714, %f1713;
	setp.le.f32 	%p254, %f1714, 0f3F800000;
	add.f32 	%f1715, %f2875, 0f3F800000;
	selp.f32 	%f2875, %f1715, %f2875, %p254;
	@%p253 bra 	$L__BB2_191;
	setp.eq.s32 	%p255, %r541, 2;
	shr.u32 	%r3629, %r5808, 2;
	xor.b32  	%r3630, %r3629, %r5808;
	shl.b32 	%r3631, %r681, 4;
	shl.b32 	%r3632, %r3630, 1;
	xor.b32  	%r3633, %r3632, %r3631;
	xor.b32  	%r3634, %r3633, %r3630;
	xor.b32  	%r3635, %r3634, %r681;
	add.s32 	%r3636, %r5811, %r3635;
	add.s32 	%r3637, %r3636, 1087311;
	cvt.rn.f32.u32 	%f1716, %r3637;
	fma.rn.f32 	%f1717, %f1716, 0f2F800000, 0f2F000000;
	shr.u32 	%r3638, %r5807, 2;
	xor.b32  	%r3639, %r3638, %r5807;
	shl.b32 	%r3640, %r3635, 4;
	shl.b32 	%r3641, %r3639, 1;
	xor.b32  	%r3642, %r3641, %r3640;
	xor.b32  	%r3643, %r3642, %r3639;
	xor.b32  	%r682, %r3643, %r3635;
	add.s32 	%r3644, %r5811, %r682;
	add.s32 	%r3645, %r3644, 1449748;
	cvt.rn.f32.u32 	%f1718, %r3645;
	fma.rn.f32 	%f1719, %f1718, 0f2F800000, 0f2F000000;
	mul.f32 	%f1720, %f1719, %f1719;
	fma.rn.f32 	%f1721, %f1717, %f1717, %f1720;
	sqrt.rn.f32 	%f1722, %f1721;
	setp.le.f32 	%p256, %f1722, 0f3F800000;
	add.f32 	%f1723, %f2875, 0f3F800000;
	selp.f32 	%f2875, %f1723, %f2875, %p256;
	@%p255 bra 	$L__BB2_191;
	shr.u32 	%r3646, %r5806, 2;
	xor.b32  	%r3647, %r3646, %r5806;
	shl.b32 	%r3648, %r682, 4;
	shl.b32 	%r3649, %r3647, 1;
	xor.b32  	%r3650, %r3649, %r3648;
	xor.b32  	%r3651, %r3650, %r3647;
	xor.b32  	%r3652, %r3651, %r682;
	add.s32 	%r3653, %r5811, %r3652;
	add.s32 	%r3654, %r3653, 1812185;
	cvt.rn.f32.u32 	%f1724, %r3654;
	fma.rn.f32 	%f1725, %f1724, 0f2F800000, 0f2F000000;
	shr.u32 	%r3655, %r680, 2;
	xor.b32  	%r3656, %r3655, %r680;
	shl.b32 	%r3657, %r3652, 4;
	shl.b32 	%r3658, %r3656, 1;
	xor.b32  	%r3659, %r3658, %r3657;
	xor.b32  	%r3660, %r3659, %r3656;
	xor.b32  	%r3661, %r3660, %r3652;
	add.s32 	%r3662, %r5811, %r3661;
	add.s32 	%r3663, %r3662, 2174622;
	cvt.rn.f32.u32 	%f1726, %r3663;
	fma.rn.f32 	%f1727, %f1726, 0f2F800000, 0f2F000000;
	mul.f32 	%f1728, %f1727, %f1727;
	fma.rn.f32 	%f1729, %f1725, %f1725, %f1728;
	sqrt.rn.f32 	%f1730, %f1729;
	setp.le.f32 	%p257, %f1730, 0f3F800000;
	add.f32 	%f1731, %f2875, 0f3F800000;
	selp.f32 	%f2875, %f1731, %f2875, %p257;
$L__BB2_191:
	mul.f32 	%f260, %f2875, 0f40800000;
	add.s32 	%r3666, %r547, 2560;
	xor.b32  	%r3667, %r3666, -1429050551;
	mul.lo.s32 	%r3668, %r3667, 1099087573;
	add.s32 	%r5819, %r3668, 5783321;
	xor.b32  	%r5822, %r3668, 362436069;
	add.s32 	%r5823, %r3668, 123456789;
	add.s32 	%r5824, %r3668, -638133224;
	mov.b32 	%r5821, -123459836;
	mov.b32 	%r5820, -589760388;
	mov.f32 	%f2879, 0f00000000;
	@%p234 bra 	$L__BB2_194;
	mov.b32 	%r5818, 0;
	mov.b32 	%r5821, -123459836;
	mov.b32 	%r5820, -589760388;
	mov.f32 	%f2879, 0f00000000;
$L__BB2_193:
	shr.u32 	%r3672, %r5823, 2;
	xor.b32  	%r3673, %r3672, %r5823;
	shl.b32 	%r3674, %r5819, 4;
	shl.b32 	%r3675, %r3673, 1;
	xor.b32  	%r3676, %r3675, %r3674;
	xor.b32  	%r3677, %r3676, %r3673;
	xor.b32  	%r3678, %r3677, %r5819;
	add.s32 	%r3679, %r5824, %r3678;
	add.s32 	%r3680, %r3679, 362437;
	cvt.rn.f32.u32 	%f1735, %r3680;
	fma.rn.f32 	%f1736, %f1735, 0f2F800000, 0f2F000000;
	shr.u32 	%r3681, %r5822, 2;
	xor.b32  	%r3682, %r3681, %r5822;
	shl.b32 	%r3683, %r3678, 4;
	shl.b32 	%r3684, %r3682, 1;
	xor.b32  	%r3685, %r3684, %r3683;
	xor.b32  	%r3686, %r3685, %r3682;
	xor.b32  	%r3687, %r3686, %r3678;
	add.s32 	%r3688, %r5824, %r3687;
	add.s32 	%r3689, %r3688, 724874;
	cvt.rn.f32.u32 	%f1737, %r3689;
	fma.rn.f32 	%f1738, %f1737, 0f2F800000, 0f2F000000;
	mul.f32 	%f1739, %f1738, %f1738;
	fma.rn.f32 	%f1740, %f1736, %f1736, %f1739;
	sqrt.rn.f32 	%f1741, %f1740;
	setp.le.f32 	%p259, %f1741, 0f3F800000;
	add.f32 	%f1742, %f2879, 0f3F800000;
	selp.f32 	%f1743, %f1742, %f2879, %p259;
	shr.u32 	%r3690, %r5821, 2;
	xor.b32  	%r3691, %r3690, %r5821;
	shl.b32 	%r3692, %r3687, 4;
	shl.b32 	%r3693, %r3691, 1;
	xor.b32  	%r3694, %r3693, %r3692;
	xor.b32  	%r3695, %r3694, %r3691;
	xor.b32  	%r3696, %r3695, %r3687;
	add.s32 	%r3697, %r5824, %r3696;
	add.s32 	%r3698, %r3697, 1087311;
	cvt.rn.f32.u32 	%f1744, %r3698;
	fma.rn.f32 	%f1745, %f1744, 0f2F800000, 0f2F000000;
	shr.u32 	%r3699, %r5820, 2;
	xor.b32  	%r3700, %r3699, %r5820;
	shl.b32 	%r3701, %r3696, 4;
	shl.b32 	%r3702, %r3700, 1;
	xor.b32  	%r3703, %r3702, %r3701;
	xor.b32  	%r3704, %r3703, %r3700;
	xor.b32  	%r5823, %r3704, %r3696;
	add.s32 	%r3705, %r5824, %r5823;
	add.s32 	%r3706, %r3705, 1449748;
	cvt.rn.f32.u32 	%f1746, %r3706;
	fma.rn.f32 	%f1747, %f1746, 0f2F800000, 0f2F000000;
	mul.f32 	%f1748, %f1747, %f1747;
	fma.rn.f32 	%f1749, %f1745, %f1745, %f1748;
	sqrt.rn.f32 	%f1750, %f1749;
	setp.le.f32 	%p260, %f1750, 0f3F800000;
	add.f32 	%f1751, %f1743, 0f3F800000;
	selp.f32 	%f1752, %f1751, %f1743, %p260;
	shr.u32 	%r3707, %r5819, 2;
	xor.b32  	%r3708, %r3707, %r5819;
	shl.b32 	%r3709, %r5823, 4;
	shl.b32 	%r3710, %r3708, 1;
	xor.b32  	%r3711, %r3710, %r3709;
	xor.b32  	%r3712, %r3711, %r3708;
	xor.b32  	%r5822, %r3712, %r5823;
	add.s32 	%r3713, %r5824, %r5822;
	add.s32 	%r3714, %r3713, 1812185;
	cvt.rn.f32.u32 	%f1753, %r3714;
	fma.rn.f32 	%f1754, %f1753, 0f2F800000, 0f2F000000;
	shr.u32 	%r3715, %r3678, 2;
	xor.b32  	%r3716, %r3715, %r3678;
	shl.b32 	%r3717, %r5822, 4;
	shl.b32 	%r3718, %r3716, 1;
	xor.b32  	%r3719, %r3718, %r3717;
	xor.b32  	%r3720, %r3719, %r3716;
	xor.b32  	%r5821, %r3720, %r5822;
	add.s32 	%r3721, %r5824, %r5821;
	add.s32 	%r3722, %r3721, 2174622;
	cvt.rn.f32.u32 	%f1755, %r3722;
	fma.rn.f32 	%f1756, %f1755, 0f2F800000, 0f2F000000;
	mul.f32 	%f1757, %f1756, %f1756;
	fma.rn.f32 	%f1758, %f1754, %f1754, %f1757;
	sqrt.rn.f32 	%f1759, %f1758;
	setp.le.f32 	%p261, %f1759, 0f3F800000;
	add.f32 	%f1760, %f1752, 0f3F800000;
	selp.f32 	%f1761, %f1760, %f1752, %p261;
	shr.u32 	%r3723, %r3687, 2;
	xor.b32  	%r3724, %r3723, %r3687;
	shl.b32 	%r3725, %r5821, 4;
	shl.b32 	%r3726, %r3724, 1;
	xor.b32  	%r3727, %r3726, %r3725;
	xor.b32  	%r3728, %r3727, %r3724;
	xor.b32  	%r5820, %r3728, %r5821;
	add.s32 	%r3729, %r5824, %r5820;
	add.s32 	%r3730, %r3729, 2537059;
	cvt.rn.f32.u32 	%f1762, %r3730;
	fma.rn.f32 	%f1763, %f1762, 0f2F800000, 0f2F000000;
	shr.u32 	%r3731, %r3696, 2;
	xor.b32  	%r3732, %r3731, %r3696;
	shl.b32 	%r3733, %r5820, 4;
	shl.b32 	%r3734, %r3732, 1;
	xor.b32  	%r3735, %r3734, %r3733;
	xor.b32  	%r3736, %r3735, %r3732;
	xor.b32  	%r5819, %r3736, %r5820;
	add.s32 	%r5824, %r5824, 2899496;
	add.s32 	%r3737, %r5819, %r5824;
	cvt.rn.f32.u32 	%f1764, %r3737;
	fma.rn.f32 	%f1765, %f1764, 0f2F800000, 0f2F000000;
	mul.f32 	%f1766, %f1765, %f1765;
	fma.rn.f32 	%f1767, %f1763, %f1763, %f1766;
	sqrt.rn.f32 	%f1768, %f1767;
	setp.le.f32 	%p262, %f1768, 0f3F800000;
	add.f32 	%f1769, %f1761, 0f3F800000;
	selp.f32 	%f2879, %f1769, %f1761, %p262;
	add.s32 	%r5818, %r5818, 4;
	setp.ne.s32 	%p263, %r5818, %r542;
	@%p263 bra 	$L__BB2_193;
$L__BB2_194:
	@%p240 bra 	$L__BB2_198;
	setp.eq.s32 	%p265, %r541, 1;
	shr.u32 	%r3738, %r5823, 2;
	xor.b32  	%r3739, %r3738, %r5823;
	shl.b32 	%r3740, %r5819, 4;
	shl.b32 	%r3741, %r3739, 1;
	xor.b32  	%r3742, %r3741, %r3740;
	xor.b32  	%r3743, %r3742, %r3739;
	xor.b32  	%r707, %r3743, %r5819;
	add.s32 	%r3744, %r5824, %r707;
	add.s32 	%r3745, %r3744, 362437;
	cvt.rn.f32.u32 	%f1770, %r3745;
	fma.rn.f32 	%f1771, %f1770, 0f2F800000, 0f2F000000;
	shr.u32 	%r3746, %r5822, 2;
	xor.b32  	%r3747, %r3746, %r5822;
	shl.b32 	%r3748, %r707, 4;
	shl.b32 	%r3749, %r3747, 1;
	xor.b32  	%r3750, %r3749, %r3748;
	xor.b32  	%r3751, %r3750, %r3747;
	xor.b32  	%r708, %r3751, %r707;
	add.s32 	%r3752, %r5824, %r708;
	add.s32 	%r3753, %r3752, 724874;
	cvt.rn.f32.u32 	%f1772, %r3753;
	fma.rn.f32 	%f1773, %f1772, 0f2F800000, 0f2F000000;
	mul.f32 	%f1774, %f1773, %f1773;
	fma.rn.f32 	%f1775, %f1771, %f1771, %f1774;
	sqrt.rn.f32 	%f1776, %f1775;
	setp.le.f32 	%p266, %f1776, 0f3F800000;
	add.f32 	%f1777, %f2879, 0f3F800000;
	selp.f32 	%f2879, %f1777, %f2879, %p266;
	@%p265 bra 	$L__BB2_198;
	setp.eq.s32 	%p267, %r541, 2;
	shr.u32 	%r3754, %r5821, 2;
	xor.b32  	%r3755, %r3754, %r5821;
	shl.b32 	%r3756, %r708, 4;
	shl.b32 	%r3757, %r3755, 1;
	xor.b32  	%r3758, %r3757, %r3756;
	xor.b32  	%r3759, %r3758, %r3755;
	xor.b32  	%r3760, %r3759, %r708;
	add.s32 	%r3761, %r5824, %r3760;
	add.s32 	%r3762, %r3761, 1087311;
	cvt.rn.f32.u32 	%f1778, %r3762;
	fma.rn.f32 	%f1779, %f1778, 0f2F800000, 0f2F000000;
	shr.u32 	%r3763, %r5820, 2;
	xor.b32  	%r3764, %r3763, %r5820;
	shl.b32 	%r3765, %r3760, 4;
	shl.b32 	%r3766, %r3764, 1;
	xor.b32  	%r3767, %r3766, %r3765;
	xor.b32  	%r3768, %r3767, %r3764;
	xor.b32  	%r709, %r3768, %r3760;
	add.s32 	%r3769, %r5824, %r709;
	add.s32 	%r3770, %r3769, 1449748;
	cvt.rn.f32.u32 	%f1780, %r3770;
	fma.rn.f32 	%f1781, %f1780, 0f2F800000, 0f2F000000;
	mul.f32 	%f1782, %f1781, %f1781;
	fma.rn.f32 	%f1783, %f1779, %f1779, %f1782;
	sqrt.rn.f32 	%f1784, %f1783;
	setp.le.f32 	%p268, %f1784, 0f3F800000;
	add.f32 	%f1785, %f2879, 0f3F800000;
	selp.f32 	%f2879, %f1785, %f2879, %p268;
	@%p267 bra 	$L__BB2_198;
	shr.u32 	%r3771, %r5819, 2;
	xor.b32  	%r3772, %r3771, %r5819;
	shl.b32 	%r3773, %r709, 4;
	shl.b32 	%r3774, %r3772, 1;
	xor.b32  	%r3775, %r3774, %r3773;
	xor.b32  	%r3776, %r3775, %r3772;
	xor.b32  	%r3777, %r3776, %r709;
	add.s32 	%r3778, %r5824, %r3777;
	add.s32 	%r3779, %r3778, 1812185;
	cvt.rn.f32.u32 	%f1786, %r3779;
	fma.rn.f32 	%f1787, %f1786, 0f2F800000, 0f2F000000;
	shr.u32 	%r3780, %r707, 2;
	xor.b32  	%r3781, %r3780, %r707;
	shl.b32 	%r3782, %r3777, 4;
	shl.b32 	%r3783, %r3781, 1;
	xor.b32  	%r3784, %r3783, %r3782;
	xor.b32  	%r3785, %r3784, %r3781;
	xor.b32  	%r3786, %r3785, %r3777;
	add.s32 	%r3787, %r5824, %r3786;
	add.s32 	%r3788, %r3787, 2174622;
	cvt.rn.f32.u32 	%f1788, %r3788;
	fma.rn.f32 	%f1789, %f1788, 0f2F800000, 0f2F000000;
	mul.f32 	%f1790, %f1789, %f1789;
	fma.rn.f32 	%f1791, %f1787, %f1787, %f1790;
	sqrt.rn.f32 	%f1792, %f1791;
	setp.le.f32 	%p269, %f1792, 0f3F800000;
	add.f32 	%f1793, %f2879, 0f3F800000;
	selp.f32 	%f2879, %f1793, %f2879, %p269;
$L__BB2_198:
	mul.f32 	%f269, %f2879, 0f40800000;
	add.s32 	%r3791, %r547, 3072;
	xor.b32  	%r3792, %r3791, -1429050551;
	mul.lo.s32 	%r3793, %r3792, 1099087573;
	add.s32 	%r5832, %r3793, 5783321;
	xor.b32  	%r5835, %r3793, 362436069;
	add.s32 	%r5836, %r3793, 123456789;
	add.s32 	%r5837, %r3793, -638133224;
	mov.b32 	%r5834, -123459836;
	mov.b32 	%r5833, -589760388;
	mov.f32 	%f2883, 0f00000000;
	@%p234 bra 	$L__BB2_201;
	mov.b32 	%r5831, 0;
	mov.b32 	%r5834, -123459836;
	mov.b32 	%r5833, -589760388;
	mov.f32 	%f2883, 0f00000000;
$L__BB2_200:
	shr.u32 	%r3797, %r5836, 2;
	xor.b32  	%r3798, %r3797, %r5836;
	shl.b32 	%r3799, %r5832, 4;
	shl.b32 	%r3800, %r3798, 1;
	xor.b32  	%r3801, %r3800, %r3799;
	xor.b32  	%r3802, %r3801, %r3798;
	xor.b32  	%r3803, %r3802, %r5832;
	add.s32 	%r3804, %r5837, %r3803;
	add.s32 	%r3805, %r3804, 362437;
	cvt.rn.f32.u32 	%f1797, %r3805;
	fma.rn.f32 	%f1798, %f1797, 0f2F800000, 0f2F000000;
	shr.u32 	%r3806, %r5835, 2;
	xor.b32  	%r3807, %r3806, %r5835;
	shl.b32 	%r3808, %r3803, 4;
	shl.b32 	%r3809, %r3807, 1;
	xor.b32  	%r3810, %r3809, %r3808;
	xor.b32  	%r3811, %r3810, %r3807;
	xor.b32  	%r3812, %r3811, %r3803;
	add.s32 	%r3813, %r5837, %r3812;
	add.s32 	%r3814, %r3813, 724874;
	cvt.rn.f32.u32 	%f1799, %r3814;
	fma.rn.f32 	%f1800, %f1799, 0f2F800000, 0f2F000000;
	mul.f32 	%f1801, %f1800, %f1800;
	fma.rn.f32 	%f1802, %f1798, %f1798, %f1801;
	sqrt.rn.f32 	%f1803, %f1802;
	setp.le.f32 	%p271, %f1803, 0f3F800000;
	add.f32 	%f1804, %f2883, 0f3F800000;
	selp.f32 	%f1805, %f1804, %f2883, %p271;
	shr.u32 	%r3815, %r5834, 2;
	xor.b32  	%r3816, %r3815, %r5834;
	shl.b32 	%r3817, %r3812, 4;
	shl.b32 	%r3818, %r3816, 1;
	xor.b32  	%r3819, %r3818, %r3817;
	xor.b32  	%r3820, %r3819, %r3816;
	xor.b32  	%r3821, %r3820, %r3812;
	add.s32 	%r3822, %r5837, %r3821;
	add.s32 	%r3823, %r3822, 1087311;
	cvt.rn.f32.u32 	%f1806, %r3823;
	fma.rn.f32 	%f1807, %f1806, 0f2F800000, 0f2F000000;
	shr.u32 	%r3824, %r5833, 2;
	xor.b32  	%r3825, %r3824, %r5833;
	shl.b32 	%r3826, %r3821, 4;
	shl.b32 	%r3827, %r3825, 1;
	xor.b32  	%r3828, %r3827, %r3826;
	xor.b32  	%r3829, %r3828, %r3825;
	xor.b32  	%r5836, %r3829, %r3821;
	add.s32 	%r3830, %r5837, %r5836;
	add.s32 	%r3831, %r3830, 1449748;
	cvt.rn.f32.u32 	%f1808, %r3831;
	fma.rn.f32 	%f1809, %f1808, 0f2F800000, 0f2F000000;
	mul.f32 	%f1810, %f1809, %f1809;
	fma.rn.f32 	%f1811, %f1807, %f1807, %f1810;
	sqrt.rn.f32 	%f1812, %f1811;
	setp.le.f32 	%p272, %f1812, 0f3F800000;
	add.f32 	%f1813, %f1805, 0f3F800000;
	selp.f32 	%f1814, %f1813, %f1805, %p272;
	shr.u32 	%r3832, %r5832, 2;
	xor.b32  	%r3833, %r3832, %r5832;
	shl.b32 	%r3834, %r5836, 4;
	shl.b32 	%r3835, %r3833, 1;
	xor.b32  	%r3836, %r3835, %r3834;
	xor.b32  	%r3837, %r3836, %r3833;
	xor.b32  	%r5835, %r3837, %r5836;
	add.s32 	%r3838, %r5837, %r5835;
	add.s32 	%r3839, %r3838, 1812185;
	cvt.rn.f32.u32 	%f1815, %r3839;
	fma.rn.f32 	%f1816, %f1815, 0f2F800000, 0f2F000000;
	shr.u32 	%r3840, %r3803, 2;
	xor.b32  	%r3841, %r3840, %r3803;
	shl.b32 	%r3842, %r5835, 4;
	shl.b32 	%r3843, %r3841, 1;
	xor.b32  	%r3844, %r3843, %r3842;
	xor.b32  	%r3845, %r3844, %r3841;
	xor.b32  	%r5834, %r3845, %r5835;
	add.s32 	%r3846, %r5837, %r5834;
	add.s32 	%r3847, %r3846, 2174622;
	cvt.rn.f32.u32 	%f1817, %r3847;
	fma.rn.f32 	%f1818, %f1817, 0f2F800000, 0f2F000000;
	mul.f32 	%f1819, %f1818, %f1818;
	fma.rn.f32 	%f1820, %f1816, %f1816, %f1819;
	sqrt.rn.f32 	%f1821, %f1820;
	setp.le.f32 	%p273, %f1821, 0f3F800000;
	add.f32 	%f1822, %f1814, 0f3F800000;
	selp.f32 	%f1823, %f1822, %f1814, %p273;
	shr.u32 	%r3848, %r3812, 2;
	xor.b32  	%r3849, %r3848, %r3812;
	shl.b32 	%r3850, %r5834, 4;
	shl.b32 	%r3851, %r3849, 1;
	xor.b32  	%r3852, %r3851, %r3850;
	xor.b32  	%r3853, %r3852, %r3849;
	xor.b32  	%r5833, %r3853, %r5834;
	add.s32 	%r3854, %r5837, %r5833;
	add.s32 	%r3855, %r3854, 2537059;
	cvt.rn.f32.u32 	%f1824, %r3855;
	fma.rn.f32 	%f1825, %f1824, 0f2F800000, 0f2F000000;
	shr.u32 	%r3856, %r3821, 2;
	xor.b32  	%r3857, %r3856, %r3821;
	shl.b32 	%r3858, %r5833, 4;
	shl.b32 	%r3859, %r3857, 1;
	xor.b32  	%r3860, %r3859, %r3858;
	xor.b32  	%r3861, %r3860, %r3857;
	xor.b32  	%r5832, %r3861, %r5833;
	add.s32 	%r5837, %r5837, 2899496;
	add.s32 	%r3862, %r5832, %r5837;
	cvt.rn.f32.u32 	%f1826, %r3862;
	fma.rn.f32 	%f1827, %f1826, 0f2F800000, 0f2F000000;
	mul.f32 	%f1828, %f1827, %f1827;
	fma.rn.f32 	%f1829, %f1825, %f1825, %f1828;
	sqrt.rn.f32 	%f1830, %f1829;
	setp.le.f32 	%p274, %f1830, 0f3F800000;
	add.f32 	%f1831, %f1823, 0f3F800000;
	selp.f32 	%f2883, %f1831, %f1823, %p274;
	add.s32 	%r5831, %r5831, 4;
	setp.ne.s32 	%p275, %r5831, %r542;
	@%p275 bra 	$L__BB2_200;
$L__BB2_201:
	@%p240 bra 	$L__BB2_205;
	setp.eq.s32 	%p277, %r541, 1;
	shr.u32 	%r3863, %r5836, 2;
	xor.b32  	%r3864, %r3863, %r5836;
	shl.b32 	%r3865, %r5832, 4;
	shl.b32 	%r3866, %r3864, 1;
	xor.b32  	%r3867, %r3866, %r3865;
	xor.b32  	%r3868, %r3867, %r3864;
	xor.b32  	%r734, %r3868, %r5832;
	add.s32 	%r3869, %r5837, %r734;
	add.s32 	%r3870, %r3869, 362437;
	cvt.rn.f32.u32 	%f1832, %r3870;
	fma.rn.f32 	%f1833, %f1832, 0f2F800000, 0f2F000000;
	shr.u32 	%r3871, %r5835, 2;
	xor.b32  	%r3872, %r3871, %r5835;
	shl.b32 	%r3873, %r734, 4;
	shl.b32 	%r3874, %r3872, 1;
	xor.b32  	%r3875, %r3874, %r3873;
	xor.b32  	%r3876, %r3875, %r3872;
	xor.b32  	%r735, %r3876, %r734;
	add.s32 	%r3877, %r5837, %r735;
	add.s32 	%r3878, %r3877, 724874;
	cvt.rn.f32.u32 	%f1834, %r3878;
	fma.rn.f32 	%f1835, %f1834, 0f2F800000, 0f2F000000;
	mul.f32 	%f1836, %f1835, %f1835;
	fma.rn.f32 	%f1837, %f1833, %f1833, %f1836;
	sqrt.rn.f32 	%f1838, %f1837;
	setp.le.f32 	%p278, %f1838, 0f3F800000;
	add.f32 	%f1839, %f2883, 0f3F800000;
	selp.f32 	%f2883, %f1839, %f2883, %p278;
	@%p277 bra 	$L__BB2_205;
	setp.eq.s32 	%p279, %r541, 2;
	shr.u32 	%r3879, %r5834, 2;
	xor.b32  	%r3880, %r3879, %r5834;
	shl.b32 	%r3881, %r735, 4;
	shl.b32 	%r3882, %r3880, 1;
	xor.b32  	%r3883, %r3882, %r3881;
	xor.b32  	%r3884, %r3883, %r3880;
	xor.b32  	%r3885, %r3884, %r735;
	add.s32 	%r3886, %r5837, %r3885;
	add.s32 	%r3887, %r3886, 1087311;
	cvt.rn.f32.u32 	%f1840, %r3887;
	fma.rn.f32 	%f1841, %f1840, 0f2F800000, 0f2F000000;
	shr.u32 	%r3888, %r5833, 2;
	xor.b32  	%r3889, %r3888, %r5833;
	shl.b32 	%r3890, %r3885, 4;
	shl.b32 	%r3891, %r3889, 1;
	xor.b32  	%r3892, %r3891, %r3890;
	xor.b32  	%r3893, %r3892, %r3889;
	xor.b32  	%r736, %r3893, %r3885;
	add.s32 	%r3894, %r5837, %r736;
	add.s32 	%r3895, %r3894, 1449748;
	cvt.rn.f32.u32 	%f1842, %r3895;
	fma.rn.f32 	%f1843, %f1842, 0f2F800000, 0f2F000000;
	mul.f32 	%f1844, %f1843, %f1843;
	fma.rn.f32 	%f1845, %f1841, %f1841, %f1844;
	sqrt.rn.f32 	%f1846, %f1845;
	setp.le.f32 	%p280, %f1846, 0f3F800000;
	add.f32 	%f1847, %f2883, 0f3F800000;
	selp.f32 	%f2883, %f1847, %f2883, %p280;
	@%p279 bra 	$L__BB2_205;
	shr.u32 	%r3896, %r5832, 2;
	xor.b32  	%r3897, %r3896, %r5832;
	shl.b32 	%r3898, %r736, 4;
	shl.b32 	%r3899, %r3897, 1;
	xor.b32  	%r3900, %r3899, %r3898;
	xor.b32  	%r3901, %r3900, %r3897;
	xor.b32  	%r3902, %r3901, %r736;
	add.s32 	%r3903, %r5837, %r3902;
	add.s32 	%r3904, %r3903, 1812185;
	cvt.rn.f32.u32 	%f1848, %r3904;
	fma.rn.f32 	%f1849, %f1848, 0f2F800000, 0f2F000000;
	shr.u32 	%r3905, %r734, 2;
	xor.b32  	%r3906, %r3905, %r734;
	shl.b32 	%r3907, %r3902, 4;
	shl.b32 	%r3908, %r3906, 1;
	xor.b32  	%r3909, %r3908, %r3907;
	xor.b32  	%r3910, %r3909, %r3906;
	xor.b32  	%r3911, %r3910, %r3902;
	add.s32 	%r3912, %r5837, %r3911;
	add.s32 	%r3913, %r3912, 2174622;
	cvt.rn.f32.u32 	%f1850, %r3913;
	fma.rn.f32 	%f1851, %f1850, 0f2F800000, 0f2F000000;
	mul.f32 	%f1852, %f1851, %f1851;
	fma.rn.f32 	%f1853, %f1849, %f1849, %f1852;
	sqrt.rn.f32 	%f1854, %f1853;
	setp.le.f32 	%p281, %f1854, 0f3F800000;
	add.f32 	%f1855, %f2883, 0f3F800000;
	selp.f32 	%f2883, %f1855, %f2883, %p281;
$L__BB2_205:
	mul.f32 	%f278, %f2883, 0f40800000;
	add.s32 	%r3916, %r547, 3584;
	xor.b32  	%r3917, %r3916, -1429050551;
	mul.lo.s32 	%r3918, %r3917, 1099087573;
	add.s32 	%r5845, %r3918, 5783321;
	xor.b32  	%r5848, %r3918, 362436069;
	add.s32 	%r5849, %r3918, 123456789;
	add.s32 	%r5850, %r3918, -638133224;
	mov.b32 	%r5847, -123459836;
	mov.b32 	%r5846, -589760388;
	mov.f32 	%f2887, 0f00000000;
	@%p234 bra 	$L__BB2_208;
	mov.b32 	%r5844, 0;
	mov.b32 	%r5847, -123459836;
	mov.b32 	%r5846, -589760388;
	mov.f32 	%f2887, 0f00000000;
$L__BB2_207:
	shr.u32 	%r3922, %r5849, 2;
	xor.b32  	%r3923, %r3922, %r5849;
	shl.b32 	%r3924, %r5845, 4;
	shl.b32 	%r3925, %r3923, 1;
	xor.b32  	%r3926, %r3925, %r3924;
	xor.b32  	%r3927, %r3926, %r3923;
	xor.b32  	%r3928, %r3927, %r5845;
	add.s32 	%r3929, %r5850, %r3928;
	add.s32 	%r3930, %r3929, 362437;
	cvt.rn.f32.u32 	%f1859, %r3930;
	fma.rn.f32 	%f1860, %f1859, 0f2F800000, 0f2F000000;
	shr.u32 	%r3931, %r5848, 2;
	xor.b32  	%r3932, %r3931, %r5848;
	shl.b32 	%r3933, %r3928, 4;
	shl.b32 	%r3934, %r3932, 1;
	xor.b32  	%r3935, %r3934, %r3933;
	xor.b32  	%r3936, %r3935, %r3932;
	xor.b32  	%r3937, %r3936, %r3928;
	add.s32 	%r3938, %r5850, %r3937;
	add.s32 	%r3939, %r3938, 724874;
	cvt.rn.f32.u32 	%f1861, %r3939;
	fma.rn.f32 	%f1862, %f1861, 0f2F800000, 0f2F000000;
	mul.f32 	%f1863, %f1862, %f1862;
	fma.rn.f32 	%f1864, %f1860, %f1860, %f1863;
	sqrt.rn.f32 	%f1865, %f1864;
	setp.le.f32 	%p283, %f1865, 0f3F800000;
	add.f32 	%f1866, %f2887, 0f3F800000;
	selp.f32 	%f1867, %f1866, %f2887, %p283;
	shr.u32 	%r3940, %r5847, 2;
	xor.b32  	%r3941, %r3940, %r5847;
	shl.b32 	%r3942, %r3937, 4;
	shl.b32 	%r3943, %r3941, 1;
	xor.b32  	%r3944, %r3943, %r3942;
	xor.b32  	%r3945, %r3944, %r3941;
	xor.b32  	%r3946, %r3945, %r3937;
	add.s32 	%r3947, %r5850, %r3946;
	add.s32 	%r3948, %r3947, 1087311;
	cvt.rn.f32.u32 	%f1868, %r3948;
	fma.rn.f32 	%f1869, %f1868, 0f2F800000, 0f2F000000;
	shr.u32 	%r3949, %r5846, 2;
	xor.b32  	%r3950, %r3949, %r5846;
	shl.b32 	%r3951, %r3946, 4;
	shl.b32 	%r3952, %r3950, 1;
	xor.b32  	%r3953, %r3952, %r3951;
	xor.b32  	%r3954, %r3953, %r3950;
	xor.b32  	%r5849, %r3954, %r3946;
	add.s32 	%r3955, %r5850, %r5849;
	add.s32 	%r3956, %r3955, 1449748;
	cvt.rn.f32.u32 	%f1870, %r3956;
	fma.rn.f32 	%f1871, %f1870, 0f2F800000, 0f2F000000;
	mul.f32 	%f1872, %f1871, %f1871;
	fma.rn.f32 	%f1873, %f1869, %f1869, %f1872;
	sqrt.rn.f32 	%f1874, %f1873;
	setp.le.f32 	%p284, %f1874, 0f3F800000;
	add.f32 	%f1875, %f1867, 0f3F800000;
	selp.f32 	%f1876, %f1875, %f1867, %p284;
	shr.u32 	%r3957, %r5845, 2;
	xor.b32  	%r3958, %r3957, %r5845;
	shl.b32 	%r3959, %r5849, 4;
	shl.b32 	%r3960, %r3958, 1;
	xor.b32  	%r3961, %r3960, %r3959;
	xor.b32  	%r3962, %r3961, %r3958;
	xor.b32  	%r5848, %r3962, %r5849;
	add.s32 	%r3963, %r5850, %r5848;
	add.s32 	%r3964, %r3963, 1812185;
	cvt.rn.f32.u32 	%f1877, %r3964;
	fma.rn.f32 	%f1878, %f1877, 0f2F800000, 0f2F000000;
	shr.u32 	%r3965, %r3928, 2;
	xor.b32  	%r3966, %r3965, %r3928;
	shl.b32 	%r3967, %r5848, 4;
	shl.b32 	%r3968, %r3966, 1;
	xor.b32  	%r3969, %r3968, %r3967;
	xor.b32  	%r3970, %r3969, %r3966;
	xor.b32  	%r5847, %r3970, %r5848;
	add.s32 	%r3971, %r5850, %r5847;
	add.s32 	%r3972, %r3971, 2174622;
	cvt.rn.f32.u32 	%f1879, %r3972;
	fma.rn.f32 	%f1880, %f1879, 0f2F800000, 0f2F000000;
	mul.f32 	%f1881, %f1880, %f1880;
	fma.rn.f32 	%f1882, %f1878, %f1878, %f1881;
	sqrt.rn.f32 	%f1883, %f1882;
	setp.le.f32 	%p285, %f1883, 0f3F800000;
	add.f32 	%f1884, %f1876, 0f3F800000;
	selp.f32 	%f1885, %f1884, %f1876, %p285;
	shr.u32 	%r3973, %r3937, 2;
	xor.b32  	%r3974, %r3973, %r3937;
	shl.b32 	%r3975, %r5847, 4;
	shl.b32 	%r3976, %r3974, 1;
	xor.b32  	%r3977, %r3976, %r3975;
	xor.b32  	%r3978, %r3977, %r3974;
	xor.b32  	%r5846, %r3978, %r5847;
	add.s32 	%r3979, %r5850, %r5846;
	add.s32 	%r3980, %r3979, 2537059;
	cvt.rn.f32.u32 	%f1886, %r3980;
	fma.rn.f32 	%f1887, %f1886, 0f2F800000, 0f2F000000;
	shr.u32 	%r3981, %r3946, 2;
	xor.b32  	%r3982, %r3981, %r3946;
	shl.b32 	%r3983, %r5846, 4;
	shl.b32 	%r3984, %r3982, 1;
	xor.b32  	%r3985, %r3984, %r3983;
	xor.b32  	%r3986, %r3985, %r3982;
	xor.b32  	%r5845, %r3986, %r5846;
	add.s32 	%r5850, %r5850, 2899496;
	add.s32 	%r3987, %r5845, %r5850;
	cvt.rn.f32.u32 	%f1888, %r3987;
	fma.rn.f32 	%f1889, %f1888, 0f2F800000, 0f2F000000;
	mul.f32 	%f1890, %f1889, %f1889;
	fma.rn.f32 	%f1891, %f1887, %f1887, %f1890;
	sqrt.rn.f32 	%f1892, %f1891;
	setp.le.f32 	%p286, %f1892, 0f3F800000;
	add.f32 	%f1893, %f1885, 0f3F800000;
	selp.f32 	%f2887, %f1893, %f1885, %p286;
	add.s32 	%r5844, %r5844, 4;
	setp.ne.s32 	%p287, %r5844, %r542;
	@%p287 bra 	$L__BB2_207;
$L__BB2_208:
	@%p240 bra 	$L__BB2_212;
	setp.eq.s32 	%p289, %r541, 1;
	shr.u32 	%r3988, %r5849, 2;
	xor.b32  	%r3989, %r3988, %r5849;
	shl.b32 	%r3990, %r5845, 4;
	shl.b32 	%r3991, %r3989, 1;
	xor.b32  	%r3992, %r3991, %r3990;
	xor.b32  	%r3993, %r3992, %r3989;
	xor.b32  	%r761, %r3993, %r5845;
	add.s32 	%r3994, %r5850, %r761;
	add.s32 	%r3995, %r3994, 362437;
	cvt.rn.f32.u32 	%f1894, %r3995;
	fma.rn.f32 	%f1895, %f1894, 0f2F800000, 0f2F000000;
	shr.u32 	%r3996, %r5848, 2;
	xor.b32  	%r3997, %r3996, %r5848;
	shl.b32 	%r3998, %r761, 4;
	shl.b32 	%r3999, %r3997, 1;
	xor.b32  	%r4000, %r3999, %r3998;
	xor.b32  	%r4001, %r4000, %r3997;
	xor.b32  	%r762, %r4001, %r761;
	add.s32 	%r4002, %r5850, %r762;
	add.s32 	%r4003, %r4002, 724874;
	cvt.rn.f32.u32 	%f1896, %r4003;
	fma.rn.f32 	%f1897, %f1896, 0f2F800000, 0f2F000000;
	mul.f32 	%f1898, %f1897, %f1897;
	fma.rn.f32 	%f1899, %f1895, %f1895, %f1898;
	sqrt.rn.f32 	%f1900, %f1899;
	setp.le.f32 	%p290, %f1900, 0f3F800000;
	add.f32 	%f1901, %f2887, 0f3F800000;
	selp.f32 	%f2887, %f1901, %f2887, %p290;
	@%p289 bra 	$L__BB2_212;
	setp.eq.s32 	%p291, %r541, 2;
	shr.u32 	%r4004, %r5847, 2;
	xor.b32  	%r4005, %r4004, %r5847;
	shl.b32 	%r4006, %r762, 4;
	shl.b32 	%r4007, %r4005, 1;
	xor.b32  	%r4008, %r4007, %r4006;
	xor.b32  	%r4009, %r4008, %r4005;
	xor.b32  	%r4010, %r4009, %r762;
	add.s32 	%r4011, %r5850, %r4010;
	add.s32 	%r4012, %r4011, 1087311;
	cvt.rn.f32.u32 	%f1902, %r4012;
	fma.rn.f32 	%f1903, %f1902, 0f2F800000, 0f2F000000;
	shr.u32 	%r4013, %r5846, 2;
	xor.b32  	%r4014, %r4013, %r5846;
	shl.b32 	%r4015, %r4010, 4;
	shl.b32 	%r4016, %r4014, 1;
	xor.b32  	%r4017, %r4016, %r4015;
	xor.b32  	%r4018, %r4017, %r4014;
	xor.b32  	%r763, %r4018, %r4010;
	add.s32 	%r4019, %r5850, %r763;
	add.s32 	%r4020, %r4019, 1449748;
	cvt.rn.f32.u32 	%f1904, %r4020;
	fma.rn.f32 	%f1905, %f1904, 0f2F800000, 0f2F000000;
	mul.f32 	%f1906, %f1905, %f1905;
	fma.rn.f32 	%f1907, %f1903, %f1903, %f1906;
	sqrt.rn.f32 	%f1908, %f1907;
	setp.le.f32 	%p292, %f1908, 0f3F800000;
	add.f32 	%f1909, %f2887, 0f3F800000;
	selp.f32 	%f2887, %f1909, %f2887, %p292;
	@%p291 bra 	$L__BB2_212;
	shr.u32 	%r4021, %r5845, 2;
	xor.b32  	%r4022, %r4021, %r5845;
	shl.b32 	%r4023, %r763, 4;
	shl.b32 	%r4024, %r4022, 1;
	xor.b32  	%r4025, %r4024, %r4023;
	xor.b32  	%r4026, %r4025, %r4022;
	xor.b32  	%r4027, %r4026, %r763;
	add.s32 	%r4028, %r5850, %r4027;
	add.s32 	%r4029, %r4028, 1812185;
	cvt.rn.f32.u32 	%f1910, %r4029;
	fma.rn.f32 	%f1911, %f1910, 0f2F800000, 0f2F000000;
	shr.u32 	%r4030, %r761, 2;
	xor.b32  	%r4031, %r4030, %r761;
	shl.b32 	%r4032, %r4027, 4;
	shl.b32 	%r4033, %r4031, 1;
	xor.b32  	%r4034, %r4033, %r4032;
	xor.b32  	%r4035, %r4034, %r4031;
	xor.b32  	%r4036, %r4035, %r4027;
	add.s32 	%r4037, %r5850, %r4036;
	add.s32 	%r4038, %r4037, 2174622;
	cvt.rn.f32.u32 	%f1912, %r4038;
	fma.rn.f32 	%f1913, %f1912, 0f2F800000, 0f2F000000;
	mul.f32 	%f1914, %f1913, %f1913;
	fma.rn.f32 	%f1915, %f1911, %f1911, %f1914;
	sqrt.rn.f32 	%f1916, %f1915;
	setp.le.f32 	%p293, %f1916, 0f3F800000;
	add.f32 	%f1917, %f2887, 0f3F800000;
	selp.f32 	%f2887, %f1917, %f2887, %p293;
$L__BB2_212:
	mul.f32 	%f287, %f2887, 0f40800000;
	add.s32 	%r4041, %r547, 4096;
	xor.b32  	%r4042, %r4041, -1429050551;
	mul.lo.s32 	%r4043, %r4042, 1099087573;
	add.s32 	%r5858, %r4043, 5783321;
	xor.b32  	%r5861, %r4043, 362436069;
	add.s32 	%r5862, %r4043, 123456789;
	add.s32 	%r5863, %r4043, -638133224;
	mov.b32 	%r5860, -123459836;
	mov.b32 	%r5859, -589760388;
	mov.f32 	%f2891, 0f00000000;
	@%p234 bra 	$L__BB2_215;
	mov.b32 	%r5857, 0;
	mov.b32 	%r5860, -123459836;
	mov.b32 	%r5859, -589760388;
	mov.f32 	%f2891, 0f00000000;
$L__BB2_214:
	shr.u32 	%r4047, %r5862, 2;
	xor.b32  	%r4048, %r4047, %r5862;
	shl.b32 	%r4049, %r5858, 4;
	shl.b32 	%r4050, %r4048, 1;
	xor.b32  	%r4051, %r4050, %r4049;
	xor.b32  	%r4052, %r4051, %r4048;
	xor.b32  	%r4053, %r4052, %r5858;
	add.s32 	%r4054, %r5863, %r4053;
	add.s32 	%r4055, %r4054, 362437;
	cvt.rn.f32.u32 	%f1921, %r4055;
	fma.rn.f32 	%f1922, %f1921, 0f2F800000, 0f2F000000;
	shr.u32 	%r4056, %r5861, 2;
	xor.b32  	%r4057, %r4056, %r5861;
	shl.b32 	%r4058, %r4053, 4;
	shl.b32 	%r4059, %r4057, 1;
	xor.b32  	%r4060, %r4059, %r4058;
	xor.b32  	%r4061, %r4060, %r4057;
	xor.b32  	%r4062, %r4061, %r4053;
	add.s32 	%r4063, %r5863, %r4062;
	add.s32 	%r4064, %r4063, 724874;
	cvt.rn.f32.u32 	%f1923, %r4064;
	fma.rn.f32 	%f1924, %f1923, 0f2F800000, 0f2F000000;
	mul.f32 	%f1925, %f1924, %f1924;
	fma.rn.f32 	%f1926, %f1922, %f1922, %f1925;
	sqrt.rn.f32 	%f1927, %f1926;
	setp.le.f32 	%p295, %f1927, 0f3F800000;
	add.f32 	%f1928, %f2891, 0f3F800000;
	selp.f32 	%f1929, %f1928, %f2891, %p295;
	shr.u32 	%r4065, %r5860, 2;
	xor.b32  	%r4066, %r4065, %r5860;
	shl.b32 	%r4067, %r4062, 4;
	shl.b32 	%r4068, %r4066, 1;
	xor.b32  	%r4069, %r4068, %r4067;
	xor.b32  	%r4070, %r4069, %r4066;
	xor.b32  	%r4071, %r4070, %r4062;
	add.s32 	%r4072, %r5863, %r4071;
	add.s32 	%r4073, %r4072, 1087311;
	cvt.rn.f32.u32 	%f1930, %r4073;
	fma.rn.f32 	%f1931, %f1930, 0f2F800000, 0f2F000000;
	shr.u32 	%r4074, %r5859, 2;
	xor.b32  	%r4075, %r4074, %r5859;
	shl.b32 	%r4076, %r4071, 4;
	shl.b32 	%r4077, %r4075, 1;
	xor.b32  	%r4078, %r4077, %r4076;
	xor.b32  	%r4079, %r4078, %r4075;
	xor.b32  	%r5862, %r4079, %r4071;
	add.s32 	%r4080, %r5863, %r5862;
	add.s32 	%r4081, %r4080, 1449748;
	cvt.rn.f32.u32 	%f1932, %r4081;
	fma.rn.f32 	%f1933, %f1932, 0f2F800000, 0f2F000000;
	mul.f32 	%f1934, %f1933, %f1933;
	fma.rn.f32 	%f1935, %f1931, %f1931, %f1934;
	sqrt.rn.f32 	%f1936, %f1935;
	setp.le.f32 	%p296, %f1936, 0f3F800000;
	add.f32 	%f1937, %f1929, 0f3F800000;
	selp.f32 	%f1938, %f1937, %f1929, %p296;
	shr.u32 	%r4082, %r5858, 2;
	xor.b32  	%r4083, %r4082, %r5858;
	shl.b32 	%r4084, %r5862, 4;
	shl.b32 	%r4085, %r4083, 1;
	xor.b32  	%r4086, %r4085, %r4084;
	xor.b32  	%r4087, %r4086, %r4083;
	xor.b32  	%r5861, %r4087, %r5862;
	add.s32 	%r4088, %r5863, %r5861;
	add.s32 	%r4089, %r4088, 1812185;
	cvt.rn.f32.u32 	%f1939, %r4089;
	fma.rn.f32 	%f1940, %f1939, 0f2F800000, 0f2F000000;
	shr.u32 	%r4090, %r4053, 2;
	xor.b32  	%r4091, %r4090, %r4053;
	shl.b32 	%r4092, %r5861, 4;
	shl.b32 	%r4093, %r4091, 1;
	xor.b32  	%r4094, %r4093, %r4092;
	xor.b32  	%r4095, %r4094, %r4091;
	xor.b32  	%r5860, %r4095, %r5861;
	add.s32 	%r4096, %r5863, %r5860;
	add.s32 	%r4097, %r4096, 2174622;
	cvt.rn.f32.u32 	%f1941, %r4097;
	fma.rn.f32 	%f1942, %f1941, 0f2F800000, 0f2F000000;
	mul.f32 	%f1943, %f1942, %f1942;
	fma.rn.f32 	%f1944, %f1940, %f1940, %f1943;
	sqrt.rn.f32 	%f1945, %f1944;
	setp.le.f32 	%p297, %f1945, 0f3F800000;
	add.f32 	%f1946, %f1938, 0f3F800000;
	selp.f32 	%f1947, %f1946, %f1938, %p297;
	shr.u32 	%r4098, %r4062, 2;
	xor.b32  	%r4099, %r4098, %r4062;
	shl.b32 	%r4100, %r5860, 4;
	shl.b32 	%r4101, %r4099, 1;
	xor.b32  	%r4102, %r4101, %r4100;
	xor.b32  	%r4103, %r4102, %r4099;
	xor.b32  	%r5859, %r4103, %r5860;
	add.s32 	%r4104, %r5863, %r5859;
	add.s32 	%r4105, %r4104, 2537059;
	cvt.rn.f32.u32 	%f1948, %r4105;
	fma.rn.f32 	%f1949, %f1948, 0f2F800000, 0f2F000000;
	shr.u32 	%r4106, %r4071, 2;
	xor.b32  	%r4107, %r4106, %r4071;
	shl.b32 	%r4108, %r5859, 4;
	shl.b32 	%r4109, %r4107, 1;
	xor.b32  	%r4110, %r4109, %r4108;
	xor.b32  	%r4111, %r4110, %r4107;
	xor.b32  	%r5858, %r4111, %r5859;
	add.s32 	%r5863, %r5863, 2899496;
	add.s32 	%r4112, %r5858, %r5863;
	cvt.rn.f32.u32 	%f1950, %r4112;
	fma.rn.f32 	%f1951, %f1950, 0f2F800000, 0f2F000000;
	mul.f32 	%f1952, %f1951, %f1951;
	fma.rn.f32 	%f1953, %f1949, %f1949, %f1952;
	sqrt.rn.f32 	%f1954, %f1953;
	setp.le.f32 	%p298, %f1954, 0f3F800000;
	add.f32 	%f1955, %f1947, 0f3F800000;
	selp.f32 	%f2891, %f1955, %f1947, %p298;
	add.s32 	%r5857, %r5857, 4;
	setp.ne.s32 	%p299, %r5857, %r542;
	@%p299 bra 	$L__BB2_214;
$L__BB2_215:
	@%p240 bra 	$L__BB2_219;
	setp.eq.s32 	%p301, %r541, 1;
	shr.u32 	%r4113, %r5862, 2;
	xor.b32  	%r4114, %r4113, %r5862;
	shl.b32 	%r4115, %r5858, 4;
	shl.b32 	%r4116, %r4114, 1;
	xor.b32  	%r4117, %r4116, %r4115;
	xor.b32  	%r4118, %r4117, %r4114;
	xor.b32  	%r788, %r4118, %r5858;
	add.s32 	%r4119, %r5863, %r788;
	add.s32 	%r4120, %r4119, 362437;
	cvt.rn.f32.u32 	%f1956, %r4120;
	fma.rn.f32 	%f1957, %f1956, 0f2F800000, 0f2F000000;
	shr.u32 	%r4121, %r5861, 2;
	xor.b32  	%r4122, %r4121, %r5861;
	shl.b32 	%r4123, %r788, 4;
	shl.b32 	%r4124, %r4122, 1;
	xor.b32  	%r4125, %r4124, %r4123;
	xor.b32  	%r4126, %r4125, %r4122;
	xor.b32  	%r789, %r4126, %r788;
	add.s32 	%r4127, %r5863, %r789;
	add.s32 	%r4128, %r4127, 724874;
	cvt.rn.f32.u32 	%f1958, %r4128;
	fma.rn.f32 	%f1959, %f1958, 0f2F800000, 0f2F000000;
	mul.f32 	%f1960, %f1959, %f1959;
	fma.rn.f32 	%f1961, %f1957, %f1957, %f1960;
	sqrt.rn.f32 	%f1962, %f1961;
	setp.le.f32 	%p302, %f1962, 0f3F800000;
	add.f32 	%f1963, %f2891, 0f3F800000;
	selp.f32 	%f2891, %f1963, %f2891, %p302;
	@%p301 bra 	$L__BB2_219;
	setp.eq.s32 	%p303, %r541, 2;
	shr.u32 	%r4129, %r5860, 2;
	xor.b32  	%r4130, %r4129, %r5860;
	shl.b32 	%r4131, %r789, 4;
	shl.b32 	%r4132, %r4130, 1;
	xor.b32  	%r4133, %r4132, %r4131;
	xor.b32  	%r4134, %r4133, %r4130;
	xor.b32  	%r4135, %r4134, %r789;
	add.s32 	%r4136, %r5863, %r4135;
	add.s32 	%r4137, %r4136, 1087311;
	cvt.rn.f32.u32 	%f1964, %r4137;
	fma.rn.f32 	%f1965, %f1964, 0f2F800000, 0f2F000000;
	shr.u32 	%r4138, %r5859, 2;
	xor.b32  	%r4139, %r4138, %r5859;
	shl.b32 	%r4140, %r4135, 4;
	shl.b32 	%r4141, %r4139, 1;
	xor.b32  	%r4142, %r4141, %r4140;
	xor.b32  	%r4143, %r4142, %r4139;
	xor.b32  	%r790, %r4143, %r4135;
	add.s32 	%r4144, %r5863, %r790;
	add.s32 	%r4145, %r4144, 1449748;
	cvt.rn.f32.u32 	%f1966, %r4145;
	fma.rn.f32 	%f1967, %f1966, 0f2F800000, 0f2F000000;
	mul.f32 	%f1968, %f1967, %f1967;
	fma.rn.f32 	%f1969, %f1965, %f1965, %f1968;
	sqrt.rn.f32 	%f1970, %f1969;
	setp.le.f32 	%p304, %f1970, 0f3F800000;
	add.f32 	%f1971, %f2891, 0f3F800000;
	selp.f32 	%f2891, %f1971, %f2891, %p304;
	@%p303 bra 	$L__BB2_219;
	shr.u32 	%r4146, %r5858, 2;
	xor.b32  	%r4147, %r4146, %r5858;
	shl.b32 	%r4148, %r790, 4;
	shl.b32 	%r4149, %r4147, 1;
	xor.b32  	%r4150, %r4149, %r4148;
	xor.b32  	%r4151, %r4150, %r4147;
	xor.b32  	%r4152, %r4151, %r790;
	add.s32 	%r4153, %r5863, %r4152;
	add.s32 	%r4154, %r4153, 1812185;
	cvt.rn.f32.u32 	%f1972, %r4154;
	fma.rn.f32 	%f1973, %f1972, 0f2F800000, 0f2F000000;
	shr.u32 	%r4155, %r788, 2;
	xor.b32  	%r4156, %r4155, %r788;
	shl.b32 	%r4157, %r4152, 4;
	shl.b32 	%r4158, %r4156, 1;
	xor.b32  	%r4159, %r4158, %r4157;
	xor.b32  	%r4160, %r4159, %r4156;
	xor.b32  	%r4161, %r4160, %r4152;
	add.s32 	%r4162, %r5863, %r4161;
	add.s32 	%r4163, %r4162, 2174622;
	cvt.rn.f32.u32 	%f1974, %r4163;
	fma.rn.f32 	%f1975, %f1974, 0f2F800000, 0f2F000000;
	mul.f32 	%f1976, %f1975, %f1975;
	fma.rn.f32 	%f1977, %f1973, %f1973, %f1976;
	sqrt.rn.f32 	%f1978, %f1977;
	setp.le.f32 	%p305, %f1978, 0f3F800000;
	add.f32 	%f1979, %f2891, 0f3F800000;
	selp.f32 	%f2891, %f1979, %f2891, %p305;
$L__BB2_219:
	mul.f32 	%f296, %f2891, 0f40800000;
	add.s32 	%r4166, %r547, 4608;
	xor.b32  	%r4167, %r4166, -1429050551;
	mul.lo.s32 	%r4168, %r4167, 1099087573;
	add.s32 	%r5871, %r4168, 5783321;
	xor.b32  	%r5874, %r4168, 362436069;
	add.s32 	%r5875, %r4168, 123456789;
	add.s32 	%r5876, %r4168, -638133224;
	mov.b32 	%r5873, -123459836;
	mov.b32 	%r5872, -589760388;
	mov.f32 	%f2895, 0f00000000;
	@%p234 bra 	$L__BB2_222;
	mov.b32 	%r5870, 0;
	mov.b32 	%r5873, -123459836;
	mov.b32 	%r5872, -589760388;
	mov.f32 	%f2895, 0f00000000;
$L__BB2_221:
	shr.u32 	%r4172, %r5875, 2;
	xor.b32  	%r4173, %r4172, %r5875;
	shl.b32 	%r4174, %r5871, 4;
	shl.b32 	%r4175, %r4173, 1;
	xor.b32  	%r4176, %r4175, %r4174;
	xor.b32  	%r4177, %r4176, %r4173;
	xor.b32  	%r4178, %r4177, %r5871;
	add.s32 	%r4179, %r5876, %r4178;
	add.s32 	%r4180, %r4179, 362437;
	cvt.rn.f32.u32 	%f1983, %r4180;
	fma.rn.f32 	%f1984, %f1983, 0f2F800000, 0f2F000000;
	shr.u32 	%r4181, %r5874, 2;
	xor.b32  	%r4182, %r4181, %r5874;
	shl.b32 	%r4183, %r4178, 4;
	shl.b32 	%r4184, %r4182, 1;
	xor.b32  	%r4185, %r4184, %r4183;
	xor.b32  	%r4186, %r4185, %r4182;
	xor.b32  	%r4187, %r4186, %r4178;
	add.s32 	%r4188, %r5876, %r4187;
	add.s32 	%r4189, %r4188, 724874;
	cvt.rn.f32.u32 	%f1985, %r4189;
	fma.rn.f32 	%f1986, %f1985, 0f2F800000, 0f2F000000;
	mul.f32 	%f1987, %f1986, %f1986;
	fma.rn.f32 	%f1988, %f1984, %f1984, %f1987;
	sqrt.rn.f32 	%f1989, %f1988;
	setp.le.f32 	%p307, %f1989, 0f3F800000;
	add.f32 	%f1990, %f2895, 0f3F800000;
	selp.f32 	%f1991, %f1990, %f2895, %p307;
	shr.u32 	%r4190, %r5873, 2;
	xor.b32  	%r4191, %r4190, %r5873;
	shl.b32 	%r4192, %r4187, 4;
	shl.b32 	%r4193, %r4191, 1;
	xor.b32  	%r4194, %r4193, %r4192;
	xor.b32  	%r4195, %r4194, %r4191;
	xor.b32  	%r4196, %r4195, %r4187;
	add.s32 	%r4197, %r5876, %r4196;
	add.s32 	%r4198, %r4197, 1087311;
	cvt.rn.f32.u32 	%f1992, %r4198;
	fma.rn.f32 	%f1993, %f1992, 0f2F800000, 0f2F000000;
	shr.u32 	%r4199, %r5872, 2;
	xor.b32  	%r4200, %r4199, %r5872;
	shl.b32 	%r4201, %r4196, 4;
	shl.b32 	%r4202, %r4200, 1;
	xor.b32  	%r4203, %r4202, %r4201;
	xor.b32  	%r4204, %r4203, %r4200;
	xor.b32  	%r5875, %r4204, %r4196;
	add.s32 	%r4205, %r5876, %r5875;
	add.s32 	%r4206, %r4205, 1449748;
	cvt.rn.f32.u32 	%f1994, %r4206;
	fma.rn.f32 	%f1995, %f1994, 0f2F800000, 0f2F000000;
	mul.f32 	%f1996, %f1995, %f1995;
	fma.rn.f32 	%f1997, %f1993, %f1993, %f1996;
	sqrt.rn.f32 	%f1998, %f1997;
	setp.le.f32 	%p308, %f1998, 0f3F800000;
	add.f32 	%f1999, %f1991, 0f3F800000;
	selp.f32 	%f2000, %f1999, %f1991, %p308;
	shr.u32 	%r4207, %r5871, 2;
	xor.b32  	%r4208, %r4207, %r5871;
	shl.b32 	%r4209, %r5875, 4;
	shl.b32 	%r4210, %r4208, 1;
	xor.b32  	%r4211, %r4210, %r4209;
	xor.b32  	%r4212, %r4211, %r4208;
	xor.b32  	%r5874, %r4212, %r5875;
	add.s32 	%r4213, %r5876, %r5874;
	add.s32 	%r4214, %r4213, 1812185;
	cvt.rn.f32.u32 	%f2001, %r4214;
	fma.rn.f32 	%f2002, %f2001, 0f2F800000, 0f2F000000;
	shr.u32 	%r4215, %r4178, 2;
	xor.b32  	%r4216, %r4215, %r4178;
	shl.b32 	%r4217, %r5874, 4;
	shl.b32 	%r4218, %r4216, 1;
	xor.b32  	%r4219, %r4218, %r4217;
	xor.b32  	%r4220, %r4219, %r4216;
	xor.b32  	%r5873, %r4220, %r5874;
	add.s32 	%r4221, %r5876, %r5873;
	add.s32 	%r4222, %r4221, 2174622;
	cvt.rn.f32.u32 	%f2003, %r4222;
	fma.rn.f32 	%f2004, %f2003, 0f2F800000, 0f2F000000;
	mul.f32 	%f2005, %f2004, %f2004;
	fma.rn.f32 	%f2006, %f2002, %f2002, %f2005;
	sqrt.rn.f32 	%f2007, %f2006;
	setp.le.f32 	%p309, %f2007, 0f3F800000;
	add.f32 	%f2008, %f2000, 0f3F800000;
	selp.f32 	%f2009, %f2008, %f2000, %p309;
	shr.u32 	%r4223, %r4187, 2;
	xor.b32  	%r4224, %r4223, %r4187;
	shl.b32 	%r4225, %r5873, 4;
	shl.b32 	%r4226, %r4224, 1;
	xor.b32  	%r4227, %r4226, %r4225;
	xor.b32  	%r4228, %r4227, %r4224;
	xor.b32  	%r5872, %r4228, %r5873;
	add.s32 	%r4229, %r5876, %r5872;
	add.s32 	%r4230, %r4229, 2537059;
	cvt.rn.f32.u32 	%f2010, %r4230;
	fma.rn.f32 	%f2011, %f2010, 0f2F800000, 0f2F000000;
	shr.u32 	%r4231, %r4196, 2;
	xor.b32  	%r4232, %r4231, %r4196;
	shl.b32 	%r4233, %r5872, 4;
	shl.b32 	%r4234, %r4232, 1;
	xor.b32  	%r4235, %r4234, %r4233;
	xor.b32  	%r4236, %r4235, %r4232;
	xor.b32  	%r5871, %r4236, %r5872;
	add.s32 	%r5876, %r5876, 2899496;
	add.s32 	%r4237, %r5871, %r5876;
	cvt.rn.f32.u32 	%f2012, %r4237;
	fma.rn.f32 	%f2013, %f2012, 0f2F800000, 0f2F000000;
	mul.f32 	%f2014, %f2013, %f2013;
	fma.rn.f32 	%f2015, %f2011, %f2011, %f2014;
	sqrt.rn.f32 	%f2016, %f2015;
	setp.le.f32 	%p310, %f2016, 0f3F800000;
	add.f32 	%f2017, %f2009, 0f3F800000;
	selp.f32 	%f2895, %f2017, %f2009, %p310;
	add.s32 	%r5870, %r5870, 4;
	setp.ne.s32 	%p311, %r5870, %r542;
	@%p311 bra 	$L__BB2_221;
$L__BB2_222:
	@%p240 bra 	$L__BB2_226;
	setp.eq.s32 	%p313, %r541, 1;
	shr.u32 	%r4238, %r5875, 2;
	xor.b32  	%r4239, %r4238, %r5875;
	shl.b32 	%r4240, %r5871, 4;
	shl.b32 	%r4241, %r4239, 1;
	xor.b32  	%r4242, %r4241, %r4240;
	xor.b32  	%r4243, %r4242, %r4239;
	xor.b32  	%r815, %r4243, %r5871;
	add.s32 	%r4244, %r5876, %r815;
	add.s32 	%r4245, %r4244, 362437;
	cvt.rn.f32.u32 	%f2018, %r4245;
	fma.rn.f32 	%f2019, %f2018, 0f2F800000, 0f2F000000;
	shr.u32 	%r4246, %r5874, 2;
	xor.b32  	%r4247, %r4246, %r5874;
	shl.b32 	%r4248, %r815, 4;
	shl.b32 	%r4249, %r4247, 1;
	xor.b32  	%r4250, %r4249, %r4248;
	xor.b32  	%r4251, %r4250, %r4247;
	xor.b32  	%r816, %r4251, %r815;
	add.s32 	%r4252, %r5876, %r816;
	add.s32 	%r4253, %r4252, 724874;
	cvt.rn.f32.u32 	%f2020, %r4253;
	fma.rn.f32 	%f2021, %f2020, 0f2F800000, 0f2F000000;
	mul.f32 	%f2022, %f2021, %f2021;
	fma.rn.f32 	%f2023, %f2019, %f2019, %f2022;
	sqrt.rn.f32 	%f2024, %f2023;
	setp.le.f32 	%p314, %f2024, 0f3F800000;
	add.f32 	%f2025, %f2895, 0f3F800000;
	selp.f32 	%f2895, %f2025, %f2895, %p314;
	@%p313 bra 	$L__BB2_226;
	setp.eq.s32 	%p315, %r541, 2;
	shr.u32 	%r4254, %r5873, 2;
	xor.b32  	%r4255, %r4254, %r5873;
	shl.b32 	%r4256, %r816, 4;
	shl.b32 	%r4257, %r4255, 1;
	xor.b32  	%r4258, %r4257, %r4256;
	xor.b32  	%r4259, %r4258, %r4255;
	xor.b32  	%r4260, %r4259, %r816;
	add.s32 	%r4261, %r5876, %r4260;
	add.s32 	%r4262, %r4261, 1087311;
	cvt.rn.f32.u32 	%f2026, %r4262;
	fma.rn.f32 	%f2027, %f2026, 0f2F800000, 0f2F000000;
	shr.u32 	%r4263, %r5872, 2;
	xor.b32  	%r4264, %r4263, %r5872;
	shl.b32 	%r4265, %r4260, 4;
	shl.b32 	%r4266, %r4264, 1;
	xor.b32  	%r4267, %r4266, %r4265;
	xor.b32  	%r4268, %r4267, %r4264;
	xor.b32  	%r817, %r4268, %r4260;
	add.s32 	%r4269, %r5876, %r817;
	add.s32 	%r4270, %r4269, 1449748;
	cvt.rn.f32.u32 	%f2028, %r4270;
	fma.rn.f32 	%f2029, %f2028, 0f2F800000, 0f2F000000;
	mul.f32 	%f2030, %f2029, %f2029;
	fma.rn.f32 	%f2031, %f2027, %f2027, %f2030;
	sqrt.rn.f32 	%f2032, %f2031;
	setp.le.f32 	%p316, %f2032, 0f3F800000;
	add.f32 	%f2033, %f2895, 0f3F800000;
	selp.f32 	%f2895, %f2033, %f2895, %p316;
	@%p315 bra 	$L__BB2_226;
	shr.u32 	%r4271, %r5871, 2;
	xor.b32  	%r4272, %r4271, %r5871;
	shl.b32 	%r4273, %r817, 4;
	shl.b32 	%r4274, %r4272, 1;
	xor.b32  	%r4275, %r4274, %r4273;
	xor.b32  	%r4276, %r4275, %r4272;
	xor.b32  	%r4277, %r4276, %r817;
	add.s32 	%r4278, %r5876, %r4277;
	add.s32 	%r4279, %r4278, 1812185;
	cvt.rn.f32.u32 	%f2034, %r4279;
	fma.rn.f32 	%f2035, %f2034, 0f2F800000, 0f2F000000;
	shr.u32 	%r4280, %r815, 2;
	xor.b32  	%r4281, %r4280, %r815;
	shl.b32 	%r4282, %r4277, 4;
	shl.b32 	%r4283, %r4281, 1;
	xor.b32  	%r4284, %r4283, %r4282;
	xor.b32  	%r4285, %r4284, %r4281;
	xor.b32  	%r4286, %r4285, %r4277;
	add.s32 	%r4287, %r5876, %r4286;
	add.s32 	%r4288, %r4287, 2174622;
	cvt.rn.f32.u32 	%f2036, %r4288;
	fma.rn.f32 	%f2037, %f2036, 0f2F800000, 0f2F000000;
	mul.f32 	%f2038, %f2037, %f2037;
	fma.rn.f32 	%f2039, %f2035, %f2035, %f2038;
	sqrt.rn.f32 	%f2040, %f2039;
	setp.le.f32 	%p317, %f2040, 0f3F800000;
	add.f32 	%f2041, %f2895, 0f3F800000;
	selp.f32 	%f2895, %f2041, %f2895, %p317;
$L__BB2_226:
	mul.f32 	%f305, %f2895, 0f40800000;
	add.s32 	%r4291, %r547, 5120;
	xor.b32  	%r4292, %r4291, -1429050551;
	mul.lo.s32 	%r4293, %r4292, 1099087573;
	add.s32 	%r5884, %r4293, 5783321;
	xor.b32  	%r5887, %r4293, 362436069;
	add.s32 	%r5888, %r4293, 123456789;
	add.s32 	%r5889, %r4293, -638133224;
	mov.b32 	%r5886, -123459836;
	mov.b32 	%r5885, -589760388;
	mov.f32 	%f2899, 0f00000000;
	@%p234 bra 	$L__BB2_229;
	mov.b32 	%r5883, 0;
	mov.b32 	%r5886, -123459836;
	mov.b32 	%r5885, -589760388;
	mov.f32 	%f2899, 0f00000000;
$L__BB2_228:
	shr.u32 	%r4297, %r5888, 2;
	xor.b32  	%r4298, %r4297, %r5888;
	shl.b32 	%r4299, %r5884, 4;
	shl.b32 	%r4300, %r4298, 1;
	xor.b32  	%r4301, %r4300, %r4299;
	xor.b32  	%r4302, %r4301, %r4298;
	xor.b32  	%r4303, %r4302, %r5884;
	add.s32 	%r4304, %r5889, %r4303;
	add.s32 	%r4305, %r4304, 362437;
	cvt.rn.f32.u32 	%f2045, %r4305;
	fma.rn.f32 	%f2046, %f2045, 0f2F800000, 0f2F000000;
	shr.u32 	%r4306, %r5887, 2;
	xor.b32  	%r4307, %r4306, %r5887;
	shl.b32 	%r4308, %r4303, 4;
	shl.b32 	%r4309, %r4307, 1;
	xor.b32  	%r4310, %r4309, %r4308;
	xor.b32  	%r4311, %r4310, %r4307;
	xor.b32  	%r4312, %r4311, %r4303;
	add.s32 	%r4313, %r5889, %r4312;
	add.s32 	%r4314, %r4313, 724874;
	cvt.rn.f32.u32 	%f2047, %r4314;
	fma.rn.f32 	%f2048, %f2047, 0f2F800000, 0f2F000000;
	mul.f32 	%f2049, %f2048, %f2048;
	fma.rn.f32 	%f2050, %f2046, %f2046, %f2049;
	sqrt.rn.f32 	%f2051, %f2050;
	setp.le.f32 	%p319, %f2051, 0f3F800000;
	add.f32 	%f2052, %f2899, 0f3F800000;
	selp.f32 	%f2053, %f2052, %f2899, %p319;
	shr.u32 	%r4315, %r5886, 2;
	xor.b32  	%r4316, %r4315, %r5886;
	shl.b32 	%r4317, %r4312, 4;
	shl.b32 	%r4318, %r4316, 1;
	xor.b32  	%r4319, %r4318, %r4317;
	xor.b32  	%r4320, %r4319, %r4316;
	xor.b32  	%r4321, %r4320, %r4312;
	add.s32 	%r4322, %r5889, %r4321;
	add.s32 	%r4323, %r4322, 1087311;
	cvt.rn.f32.u32 	%f2054, %r4323;
	fma.rn.f32 	%f2055, %f2054, 0f2F800000, 0f2F000000;
	shr.u32 	%r4324, %r5885, 2;
	xor.b32  	%r4325, %r4324, %r5885;
	shl.b32 	%r4326, %r4321, 4;
	shl.b32 	%r4327, %r4325, 1;
	xor.b32  	%r4328, %r4327, %r4326;
	xor.b32  	%r4329, %r4328, %r4325;
	xor.b32  	%r5888, %r4329, %r4321;
	add.s32 	%r4330, %r5889, %r5888;
	add.s32 	%r4331, %r4330, 1449748;
	cvt.rn.f32.u32 	%f2056, %r4331;
	fma.rn.f32 	%f2057, %f2056, 0f2F800000, 0f2F000000;
	mul.f32 	%f2058, %f2057, %f2057;
	fma.rn.f32 	%f2059, %f2055, %f2055, %f2058;
	sqrt.rn.f32 	%f2060, %f2059;
	setp.le.f32 	%p320, %f2060, 0f3F800000;
	add.f32 	%f2061, %f2053, 0f3F800000;
	selp.f32 	%f2062, %f2061, %f2053, %p320;
	shr.u32 	%r4332, %r5884, 2;
	xor.b32  	%r4333, %r4332, %r5884;
	shl.b32 	%r4334, %r5888, 4;
	shl.b32 	%r4335, %r4333, 1;
	xor.b32  	%r4336, %r4335, %r4334;
	xor.b32  	%r4337, %r4336, %r4333;
	xor.b32  	%r5887, %r4337, %r5888;
	add.s32 	%r4338, %r5889, %r5887;
	add.s32 	%r4339, %r4338, 1812185;
	cvt.rn.f32.u32 	%f2063, %r4339;
	fma.rn.f32 	%f2064, %f2063, 0f2F800000, 0f2F000000;
	shr.u32 	%r4340, %r4303, 2;
	xor.b32  	%r4341, %r4340, %r4303;
	shl.b32 	%r4342, %r5887, 4;
	shl.b32 	%r4343, %r4341, 1;
	xor.b32  	%r4344, %r4343, %r4342;
	xor.b32  	%r4345, %r4344, %r4341;
	xor.b32  	%r5886, %r4345, %r5887;
	add.s32 	%r4346, %r5889, %r5886;
	add.s32 	%r4347, %r4346, 2174622;
	cvt.rn.f32.u32 	%f2065, %r4347;
	fma.rn.f32 	%f2066, %f2065, 0f2F800000, 0f2F000000;
	mul.f32 	%f2067, %f2066, %f2066;
	fma.rn.f32 	%f2068, %f2064, %f2064, %f2067;
	sqrt.rn.f32 	%f2069, %f2068;
	setp.le.f32 	%p321, %f2069, 0f3F800000;
	add.f32 	%f2070, %f2062, 0f3F800000;
	selp.f32 	%f2071, %f2070, %f2062, %p321;
	shr.u32 	%r4348, %r4312, 2;
	xor.b32  	%r4349, %r4348, %r4312;
	shl.b32 	%r4350, %r5886, 4;
	shl.b32 	%r4351, %r4349, 1;
	xor.b32  	%r4352, %r4351, %r4350;
	xor.b32  	%r4353, %r4352, %r4349;
	xor.b32  	%r5885, %r4353, %r5886;
	add.s32 	%r4354, %r5889, %r5885;
	add.s32 	%r4355, %r4354, 2537059;
	cvt.rn.f32.u32 	%f2072, %r4355;
	fma.rn.f32 	%f2073, %f2072, 0f2F800000, 0f2F000000;
	shr.u32 	%r4356, %r4321, 2;
	xor.b32  	%r4357, %r4356, %r4321;
	shl.b32 	%r4358, %r5885, 4;
	shl.b32 	%r4359, %r4357, 1;
	xor.b32  	%r4360, %r4359, %r4358;
	xor.b32  	%r4361, %r4360, %r4357;
	xor.b32  	%r5884, %r4361, %r5885;
	add.s32 	%r5889, %r5889, 2899496;
	add.s32 	%r4362, %r5884, %r5889;
	cvt.rn.f32.u32 	%f2074, %r4362;
	fma.rn.f32 	%f2075, %f2074, 0f2F800000, 0f2F000000;
	mul.f32 	%f2076, %f2075, %f2075;
	fma.rn.f32 	%f2077, %f2073, %f2073, %f2076;
	sqrt.rn.f32 	%f2078, %f2077;
	setp.le.f32 	%p322, %f2078, 0f3F800000;
	add.f32 	%f2079, %f2071, 0f3F800000;
	selp.f32 	%f2899, %f2079, %f2071, %p322;
	add.s32 	%r5883, %r5883, 4;
	setp.ne.s32 	%p323, %r5883, %r542;
	@%p323 bra 	$L__BB2_228;
$L__BB2_229:
	@%p240 bra 	$L__BB2_233;
	setp.eq.s32 	%p325, %r541, 1;
	shr.u32 	%r4363, %r5888, 2;
	xor.b32  	%r4364, %r4363, %r5888;
	shl.b32 	%r4365, %r5884, 4;
	shl.b32 	%r4366, %r4364, 1;
	xor.b32  	%r4367, %r4366, %r4365;
	xor.b32  	%r4368, %r4367, %r4364;
	xor.b32  	%r842, %r4368, %r5884;
	add.s32 	%r4369, %r5889, %r842;
	add.s32 	%r4370, %r4369, 362437;
	cvt.rn.f32.u32 	%f2080, %r4370;
	fma.rn.f32 	%f2081, %f2080, 0f2F800000, 0f2F000000;
	shr.u32 	%r4371, %r5887, 2;
	xor.b32  	%r4372, %r4371, %r5887;
	shl.b32 	%r4373, %r842, 4;
	shl.b32 	%r4374, %r4372, 1;
	xor.b32  	%r4375, %r4374, %r4373;
	xor.b32  	%r4376, %r4375, %r4372;
	xor.b32  	%r843, %r4376, %r842;
	add.s32 	%r4377, %r5889, %r843;
	add.s32 	%r4378, %r4377, 724874;
	cvt.rn.f32.u32 	%f2082, %r4378;
	fma.rn.f32 	%f2083, %f2082, 0f2F800000, 0f2F000000;
	mul.f32 	%f2084, %f2083, %f2083;
	fma.rn.f32 	%f2085, %f2081, %f2081, %f2084;
	sqrt.rn.f32 	%f2086, %f2085;
	setp.le.f32 	%p326, %f2086, 0f3F800000;
	add.f32 	%f2087, %f2899, 0f3F800000;
	selp.f32 	%f2899, %f2087, %f2899, %p326;
	@%p325 bra 	$L__BB2_233;
	setp.eq.s32 	%p327, %r541, 2;
	shr.u32 	%r4379, %r5886, 2;
	xor.b32  	%r4380, %r4379, %r5886;
	shl.b32 	%r4381, %r843, 4;
	shl.b32 	%r4382, %r4380, 1;
	xor.b32  	%r4383, %r4382, %r4381;
	xor.b32  	%r4384, %r4383, %r4380;
	xor.b32  	%r4385, %r4384, %r843;
	add.s32 	%r4386, %r5889, %r4385;
	add.s32 	%r4387, %r4386, 1087311;
	cvt.rn.f32.u32 	%f2088, %r4387;
	fma.rn.f32 	%f2089, %f2088, 0f2F800000, 0f2F000000;
	shr.u32 	%r4388, %r5885, 2;
	xor.b32  	%r4389, %r4388, %r5885;
	shl.b32 	%r4390, %r4385, 4;
	shl.b32 	%r4391, %r4389, 1;
	xor.b32  	%r4392, %r4391, %r4390;
	xor.b32  	%r4393, %r4392, %r4389;
	xor.b32  	%r844, %r4393, %r4385;
	add.s32 	%r4394, %r5889, %r844;
	add.s32 	%r4395, %r4394, 1449748;
	cvt.rn.f32.u32 	%f2090, %r4395;
	fma.rn.f32 	%f2091, %f2090, 0f2F800000, 0f2F000000;
	mul.f32 	%f2092, %f2091, %f2091;
	fma.rn.f32 	%f2093, %f2089, %f2089, %f2092;
	sqrt.rn.f32 	%f2094, %f2093;
	setp.le.f32 	%p328, %f2094, 0f3F800000;
	add.f32 	%f2095, %f2899, 0f3F800000;
	selp.f32 	%f2899, %f2095, %f2899, %p328;
	@%p327 bra 	$L__BB2_233;
	shr.u32 	%r4396, %r5884, 2;
	xor.b32  	%r4397, %r4396, %r5884;
	shl.b32 	%r4398, %r844, 4;
	shl.b32 	%r4399, %r4397, 1;
	xor.b32  	%r4400, %r4399, %r4398;
	xor.b32  	%r4401, %r4400, %r4397;
	xor.b32  	%r4402, %r4401, %r844;
	add.s32 	%r4403, %r5889, %r4402;
	add.s32 	%r4404, %r4403, 1812185;
	cvt.rn.f32.u32 	%f2096, %r4404;
	fma.rn.f32 	%f2097, %f2096, 0f2F800000, 0f2F000000;
	shr.u32 	%r4405, %r842, 2;
	xor.b32  	%r4406, %r4405, %r842;
	shl.b32 	%r4407, %r4402, 4;
	shl.b32 	%r4408, %r4406, 1;
	xor.b32  	%r4409, %r4408, %r4407;
	xor.b32  	%r4410, %r4409, %r4406;
	xor.b32  	%r4411, %r4410, %r4402;
	add.s32 	%r4412, %r5889, %r4411;
	add.s32 	%r4413, %r4412, 2174622;
	cvt.rn.f32.u32 	%f2098, %r4413;
	fma.rn.f32 	%f2099, %f2098, 0f2F800000, 0f2F000000;
	mul.f32 	%f2100, %f2099, %f2099;
	fma.rn.f32 	%f2101, %f2097, %f2097, %f2100;
	sqrt.rn.f32 	%f2102, %f2101;
	setp.le.f32 	%p329, %f2102, 0f3F800000;
	add.f32 	%f2103, %f2899, 0f3F800000;
	selp.f32 	%f2899, %f2103, %f2899, %p329;
$L__BB2_233:
	mul.f32 	%f314, %f2899, 0f40800000;
	add.s32 	%r4416, %r547, 5632;
	xor.b32  	%r4417, %r4416, -1429050551;
	mul.lo.s32 	%r4418, %r4417, 1099087573;
	add.s32 	%r5897, %r4418, 5783321;
	xor.b32  	%r5900, %r4418, 362436069;
	add.s32 	%r5901, %r4418, 123456789;
	add.s32 	%r5902, %r4418, -638133224;
	mov.b32 	%r5899, -123459836;
	mov.b32 	%r5898, -589760388;
	mov.f32 	%f2903, 0f00000000;
	@%p234 bra 	$L__BB2_236;
	mov.b32 	%r5896, 0;
	mov.b32 	%r5899, -123459836;
	mov.b32 	%r5898, -589760388;
	mov.f32 	%f2903, 0f00000000;
$L__BB2_235:
	shr.u32 	%r4422, %r5901, 2;
	xor.b32  	%r4423, %r4422, %r5901;
	shl.b32 	%r4424, %r5897, 4;
	shl.b32 	%r4425, %r4423, 1;
	xor.b32  	%r4426, %r4425, %r4424;
	xor.b32  	%r4427, %r4426, %r4423;
	xor.b32  	%r4428, %r4427, %r5897;
	add.s32 	%r4429, %r5902, %r4428;
	add.s32 	%r4430, %r4429, 362437;
	cvt.rn.f32.u32 	%f2107, %r4430;
	fma.rn.f32 	%f2108, %f2107, 0f2F800000, 0f2F000000;
	shr.u32 	%r4431, %r5900, 2;
	xor.b32  	%r4432, %r4431, %r5900;
	shl.b32 	%r4433, %r4428, 4;
	shl.b32 	%r4434, %r4432, 1;
	xor.b32  	%r4435, %r4434, %r4433;
	xor.b32  	%r4436, %r4435, %r4432;
	xor.b32  	%r4437, %r4436, %r4428;
	add.s32 	%r4438, %r5902, %r4437;
	add.s32 	%r4439, %r4438, 724874;
	cvt.rn.f32.u32 	%f2109, %r4439;
	fma.rn.f32 	%f2110, %f2109, 0f2F800000, 0f2F000000;
	mul.f32 	%f2111, %f2110, %f2110;
	fma.rn.f32 	%f2112, %f2108, %f2108, %f2111;
	sqrt.rn.f32 	%f2113, %f2112;
	setp.le.f32 	%p331, %f2113, 0f3F800000;
	add.f32 	%f2114, %f2903, 0f3F800000;
	selp.f32 	%f2115, %f2114, %f2903, %p331;
	shr.u32 	%r4440, %r5899, 2;
	xor.b32  	%r4441, %r4440, %r5899;
	shl.b32 	%r4442, %r4437, 4;
	shl.b32 	%r4443, %r4441, 1;
	xor.b32  	%r4444, %r4443, %r4442;
	xor.b32  	%r4445, %r4444, %r4441;
	xor.b32  	%r4446, %r4445, %r4437;
	add.s32 	%r4447, %r5902, %r4446;
	add.s32 	%r4448, %r4447, 1087311;
	cvt.rn.f32.u32 	%f2116, %r4448;
	fma.rn.f32 	%f2117, %f2116, 0f2F800000, 0f2F000000;
	shr.u32 	%r4449, %r5898, 2;
	xor.b32  	%r4450, %r4449, %r5898;
	shl.b32 	%r4451, %r4446, 4;
	shl.b32 	%r4452, %r4450, 1;
	xor.b32  	%r4453, %r4452, %r4451;
	xor.b32  	%r4454, %r4453, %r4450;
	xor.b32  	%r5901, %r4454, %r4446;
	add.s32 	%r4455, %r5902, %r5901;
	add.s32 	%r4456, %r4455, 1449748;
	cvt.rn.f32.u32 	%f2118, %r4456;
	fma.rn.f32 	%f2119, %f2118, 0f2F800000, 0f2F000000;
	mul.f32 	%f2120, %f2119, %f2119;
	fma.rn.f32 	%f2121, %f2117, %f2117, %f2120;
	sqrt.rn.f32 	%f2122, %f2121;
	setp.le.f32 	%p332, %f2122, 0f3F800000;
	add.f32 	%f2123, %f2115, 0f3F800000;
	selp.f32 	%f2124, %f2123, %f2115, %p332;
	shr.u32 	%r4457, %r5897, 2;
	xor.b32  	%r4458, %r4457, %r5897;
	shl.b32 	%r4459, %r5901, 4;
	shl.b32 	%r4460, %r4458, 1;
	xor.b32  	%r4461, %r4460, %r4459;
	xor.b32  	%r4462, %r4461, %r4458;
	xor.b32  	%r5900, %r4462, %r5901;
	add.s32 	%r4463, %r5902, %r5900;
	add.s32 	%r4464, %r4463, 1812185;
	cvt.rn.f32.u32 	%f2125, %r4464;
	fma.rn.f32 	%f2126, %f2125, 0f2F800000, 0f2F000000;
	shr.u32 	%r4465, %r4428, 2;
	xor.b32  	%r4466, %r4465, %r4428;
	shl.b32 	%r4467, %r5900, 4;
	shl.b32 	%r4468, %r4466, 1;
	xor.b32  	%r4469, %r4468, %r4467;
	xor.b32  	%r4470, %r4469, %r4466;
	xor.b32  	%r5899, %r4470, %r5900;
	add.s32 	%r4471, %r5902, %r5899;
	add.s32 	%r4472, %r4471, 2174622;
	cvt.rn.f32.u32 	%f2127, %r4472;
	fma.rn.f32 	%f2128, %f2127, 0f2F800000, 0f2F000000;
	mul.f32 	%f2129, %f2128, %f2128;
	fma.rn.f32 	%f2130, %f2126, %f2126, %f2129;
	sqrt.rn.f32 	%f2131, %f2130;
	setp.le.f32 	%p333, %f2131, 0f3F800000;
	add.f32 	%f2132, %f2124, 0f3F800000;
	selp.f32 	%f2133, %f2132, %f2124, %p333;
	shr.u32 	%r4473, %r4437, 2;
	xor.b32  	%r4474, %r4473, %r4437;
	shl.b32 	%r4475, %r5899, 4;
	shl.b32 	%r4476, %r4474, 1;
	xor.b32  	%r4477, %r4476, %r4475;
	xor.b32  	%r4478, %r4477, %r4474;
	xor.b32  	%r5898, %r4478, %r5899;
	add.s32 	%r4479, %r5902, %r5898;
	add.s32 	%r4480, %r4479, 2537059;
	cvt.rn.f32.u32 	%f2134, %r4480;
	fma.rn.f32 	%f2135, %f2134, 0f2F800000, 0f2F000000;
	shr.u32 	%r4481, %r4446, 2;
	xor.b32  	%r4482, %r4481, %r4446;
	shl.b32 	%r4483, %r5898, 4;
	shl.b32 	%r4484, %r4482, 1;
	xor.b32  	%r4485, %r4484, %r4483;
	xor.b32  	%r4486, %r4485, %r4482;
	xor.b32  	%r5897, %r4486, %r5898;
	add.s32 	%r5902, %r5902, 2899496;
	add.s32 	%r4487, %r5897, %r5902;
	cvt.rn.f32.u32 	%f2136, %r4487;
	fma.rn.f32 	%f2137, %f2136, 0f2F800000, 0f2F000000;
	mul.f32 	%f2138, %f2137, %f2137;
	fma.rn.f32 	%f2139, %f2135, %f2135, %f2138;
	sqrt.rn.f32 	%f2140, %f2139;
	setp.le.f32 	%p334, %f2140, 0f3F800000;
	add.f32 	%f2141, %f2133, 0f3F800000;
	selp.f32 	%f2903, %f2141, %f2133, %p334;
	add.s32 	%r5896, %r5896, 4;
	setp.ne.s32 	%p335, %r5896, %r542;
	@%p335 bra 	$L__BB2_235;
$L__BB2_236:
	@%p240 bra 	$L__BB2_240;
	setp.eq.s32 	%p337, %r541, 1;
	shr.u32 	%r4488, %r5901, 2;
	xor.b32  	%r4489, %r4488, %r5901;
	shl.b32 	%r4490, %r5897, 4;
	shl.b32 	%r4491, %r4489, 1;
	xor.b32  	%r4492, %r4491, %r4490;
	xor.b32  	%r4493, %r4492, %r4489;
	xor.b32  	%r869, %r4493, %r5897;
	add.s32 	%r4494, %r5902, %r869;
	add.s32 	%r4495, %r4494, 362437;
	cvt.rn.f32.u32 	%f2142, %r4495;
	fma.rn.f32 	%f2143, %f2142, 0f2F800000, 0f2F000000;
	shr.u32 	%r4496, %r5900, 2;
	xor.b32  	%r4497, %r4496, %r5900;
	shl.b32 	%r4498, %r869, 4;
	shl.b32 	%r4499, %r4497, 1;
	xor.b32  	%r4500, %r4499, %r4498;
	xor.b32  	%r4501, %r4500, %r4497;
	xor.b32  	%r870, %r4501, %r869;
	add.s32 	%r4502, %r5902, %r870;
	add.s32 	%r4503, %r4502, 724874;
	cvt.rn.f32.u32 	%f2144, %r4503;
	fma.rn.f32 	%f2145, %f2144, 0f2F800000, 0f2F000000;
	mul.f32 	%f2146, %f2145, %f2145;
	fma.rn.f32 	%f2147, %f2143, %f2143, %f2146;
	sqrt.rn.f32 	%f2148, %f2147;
	setp.le.f32 	%p338, %f2148, 0f3F800000;
	add.f32 	%f2149, %f2903, 0f3F800000;
	selp.f32 	%f2903, %f2149, %f2903, %p338;
	@%p337 bra 	$L__BB2_240;
	setp.eq.s32 	%p339, %r541, 2;
	shr.u32 	%r4504, %r5899, 2;
	xor.b32  	%r4505, %r4504, %r5899;
	shl.b32 	%r4506, %r870, 4;
	shl.b32 	%r4507, %r4505, 1;
	xor.b32  	%r4508, %r4507, %r4506;
	xor.b32  	%r4509, %r4508, %r4505;
	xor.b32  	%r4510, %r4509, %r870;
	add.s32 	%r4511, %r5902, %r4510;
	add.s32 	%r4512, %r4511, 1087311;
	cvt.rn.f32.u32 	%f2150, %r4512;
	fma.rn.f32 	%f2151, %f2150, 0f2F800000, 0f2F000000;
	shr.u32 	%r4513, %r5898, 2;
	xor.b32  	%r4514, %r4513, %r5898;
	shl.b32 	%r4515, %r4510, 4;
	shl.b32 	%r4516, %r4514, 1;
	xor.b32  	%r4517, %r4516, %r4515;
	xor.b32  	%r4518, %r4517, %r4514;
	xor.b32  	%r871, %r4518, %r4510;
	add.s32 	%r4519, %r5902, %r871;
	add.s32 	%r4520, %r4519, 1449748;
	cvt.rn.f32.u32 	%f2152, %r4520;
	fma.rn.f32 	%f2153, %f2152, 0f2F800000, 0f2F000000;
	mul.f32 	%f2154, %f2153, %f2153;
	fma.rn.f32 	%f2155, %f2151, %f2151, %f2154;
	sqrt.rn.f32 	%f2156, %f2155;
	setp.le.f32 	%p340, %f2156, 0f3F800000;
	add.f32 	%f2157, %f2903, 0f3F800000;
	selp.f32 	%f2903, %f2157, %f2903, %p340;
	@%p339 bra 	$L__BB2_240;
	shr.u32 	%r4521, %r5897, 2;
	xor.b32  	%r4522, %r4521, %r5897;
	shl.b32 	%r4523, %r871, 4;
	shl.b32 	%r4524, %r4522, 1;
	xor.b32  	%r4525, %r4524, %r4523;
	xor.b32  	%r4526, %r4525, %r4522;
	xor.b32  	%r4527, %r4526, %r871;
	add.s32 	%r4528, %r5902, %r4527;
	add.s32 	%r4529, %r4528, 1812185;
	cvt.rn.f32.u32 	%f2158, %r4529;
	fma.rn.f32 	%f2159, %f2158, 0f2F800000, 0f2F000000;
	shr.u32 	%r4530, %r869, 2;
	xor.b32  	%r4531, %r4530, %r869;
	shl.b32 	%r4532, %r4527, 4;
	shl.b32 	%r4533, %r4531, 1;
	xor.b32  	%r4534, %r4533, %r4532;
	xor.b32  	%r4535, %r4534, %r4531;
	xor.b32  	%r4536, %r4535, %r4527;
	add.s32 	%r4537, %r5902, %r4536;
	add.s32 	%r4538, %r4537, 2174622;
	cvt.rn.f32.u32 	%f2160, %r4538;
	fma.rn.f32 	%f2161, %f2160, 0f2F800000, 0f2F000000;
	mul.f32 	%f2162, %f2161, %f2161;
	fma.rn.f32 	%f2163, %f2159, %f2159, %f2162;
	sqrt.rn.f32 	%f2164, %f2163;
	setp.le.f32 	%p341, %f2164, 0f3F800000;
	add.f32 	%f2165, %f2903, 0f3F800000;
	selp.f32 	%f2903, %f2165, %f2903, %p341;
$L__BB2_240:
	mul.f32 	%f323, %f2903, 0f40800000;
	add.s32 	%r4541, %r547, 6144;
	xor.b32  	%r4542, %r4541, -1429050551;
	mul.lo.s32 	%r4543, %r4542, 1099087573;
	add.s32 	%r5910, %r4543, 5783321;
	xor.b32  	%r5913, %r4543, 362436069;
	add.s32 	%r5914, %r4543, 123456789;
	add.s32 	%r5915, %r4543, -638133224;
	mov.b32 	%r5912, -123459836;
	mov.b32 	%r5911, -589760388;
	mov.f32 	%f2907, 0f00000000;
	@%p234 bra 	$L__BB2_243;
	mov.b32 	%r5909, 0;
	mov.b32 	%r5912, -123459836;
	mov.b32 	%r5911, -589760388;
	mov.f32 	%f2907, 0f00000000;
$L__BB2_242:
	shr.u32 	%r4547, %r5914, 2;
	xor.b32  	%r4548, %r4547, %r5914;
	shl.b32 	%r4549, %r5910, 4;
	shl.b32 	%r4550, %r4548, 1;
	xor.b32  	%r4551, %r4550, %r4549;
	xor.b32  	%r4552, %r4551, %r4548;
	xor.b32  	%r4553, %r4552, %r5910;
	add.s32 	%r4554, %r5915, %r4553;
	add.s32 	%r4555, %r4554, 362437;
	cvt.rn.f32.u32 	%f2169, %r4555;
	fma.rn.f32 	%f2170, %f2169, 0f2F800000, 0f2F000000;
	shr.u32 	%r4556, %r5913, 2;
	xor.b32  	%r4557, %r4556, %r5913;
	shl.b32 	%r4558, %r4553, 4;
	shl.b32 	%r4559, %r4557, 1;
	xor.b32  	%r4560, %r4559, %r4558;
	xor.b32  	%r4561, %r4560, %r4557;
	xor.b32  	%r4562, %r4561, %r4553;
	add.s32 	%r4563, %r5915, %r4562;
	add.s32 	%r4564, %r4563, 724874;
	cvt.rn.f32.u32 	%f2171, %r4564;
	fma.rn.f32 	%f2172, %f2171, 0f2F800000, 0f2F000000;
	mul.f32 	%f2173, %f2172, %f2172;
	fma.rn.f32 	%f2174, %f2170, %f2170, %f2173;
	sqrt.rn.f32 	%f2175, %f2174;
	setp.le.f32 	%p343, %f2175, 0f3F800000;
	add.f32 	%f2176, %f2907, 0f3F800000;
	selp.f32 	%f2177, %f2176, %f2907, %p343;
	shr.u32 	%r4565, %r5912, 2;
	xor.b32  	%r4566, %r4565, %r5912;
	shl.b32 	%r4567, %r4562, 4;
	shl.b32 	%r4568, %r4566, 1;
	xor.b32  	%r4569, %r4568, %r4567;
	xor.b32  	%r4570, %r4569, %r4566;
	xor.b32  	%r4571, %r4570, %r4562;
	add.s32 	%r4572, %r5915, %r4571;
	add.s32 	%r4573, %r4572, 1087311;
	cvt.rn.f32.u32 	%f2178, %r4573;
	fma.rn.f32 	%f2179, %f2178, 0f2F800000, 0f2F000000;
	shr.u32 	%r4574, %r5911, 2;
	xor.b32  	%r4575, %r4574, %r5911;
	shl.b32 	%r4576, %r4571, 4;
	shl.b32 	%r4577, %r4575, 1;
	xor.b32  	%r4578, %r4577, %r4576;
	xor.b32  	%r4579, %r4578, %r4575;
	xor.b32  	%r5914, %r4579, %r4571;
	add.s32 	%r4580, %r5915, %r5914;
	add.s32 	%r4581, %r4580, 1449748;
	cvt.rn.f32.u32 	%f2180, %r4581;
	fma.rn.f32 	%f2181, %f2180, 0f2F800000, 0f2F000000;
	mul.f32 	%f2182, %f2181, %f2181;
	fma.rn.f32 	%f2183, %f2179, %f2179, %f2182;
	sqrt.rn.f32 	%f2184, %f2183;
	setp.le.f32 	%p344, %f2184, 0f3F800000;
	add.f32 	%f2185, %f2177, 0f3F800000;
	selp.f32 	%f2186, %f2185, %f2177, %p344;
	shr.u32 	%r4582, %r5910, 2;
	xor.b32  	%r4583, %r4582, %r5910;
	shl.b32 	%r4584, %r5914, 4;
	shl.b32 	%r4585, %r4583, 1;
	xor.b32  	%r4586, %r4585, %r4584;
	xor.b32  	%r4587, %r4586, %r4583;
	xor.b32  	%r5913, %r4587, %r5914;
	add.s32 	%r4588, %r5915, %r5913;
	add.s32 	%r4589, %r4588, 1812185;
	cvt.rn.f32.u32 	%f2187, %r4589;
	fma.rn.f32 	%f2188, %f2187, 0f2F800000, 0f2F000000;
	shr.u32 	%r4590, %r4553, 2;
	xor.b32  	%r4591, %r4590, %r4553;
	shl.b32 	%r4592, %r5913, 4;
	shl.b32 	%r4593, %r4591, 1;
	xor.b32  	%r4594, %r4593, %r4592;
	xor.b32  	%r4595, %r4594, %r4591;
	xor.b32  	%r5912, %r4595, %r5913;
	add.s32 	%r4596, %r5915, %r5912;
	add.s32 	%r4597, %r4596, 2174622;
	cvt.rn.f32.u32 	%f2189, %r4597;
	fma.rn.f32 	%f2190, %f2189, 0f2F800000, 0f2F000000;
	mul.f32 	%f2191, %f2190, %f2190;
	fma.rn.f32 	%f2192, %f2188, %f2188, %f2191;
	sqrt.rn.f32 	%f2193, %f2192;
	setp.le.f32 	%p345, %f2193, 0f3F800000;
	add.f32 	%f2194, %f2186, 0f3F800000;
	selp.f32 	%f2195, %f2194, %f2186, %p345;
	shr.u32 	%r4598, %r4562, 2;
	xor.b32  	%r4599, %r4598, %r4562;
	shl.b32 	%r4600, %r5912, 4;
	shl.b32 	%r4601, %r4599, 1;
	xor.b32  	%r4602, %r4601, %r4600;
	xor.b32  	%r4603, %r4602, %r4599;
	xor.b32  	%r5911, %r4603, %r5912;
	add.s32 	%r4604, %r5915, %r5911;
	add.s32 	%r4605, %r4604, 2537059;
	cvt.rn.f32.u32 	%f2196, %r4605;
	fma.rn.f32 	%f2197, %f2196, 0f2F800000, 0f2F000000;
	shr.u32 	%r4606, %r4571, 2;
	xor.b32  	%r4607, %r4606, %r4571;
	shl.b32 	%r4608, %r5911, 4;
	shl.b32 	%r4609, %r4607, 1;
	xor.b32  	%r4610, %r4609, %r4608;
	xor.b32  	%r4611, %r4610, %r4607;
	xor.b32  	%r5910, %r4611, %r5911;
	add.s32 	%r5915, %r5915, 2899496;
	add.s32 	%r4612, %r5910, %r5915;
	cvt.rn.f32.u32 	%f2198, %r4612;
	fma.rn.f32 	%f2199, %f2198, 0f2F800000, 0f2F000000;
	mul.f32 	%f2200, %f2199, %f2199;
	fma.rn.f32 	%f2201, %f2197, %f2197, %f2200;
	sqrt.rn.f32 	%f2202, %f2201;
	setp.le.f32 	%p346, %f2202, 0f3F800000;
	add.f32 	%f2203, %f2195, 0f3F800000;
	selp.f32 	%f2907, %f2203, %f2195, %p346;
	add.s32 	%r5909, %r5909, 4;
	setp.ne.s32 	%p347, %r5909, %r542;
	@%p347 bra 	$L__BB2_242;
$L__BB2_243:
	@%p240 bra 	$L__BB2_247;
	setp.eq.s32 	%p349, %r541, 1;
	shr.u32 	%r4613, %r5914, 2;
	xor.b32  	%r4614, %r4613, %r5914;
	shl.b32 	%r4615, %r5910, 4;
	shl.b32 	%r4616, %r4614, 1;
	xor.b32  	%r4617, %r4616, %r4615;
	xor.b32  	%r4618, %r4617, %r4614;
	xor.b32  	%r896, %r4618, %r5910;
	add.s32 	%r4619, %r5915, %r896;
	add.s32 	%r4620, %r4619, 362437;
	cvt.rn.f32.u32 	%f2204, %r4620;
	fma.rn.f32 	%f2205, %f2204, 0f2F800000, 0f2F000000;
	shr.u32 	%r4621, %r5913, 2;
	xor.b32  	%r4622, %r4621, %r5913;
	shl.b32 	%r4623, %r896, 4;
	shl.b32 	%r4624, %r4622, 1;
	xor.b32  	%r4625, %r4624, %r4623;
	xor.b32  	%r4626, %r4625, %r4622;
	xor.b32  	%r897, %r4626, %r896;
	add.s32 	%r4627, %r5915, %r897;
	add.s32 	%r4628, %r4627, 724874;
	cvt.rn.f32.u32 	%f2206, %r4628;
	fma.rn.f32 	%f2207, %f2206, 0f2F800000, 0f2F000000;
	mul.f32 	%f2208, %f2207, %f2207;
	fma.rn.f32 	%f2209, %f2205, %f2205, %f2208;
	sqrt.rn.f32 	%f2210, %f2209;
	setp.le.f32 	%p350, %f2210, 0f3F800000;
	add.f32 	%f2211, %f2907, 0f3F800000;
	selp.f32 	%f2907, %f2211, %f2907, %p350;
	@%p349 bra 	$L__BB2_247;
	setp.eq.s32 	%p351, %r541, 2;
	shr.u32 	%r4629, %r5912, 2;
	xor.b32  	%r4630, %r4629, %r5912;
	shl.b32 	%r4631, %r897, 4;
	shl.b32 	%r4632, %r4630, 1;
	xor.b32  	%r4633, %r4632, %r4631;
	xor.b32  	%r4634, %r4633, %r4630;
	xor.b32  	%r4635, %r4634, %r897;
	add.s32 	%r4636, %r5915, %r4635;
	add.s32 	%r4637, %r4636, 1087311;
	cvt.rn.f32.u32 	%f2212, %r4637;
	fma.rn.f32 	%f2213, %f2212, 0f2F800000, 0f2F000000;
	shr.u32 	%r4638, %r5911, 2;
	xor.b32  	%r4639, %r4638, %r5911;
	shl.b32 	%r4640, %r4635, 4;
	shl.b32 	%r4641, %r4639, 1;
	xor.b32  	%r4642, %r4641, %r4640;
	xor.b32  	%r4643, %r4642, %r4639;
	xor.b32  	%r898, %r4643, %r4635;
	add.s32 	%r4644, %r5915, %r898;
	add.s32 	%r4645, %r4644, 1449748;
	cvt.rn.f32.u32 	%f2214, %r4645;
	fma.rn.f32 	%f2215, %f2214, 0f2F800000, 0f2F000000;
	mul.f32 	%f2216, %f2215, %f2215;
	fma.rn.f32 	%f2217, %f2213, %f2213, %f2216;
	sqrt.rn.f32 	%f2218, %f2217;
	setp.le.f32 	%p352, %f2218, 0f3F800000;
	add.f32 	%f2219, %f2907, 0f3F800000;
	selp.f32 	%f2907, %f2219, %f2907, %p352;
	@%p351 bra 	$L__BB2_247;
	shr.u32 	%r4646, %r5910, 2;
	xor.b32  	%r4647, %r4646, %r5910;
	shl.b32 	%r4648, %r898, 4;
	shl.b32 	%r4649, %r4647, 1;
	xor.b32  	%r4650, %r4649, %r4648;
	xor.b32  	%r4651, %r4650, %r4647;
	xor.b32  	%r4652, %r4651, %r898;
	add.s32 	%r4653, %r5915, %r4652;
	add.s32 	%r4654, %r4653, 1812185;
	cvt.rn.f32.u32 	%f2220, %r4654;
	fma.rn.f32 	%f2221, %f2220, 0f2F800000, 0f2F000000;
	shr.u32 	%r4655, %r896, 2;
	xor.b32  	%r4656, %r4655, %r896;
	shl.b32 	%r4657, %r4652, 4;
	shl.b32 	%r4658, %r4656, 1;
	xor.b32  	%r4659, %r4658, %r4657;
	xor.b32  	%r4660, %r4659, %r4656;
	xor.b32  	%r4661, %r4660, %r4652;
	add.s32 	%r4662, %r5915, %r4661;
	add.s32 	%r4663, %r4662, 2174622;
	cvt.rn.f32.u32 	%f2222, %r4663;
	fma.rn.f32 	%f2223, %f2222, 0f2F800000, 0f2F000000;
	mul.f32 	%f2224, %f2223, %f2223;
	fma.rn.f32 	%f2225, %f2221, %f2221, %f2224;
	sqrt.rn.f32 	%f2226, %f2225;
	setp.le.f32 	%p353, %f2226, 0f3F800000;
	add.f32 	%f2227, %f2907, 0f3F800000;
	selp.f32 	%f2907, %f2227, %f2907, %p353;
$L__BB2_247:
	mul.f32 	%f332, %f2907, 0f40800000;
	add.s32 	%r4666, %r547, 6656;
	xor.b32  	%r4667, %r4666, -1429050551;
	mul.lo.s32 	%r4668, %r4667, 1099087573;
	add.s32 	%r5923, %r4668, 5783321;
	xor.b32  	%r5926, %r4668, 362436069;
	add.s32 	%r5927, %r4668, 123456789;
	add.s32 	%r5928, %r4668, -638133224;
	mov.b32 	%r5925, -123459836;
	mov.b32 	%r5924, -589760388;
	mov.f32 	%f2911, 0f00000000;
	@%p234 bra 	$L__BB2_250;
	mov.b32 	%r5922, 0;
	mov.b32 	%r5925, -123459836;
	mov.b32 	%r5924, -589760388;
	mov.f32 	%f2911, 0f00000000;
$L__BB2_249:
	shr.u32 	%r4672, %r5927, 2;
	xor.b32  	%r4673, %r4672, %r5927;
	shl.b32 	%r4674, %r5923, 4;
	shl.b32 	%r4675, %r4673, 1;
	xor.b32  	%r4676, %r4675, %r4674;
	xor.b32  	%r4677, %r4676, %r4673;
	xor.b32  	%r4678, %r4677, %r5923;
	add.s32 	%r4679, %r5928, %r4678;
	add.s32 	%r4680, %r4679, 362437;
	cvt.rn.f32.u32 	%f2231, %r4680;
	fma.rn.f32 	%f2232, %f2231, 0f2F800000, 0f2F000000;
	shr.u32 	%r4681, %r5926, 2;
	xor.b32  	%r4682, %r4681, %r5926;
	shl.b32 	%r4683, %r4678, 4;
	shl.b32 	%r4684, %r4682, 1;
	xor.b32  	%r4685, %r4684, %r4683;
	xor.b32  	%r4686, %r4685, %r4682;
	xor.b32  	%r4687, %r4686, %r4678;
	add.s32 	%r4688, %r5928, %r4687;
	add.s32 	%r4689, %r4688, 724874;
	cvt.rn.f32.u32 	%f2233, %r4689;
	fma.rn.f32 	%f2234, %f2233, 0f2F800000, 0f2F000000;
	mul.f32 	%f2235, %f2234, %f2234;
	fma.rn.f32 	%f2236, %f2232, %f2232, %f2235;
	sqrt.rn.f32 	%f2237, %f2236;
	setp.le.f32 	%p355, %f2237, 0f3F800000;
	add.f32 	%f2238, %f2911, 0f3F800000;
	selp.f32 	%f2239, %f2238, %f2911, %p355;
	shr.u32 	%r4690, %r5925, 2;
	xor.b32  	%r4691, %r4690, %r5925;
	shl.b32 	%r4692, %r4687, 4;
	shl.b32 	%r4693, %r4691, 1;
	xor.b32  	%r4694, %r4693, %r4692;
	xor.b32  	%r4695, %r4694, %r4691;
	xor.b32  	%r4696, %r4695, %r4687;
	add.s32 	%r4697, %r5928, %r4696;
	add.s32 	%r4698, %r4697, 1087311;
	cvt.rn.f32.u32 	%f2240, %r4698;
	fma.rn.f32 	%f2241, %f2240, 0f2F800000, 0f2F000000;
	shr.u32 	%r4699, %r5924, 2;
	xor.b32  	%r4700, %r4699, %r5924;
	shl.b32 	%r4701, %r4696, 4;
	shl.b32 	%r4702, %r4700, 1;
	xor.b32  	%r4703, %r4702, %r4701;
	xor.b32  	%r4704, %r4703, %r4700;
	xor.b32  	%r5927, %r4704, %r4696;
	add.s32 	%r4705, %r5928, %r5927;
	add.s32 	%r4706, %r4705, 1449748;
	cvt.rn.f32.u32 	%f2242, %r4706;
	fma.rn.f32 	%f2243, %f2242, 0f2F800000, 0f2F000000;
	mul.f32 	%f2244, %f2243, %f2243;
	fma.rn.f32 	%f2245, %f2241, %f2241, %f2244;
	sqrt.rn.f32 	%f2246, %f2245;
	setp.le.f32 	%p356, %f2246, 0f3F800000;
	add.f32 	%f2247, %f2239, 0f3F800000;
	selp.f32 	%f2248, %f2247, %f2239, %p356;
	shr.u32 	%r4707, %r5923, 2;
	xor.b32  	%r4708, %r4707, %r5923;
	shl.b32 	%r4709, %r5927, 4;
	shl.b32 	%r4710, %r4708, 1;
	xor.b32  	%r4711, %r4710, %r4709;
	xor.b32  	%r4712, %r4711, %r4708;
	xor.b32  	%r5926, %r4712, %r5927;
	add.s32 	%r4713, %r5928, %r5926;
	add.s32 	%r4714, %r4713, 1812185;
	cvt.rn.f32.u32 	%f2249, %r4714;
	fma.rn.f32 	%f2250, %f2249, 0f2F800000, 0f2F000000;
	shr.u32 	%r4715, %r4678, 2;
	xor.b32  	%r4716, %r4715, %r4678;
	shl.b32 	%r4717, %r5926, 4;
	shl.b32 	%r4718, %r4716, 1;
	xor.b32  	%r4719, %r4718, %r4717;
	xor.b32  	%r4720, %r4719, %r4716;
	xor.b32  	%r5925, %r4720, %r5926;
	add.s32 	%r4721, %r5928, %r5925;
	add.s32 	%r4722, %r4721, 2174622;
	cvt.rn.f32.u32 	%f2251, %r4722;
	fma.rn.f32 	%f2252, %f2251, 0f2F800000, 0f2F000000;
	mul.f32 	%f2253, %f2252, %f2252;
	fma.rn.f32 	%f2254, %f2250, %f2250, %f2253;
	sqrt.rn.f32 	%f2255, %f2254;
	setp.le.f32 	%p357, %f2255, 0f3F800000;
	add.f32 	%f2256, %f2248, 0f3F800000;
	selp.f32 	%f2257, %f2256, %f2248, %p357;
	shr.u32 	%r4723, %r4687, 2;
	xor.b32  	%r4724, %r4723, %r4687;
	shl.b32 	%r4725, %r5925, 4;
	shl.b32 	%r4726, %r4724, 1;
	xor.b32  	%r4727, %r4726, %r4725;
	xor.b32  	%r4728, %r4727, %r4724;
	xor.b32  	%r5924, %r4728, %r5925;
	add.s32 	%r4729, %r5928, %r5924;
	add.s32 	%r4730, %r4729, 2537059;
	cvt.rn.f32.u32 	%f2258, %r4730;
	fma.rn.f32 	%f2259, %f2258, 0f2F800000, 0f2F000000;
	shr.u32 	%r4731, %r4696, 2;
	xor.b32  	%r4732, %r4731, %r4696;
	shl.b32 	%r4733, %r5924, 4;
	shl.b32 	%r4734, %r4732, 1;
	xor.b32  	%r4735, %r4734, %r4733;
	xor.b32  	%r4736, %r4735, %r4732;
	xor.b32  	%r5923, %r4736, %r5924;
	add.s32 	%r5928, %r5928, 2899496;
	add.s32 	%r4737, %r5923, %r5928;
	cvt.rn.f32.u32 	%f2260, %r4737;
	fma.rn.f32 	%f2261, %f2260, 0f2F800000, 0f2F000000;
	mul.f32 	%f2262, %f2261, %f2261;
	fma.rn.f32 	%f2263, %f2259, %f2259, %f2262;
	sqrt.rn.f32 	%f2264, %f2263;
	setp.le.f32 	%p358, %f2264, 0f3F800000;
	add.f32 	%f2265, %f2257, 0f3F800000;
	selp.f32 	%f2911, %f2265, %f2257, %p358;
	add.s32 	%r5922, %r5922, 4;
	setp.ne.s32 	%p359, %r5922, %r542;
	@%p359 bra 	$L__BB2_249;
$L__BB2_250:
	@%p240 bra 	$L__BB2_254;
	setp.eq.s32 	%p361, %r541, 1;
	shr.u32 	%r4738, %r5927, 2;
	xor.b32  	%r4739, %r4738, %r5927;
	shl.b32 	%r4740, %r5923, 4;
	shl.b32 	%r4741, %r4739, 1;
	xor.b32  	%r4742, %r4741, %r4740;
	xor.b32  	%r4743, %r4742, %r4739;
	xor.b32  	%r923, %r4743, %r5923;
	add.s32 	%r4744, %r5928, %r923;
	add.s32 	%r4745, %r4744, 362437;
	cvt.rn.f32.u32 	%f2266, %r4745;
	fma.rn.f32 	%f2267, %f2266, 0f2F800000, 0f2F000000;
	shr.u32 	%r4746, %r5926, 2;
	xor.b32  	%r4747, %r4746, %r5926;
	shl.b32 	%r4748, %r923, 4;
	shl.b32 	%r4749, %r4747, 1;
	xor.b32  	%r4750, %r4749, %r4748;
	xor.b32  	%r4751, %r4750, %r4747;
	xor.b32  	%r924, %r4751, %r923;
	add.s32 	%r4752, %r5928, %r924;
	add.s32 	%r4753, %r4752, 724874;
	cvt.rn.f32.u32 	%f2268, %r4753;
	fma.rn.f32 	%f2269, %f2268, 0f2F800000, 0f2F000000;
	mul.f32 	%f2270, %f2269, %f2269;
	fma.rn.f32 	%f2271, %f2267, %f2267, %f2270;
	sqrt.rn.f32 	%f2272, %f2271;
	setp.le.f32 	%p362, %f2272, 0f3F800000;
	add.f32 	%f2273, %f2911, 0f3F800000;
	selp.f32 	%f2911, %f2273, %f2911, %p362;
	@%p361 bra 	$L__BB2_254;
	setp.eq.s32 	%p363, %r541, 2;
	shr.u32 	%r4754, %r5925, 2;
	xor.b32  	%r4755, %r4754, %r5925;
	shl.b32 	%r4756, %r924, 4;
	shl.b32 	%r4757, %r4755, 1;
	xor.b32  	%r4758, %r4757, %r4756;
	xor.b32  	%r4759, %r4758, %r4755;
	xor.b32  	%r4760, %r4759, %r924;
	add.s32 	%r4761, %r5928, %r4760;
	add.s32 	%r4762, %r4761, 1087311;
	cvt.rn.f32.u32 	%f2274, %r4762;
	fma.rn.f32 	%f2275, %f2274, 0f2F800000, 0f2F000000;
	shr.u32 	%r4763, %r5924, 2;
	xor.b32  	%r4764, %r4763, %r5924;
	shl.b32 	%r4765, %r4760, 4;
	shl.b32 	%r4766, %r4764, 1;
	xor.b32  	%r4767, %r4766, %r4765;
	xor.b32  	%r4768, %r4767, %r4764;
	xor.b32  	%r925, %r4768, %r4760;
	add.s32 	%r4769, %r5928, %r925;
	add.s32 	%r4770, %r4769, 1449748;
	cvt.rn.f32.u32 	%f2276, %r4770;
	fma.rn.f32 	%f2277, %f2276, 0f2F800000, 0f2F000000;
	mul.f32 	%f2278, %f2277, %f2277;
	fma.rn.f32 	%f2279, %f2275, %f2275, %f2278;
	sqrt.rn.f32 	%f2280, %f2279;
	setp.le.f32 	%p364, %f2280, 0f3F800000;
	add.f32 	%f2281, %f2911, 0f3F800000;
	selp.f32 	%f2911, %f2281, %f2911, %p364;
	@%p363 bra 	$L__BB2_254;
	shr.u32 	%r4771, %r5923, 2;
	xor.b32  	%r4772, %r4771, %r5923;
	shl.b32 	%r4773, %r925, 4;
	shl.b32 	%r4774, %r4772, 1;
	xor.b32  	%r4775, %r4774, %r4773;
	xor.b32  	%r4776, %r4775, %r4772;
	xor.b32  	%r4777, %r4776, %r925;
	add.s32 	%r4778, %r5928, %r4777;
	add.s32 	%r4779, %r4778, 1812185;
	cvt.rn.f32.u32 	%f2282, %r4779;
	fma.rn.f32 	%f2283, %f2282, 0f2F800000, 0f2F000000;
	shr.u32 	%r4780, %r923, 2;
	xor.b32  	%r4781, %r4780, %r923;
	shl.b32 	%r4782, %r4777, 4;
	shl.b32 	%r4783, %r4781, 1;
	xor.b32  	%r4784, %r4783, %r4782;
	xor.b32  	%r4785, %r4784, %r4781;
	xor.b32  	%r4786, %r4785, %r4777;
	add.s32 	%r4787, %r5928, %r4786;
	add.s32 	%r4788, %r4787, 2174622;
	cvt.rn.f32.u32 	%f2284, %r4788;
	fma.rn.f32 	%f2285, %f2284, 0f2F800000, 0f2F000000;
	mul.f32 	%f2286, %f2285, %f2285;
	fma.rn.f32 	%f2287, %f2283, %f2283, %f2286;
	sqrt.rn.f32 	%f2288, %f2287;
	setp.le.f32 	%p365, %f2288, 0f3F800000;
	add.f32 	%f2289, %f2911, 0f3F800000;
	selp.f32 	%f2911, %f2289, %f2911, %p365;
$L__BB2_254:
	mul.f32 	%f341, %f2911, 0f40800000;
	add.s32 	%r4791, %r547, 7168;
	xor.b32  	%r4792, %r4791, -1429050551;
	mul.lo.s32 	%r4793, %r4792, 1099087573;
	add.s32 	%r5936, %r4793, 5783321;
	xor.b32  	%r5939, %r4793, 362436069;
	add.s32 	%r5940, %r4793, 123456789;
	add.s32 	%r5941, %r4793, -638133224;
	mov.b32 	%r5938, -123459836;
	mov.b32 	%r5937, -589760388;
	mov.f32 	%f2915, 0f00000000;
	@%p234 bra 	$L__BB2_257;
	mov.b32 	%r5935, 0;
	mov.b32 	%r5938, -123459836;
	mov.b32 	%r5937, -589760388;
	mov.f32 	%f2915, 0f00000000;
$L__BB2_256:
	shr.u32 	%r4797, %r5940, 2;
	xor.b32  	%r4798, %r4797, %r5940;
	shl.b32 	%r4799, %r5936, 4;
	shl.b32 	%r4800, %r4798, 1;
	xor.b32  	%r4801, %r4800, %r4799;
	xor.b32  	%r4802, %r4801, %r4798;
	xor.b32  	%r4803, %r4802, %r5936;
	add.s32 	%r4804, %r5941, %r4803;
	add.s32 	%r4805, %r4804, 362437;
	cvt.rn.f32.u32 	%f2293, %r4805;
	fma.rn.f32 	%f2294, %f2293, 0f2F800000, 0f2F000000;
	shr.u32 	%r4806, %r5939, 2;
	xor.b32  	%r4807, %r4806, %r5939;
	shl.b32 	%r4808, %r4803, 4;
	shl.b32 	%r4809, %r4807, 1;
	xor.b32  	%r4810, %r4809, %r4808;
	xor.b32  	%r4811, %r4810, %r4807;
	xor.b32  	%r4812, %r4811, %r4803;
	add.s32 	%r4813, %r5941, %r4812;
	add.s32 	%r4814, %r4813, 724874;
	cvt.rn.f32.u32 	%f2295, %r4814;
	fma.rn.f32 	%f2296, %f2295, 0f2F800000, 0f2F000000;
	mul.f32 	%f2297, %f2296, %f2296;
	fma.rn.f32 	%f2298, %f2294, %f2294, %f2297;
	sqrt.rn.f32 	%f2299, %f2298;
	setp.le.f32 	%p367, %f2299, 0f3F800000;
	add.f32 	%f2300, %f2915, 0f3F800000;
	selp.f32 	%f2301, %f2300, %f2915, %p367;
	shr.u32 	%r4815, %r5938, 2;
	xor.b32  	%r4816, %r4815, %r5938;
	shl.b32 	%r4817, %r4812, 4;
	shl.b32 	%r4818, %r4816, 1;
	xor.b32  	%r4819, %r4818, %r4817;
	xor.b32  	%r4820, %r4819, %r4816;
	xor.b32  	%r4821, %r4820, %r4812;
	add.s32 	%r4822, %r5941, %r4821;
	add.s32 	%r4823, %r4822, 1087311;
	cvt.rn.f32.u32 	%f2302, %r4823;
	fma.rn.f32 	%f2303, %f2302, 0f2F800000, 0f2F000000;
	shr.u32 	%r4824, %r5937, 2;
	xor.b32  	%r4825, %r4824, %r5937;
	shl.b32 	%r4826, %r4821, 4;
	shl.b32 	%r4827, %r4825, 1;
	xor.b32  	%r4828, %r4827, %r4826;
	xor.b32  	%r4829, %r4828, %r4825;
	xor.b32  	%r5940, %r4829, %r4821;
	add.s32 	%r4830, %r5941, %r5940;
	add.s32 	%r4831, %r4830, 1449748;
	cvt.rn.f32.u32 	%f2304, %r4831;
	fma.rn.f32 	%f2305, %f2304, 0f2F800000, 0f2F000000;
	mul.f32 	%f2306, %f2305, %f2305;
	fma.rn.f32 	%f2307, %f2303, %f2303, %f2306;
	sqrt.rn.f32 	%f2308, %f2307;
	setp.le.f32 	%p368, %f2308, 0f3F800000;
	add.f32 	%f2309, %f2301, 0f3F800000;
	selp.f32 	%f2310, %f2309, %f2301, %p368;
	shr.u32 	%r4832, %r5936, 2;
	xor.b32  	%r4833, %r4832, %r5936;
	shl.b32 	%r4834, %r5940, 4;
	shl.b32 	%r4835, %r4833, 1;
	xor.b32  	%r4836, %r4835, %r4834;
	xor.b32  	%r4837, %r4836, %r4833;
	xor.b32  	%r5939, %r4837, %r5940;
	add.s32 	%r4838, %r5941, %r5939;
	add.s32 	%r4839, %r4838, 1812185;
	cvt.rn.f32.u32 	%f2311, %r4839;
	fma.rn.f32 	%f2312, %f2311, 0f2F800000, 0f2F000000;
	shr.u32 	%r4840, %r4803, 2;
	xor.b32  	%r4841, %r4840, %r4803;
	shl.b32 	%r4842, %r5939, 4;
	shl.b32 	%r4843, %r4841, 1;
	xor.b32  	%r4844, %r4843, %r4842;
	xor.b32  	%r4845, %r4844, %r4841;
	xor.b32  	%r5938, %r4845, %r5939;
	add.s32 	%r4846, %r5941, %r5938;
	add.s32 	%r4847, %r4846, 2174622;
	cvt.rn.f32.u32 	%f2313, %r4847;
	fma.rn.f32 	%f2314, %f2313, 0f2F800000, 0f2F000000;
	mul.f32 	%f2315, %f2314, %f2314;
	fma.rn.f32 	%f2316, %f2312, %f2312, %f2315;
	sqrt.rn.f32 	%f2317, %f2316;
	setp.le.f32 	%p369, %f2317, 0f3F800000;
	add.f32 	%f2318, %f2310, 0f3F800000;
	selp.f32 	%f2319, %f2318, %f2310, %p369;
	shr.u32 	%r4848, %r4812, 2;
	xor.b32  	%r4849, %r4848, %r4812;
	shl.b32 	%r4850, %r5938, 4;
	shl.b32 	%r4851, %r4849, 1;
	xor.b32  	%r4852, %r4851, %r4850;
	xor.b32  	%r4853, %r4852, %r4849;
	xor.b32  	%r5937, %r4853, %r5938;
	add.s32 	%r4854, %r5941, %r5937;
	add.s32 	%r4855, %r4854, 2537059;
	cvt.rn.f32.u32 	%f2320, %r4855;
	fma.rn.f32 	%f2321, %f2320, 0f2F800000, 0f2F000000;
	shr.u32 	%r4856, %r4821, 2;
	xor.b32  	%r4857, %r4856, %r4821;
	shl.b32 	%r4858, %r5937, 4;
	shl.b32 	%r4859, %r4857, 1;
	xor.b32  	%r4860, %r4859, %r4858;
	xor.b32  	%r4861, %r4860, %r4857;
	xor.b32  	%r5936, %r4861, %r5937;
	add.s32 	%r5941, %r5941, 2899496;
	add.s32 	%r4862, %r5936, %r5941;
	cvt.rn.f32.u32 	%f2322, %r4862;
	fma.rn.f32 	%f2323, %f2322, 0f2F800000, 0f2F000000;
	mul.f32 	%f2324, %f2323, %f2323;
	fma.rn.f32 	%f2325, %f2321, %f2321, %f2324;
	sqrt.rn.f32 	%f2326, %f2325;
	setp.le.f32 	%p370, %f2326, 0f3F800000;
	add.f32 	%f2327, %f2319, 0f3F800000;
	selp.f32 	%f2915, %f2327, %f2319, %p370;
	add.s32 	%r5935, %r5935, 4;
	setp.ne.s32 	%p371, %r5935, %r542;
	@%p371 bra 	$L__BB2_256;
$L__BB2_257:
	@%p240 bra 	$L__BB2_261;
	setp.eq.s32 	%p373, %r541, 1;
	shr.u32 	%r4863, %r5940, 2;
	xor.b32  	%r4864, %r4863, %r5940;
	shl.b32 	%r4865, %r5936, 4;
	shl.b32 	%r4866, %r4864, 1;
	xor.b32  	%r4867, %r4866, %r4865;
	xor.b32  	%r4868, %r4867, %r4864;
	xor.b32  	%r950, %r4868, %r5936;
	add.s32 	%r4869, %r5941, %r950;
	add.s32 	%r4870, %r4869, 362437;
	cvt.rn.f32.u32 	%f2328, %r4870;
	fma.rn.f32 	%f2329, %f2328, 0f2F800000, 0f2F000000;
	shr.u32 	%r4871, %r5939, 2;
	xor.b32  	%r4872, %r4871, %r5939;
	shl.b32 	%r4873, %r950, 4;
	shl.b32 	%r4874, %r4872, 1;
	xor.b32  	%r4875, %r4874, %r4873;
	xor.b32  	%r4876, %r4875, %r4872;
	xor.b32  	%r951, %r4876, %r950;
	add.s32 	%r4877, %r5941, %r951;
	add.s32 	%r4878, %r4877, 724874;
	cvt.rn.f32.u32 	%f2330, %r4878;
	fma.rn.f32 	%f2331, %f2330, 0f2F800000, 0f2F000000;
	mul.f32 	%f2332, %f2331, %f2331;
	fma.rn.f32 	%f2333, %f2329, %f2329, %f2332;
	sqrt.rn.f32 	%f2334, %f2333;
	setp.le.f32 	%p374, %f2334, 0f3F800000;
	add.f32 	%f2335, %f2915, 0f3F800000;
	selp.f32 	%f2915, %f2335, %f2915, %p374;
	@%p373 bra 	$L__BB2_261;
	setp.eq.s32 	%p375, %r541, 2;
	shr.u32 	%r4879, %r5938, 2;
	xor.b32  	%r4880, %r4879, %r5938;
	shl.b32 	%r4881, %r951, 4;
	shl.b32 	%r4882, %r4880, 1;
	xor.b32  	%r4883, %r4882, %r4881;
	xor.b32  	%r4884, %r4883, %r4880;
	xor.b32  	%r4885, %r4884, %r951;
	add.s32 	%r4886, %r5941, %r4885;
	add.s32 	%r4887, %r4886, 1087311;
	cvt.rn.f32.u32 	%f2336, %r4887;
	fma.rn.f32 	%f2337, %f2336, 0f2F800000, 0f2F000000;
	shr.u32 	%r4888, %r5937, 2;
	xor.b32  	%r4889, %r4888, %r5937;
	shl.b32 	%r4890, %r4885, 4;
	shl.b32 	%r4891, %r4889, 1;
	xor.b32  	%r4892, %r4891, %r4890;
	xor.b32  	%r4893, %r4892, %r4889;
	xor.b32  	%r952, %r4893, %r4885;
	add.s32 	%r4894, %r5941, %r952;
	add.s32 	%r4895, %r4894, 1449748;
	cvt.rn.f32.u32 	%f2338, %r4895;
	fma.rn.f32 	%f2339, %f2338, 0f2F800000, 0f2F000000;
	mul.f32 	%f2340, %f2339, %f2339;
	fma.rn.f32 	%f2341, %f2337, %f2337, %f2340;
	sqrt.rn.f32 	%f2342, %f2341;
	setp.le.f32 	%p376, %f2342, 0f3F800000;
	add.f32 	%f2343, %f2915, 0f3F800000;
	selp.f32 	%f2915, %f2343, %f2915, %p376;
	@%p375 bra 	$L__BB2_261;
	shr.u32 	%r4896, %r5936, 2;
	xor.b32  	%r4897, %r4896, %r5936;
	shl.b32 	%r4898, %r952, 4;
	shl.b32 	%r4899, %r4897, 1;
	xor.b32  	%r4900, %r4899, %r4898;
	xor.b32  	%r4901, %r4900, %r4897;
	xor.b32  	%r4902, %r4901, %r952;
	add.s32 	%r4903, %r5941, %r4902;
	add.s32 	%r4904, %r4903, 1812185;
	cvt.rn.f32.u32 	%f2344, %r4904;
	fma.rn.f32 	%f2345, %f2344, 0f2F800000, 0f2F000000;
	shr.u32 	%r4905, %r950, 2;
	xor.b32  	%r4906, %r4905, %r950;
	shl.b32 	%r4907, %r4902, 4;
	shl.b32 	%r4908, %r4906, 1;
	xor.b32  	%r4909, %r4908, %r4907;
	xor.b32  	%r4910, %r4909, %r4906;
	xor.b32  	%r4911, %r4910, %r4902;
	add.s32 	%r4912, %r5941, %r4911;
	add.s32 	%r4913, %r4912, 2174622;
	cvt.rn.f32.u32 	%f2346, %r4913;
	fma.rn.f32 	%f2347, %f2346, 0f2F800000, 0f2F000000;
	mul.f32 	%f2348, %f2347, %f2347;
	fma.rn.f32 	%f2349, %f2345, %f2345, %f2348;
	sqrt.rn.f32 	%f2350, %f2349;
	setp.le.f32 	%p377, %f2350, 0f3F800000;
	add.f32 	%f2351, %f2915, 0f3F800000;
	selp.f32 	%f2915, %f2351, %f2915, %p377;
$L__BB2_261:
	mul.f32 	%f350, %f2915, 0f40800000;
	add.s32 	%r4916, %r547, 7680;
	xor.b32  	%r4917, %r4916, -1429050551;
	mul.lo.s32 	%r4918, %r4917, 1099087573;
	add.s32 	%r5949, %r4918, 5783321;
	xor.b32  	%r5952, %r4918, 362436069;
	add.s32 	%r5953, %r4918, 123456789;
	add.s32 	%r5954, %r4918, -638133224;
	mov.b32 	%r5951, -123459836;
	mov.b32 	%r5950, -589760388;
	mov.f32 	%f2919, 0f00000000;
	@%p234 bra 	$L__BB2_264;
	mov.b32 	%r5948, 0;
	mov.b32 	%r5951, -123459836;
	mov.b32 	%r5950, -589760388;
	mov.f32 	%f2919, 0f00000000;
$L__BB2_263:
	shr.u32 	%r4922, %r5953, 2;
	xor.b32  	%r4923, %r4922, %r5953;
	shl.b32 	%r4924, %r5949, 4;
	shl.b32 	%r4925, %r4923, 1;
	xor.b32  	%r4926, %r4925, %r4924;
	xor.b32  	%r4927, %r4926, %r4923;
	xor.b32  	%r4928, %r4927, %r5949;
	add.s32 	%r4929, %r5954, %r4928;
	add.s32 	%r4930, %r4929, 362437;
	cvt.rn.f32.u32 	%f2355, %r4930;
	fma.rn.f32 	%f2356, %f2355, 0f2F800000, 0f2F000000;
	shr.u32 	%r4931, %r5952, 2;
	xor.b32  	%r4932, %r4931, %r5952;
	shl.b32 	%r4933, %r4928, 4;
	shl.b32 	%r4934, %r4932, 1;
	xor.b32  	%r4935, %r4934, %r4933;
	xor.b32  	%r4936, %r4935, %r4932;
	xor.b32  	%r4937, %r4936, %r4928;
	add.s32 	%r4938, %r5954, %r4937;
	add.s32 	%r4939, %r4938, 724874;
	cvt.rn.f32.u32 	%f2357, %r4939;
	fma.rn.f32 	%f2358, %f2357, 0f2F800000, 0f2F000000;
	mul.f32 	%f2359, %f2358, %f2358;
	fma.rn.f32 	%f2360, %f2356, %f2356, %f2359;
	sqrt.rn.f32 	%f2361, %f2360;
	setp.le.f32 	%p379, %f2361, 0f3F800000;
	add.f32 	%f2362, %f2919, 0f3F800000;
	selp.f32 	%f2363, %f2362, %f2919, %p379;
	shr.u32 	%r4940, %r5951, 2;
	xor.b32  	%r4941, %r4940, %r5951;
	shl.b32 	%r4942, %r4937, 4;
	shl.b32 	%r4943, %r4941, 1;
	xor.b32  	%r4944, %r4943, %r4942;
	xor.b32  	%r4945, %r4944, %r4941;
	xor.b32  	%r4946, %r4945, %r4937;
	add.s32 	%r4947, %r5954, %r4946;
	add.s32 	%r4948, %r4947, 1087311;
	cvt.rn.f32.u32 	%f2364, %r4948;
	fma.rn.f32 	%f2365, %f2364, 0f2F800000, 0f2F000000;
	shr.u32 	%r4949, %r5950, 2;
	xor.b32  	%r4950, %r4949, %r5950;
	shl.b32 	%r4951, %r4946, 4;
	shl.b32 	%r4952, %r4950, 1;
	xor.b32  	%r4953, %r4952, %r4951;
	xor.b32  	%r4954, %r4953, %r4950;
	xor.b32  	%r5953, %r4954, %r4946;
	add.s32 	%r4955, %r5954, %r5953;
	add.s32 	%r4956, %r4955, 1449748;
	cvt.rn.f32.u32 	%f2366, %r4956;
	fma.rn.f32 	%f2367, %f2366, 0f2F800000, 0f2F000000;
	mul.f32 	%f2368, %f2367, %f2367;
	fma.rn.f32 	%f2369, %f2365, %f2365, %f2368;
	sqrt.rn.f32 	%f2370, %f2369;
	setp.le.f32 	%p380, %f2370, 0f3F800000;
	add.f32 	%f2371, %f2363, 0f3F800000;
	selp.f32 	%f2372, %f2371, %f2363, %p380;
	shr.u32 	%r4957, %r5949, 2;
	xor.b32  	%r4958, %r4957, %r5949;
	shl.b32 	%r4959, %r5953, 4;
	shl.b32 	%r4960, %r4958, 1;
	xor.b32  	%r4961, %r4960, %r4959;
	xor.b32  	%r4962, %r4961, %r4958;
	xor.b32  	%r5952, %r4962, %r5953;
	add.s32 	%r4963, %r5954, %r5952;
	add.s32 	%r4964, %r4963, 1812185;
	cvt.rn.f32.u32 	%f2373, %r4964;
	fma.rn.f32 	%f2374, %f2373, 0f2F800000, 0f2F000000;
	shr.u32 	%r4965, %r4928, 2;
	xor.b32  	%r4966, %r4965, %r4928;
	shl.b32 	%r4967, %r5952, 4;
	shl.b32 	%r4968, %r4966, 1;
	xor.b32  	%r4969, %r4968, %r4967;
	xor.b32  	%r4970, %r4969, %r4966;
	xor.b32  	%r5951, %r4970, %r5952;
	add.s32 	%r4971, %r5954, %r5951;
	add.s32 	%r4972, %r4971, 2174622;
	cvt.rn.f32.u32 	%f2375, %r4972;
	fma.rn.f32 	%f2376, %f2375, 0f2F800000, 0f2F000000;
	mul.f32 	%f2377, %f2376, %f2376;
	fma.rn.f32 	%f2378, %f2374, %f2374, %f2377;
	sqrt.rn.f32 	%f2379, %f2378;
	setp.le.f32 	%p381, %f2379, 0f3F800000;
	add.f32 	%f2380, %f2372, 0f3F800000;
	selp.f32 	%f2381, %f2380, %f2372, %p381;
	shr.u32 	%r4973, %r4937, 2;
	xor.b32  	%r4974, %r4973, %r4937;
	shl.b32 	%r4975, %r5951, 4;
	shl.b32 	%r4976, %r4974, 1;
	xor.b32  	%r4977, %r4976, %r4975;
	xor.b32  	%r4978, %r4977, %r4974;
	xor.b32  	%r5950, %r4978, %r5951;
	add.s32 	%r4979, %r5954, %r5950;
	add.s32 	%r4980, %r4979, 2537059;
	cvt.rn.f32.u32 	%f2382, %r4980;
	fma.rn.f32 	%f2383, %f2382, 0f2F800000, 0f2F000000;
	shr.u32 	%r4981, %r4946, 2;
	xor.b32  	%r4982, %r4981, %r4946;
	shl.b32 	%r4983, %r5950, 4;
	shl.b32 	%r4984, %r4982, 1;
	xor.b32  	%r4985, %r4984, %r4983;
	xor.b32  	%r4986, %r4985, %r4982;
	xor.b32  	%r5949, %r4986, %r5950;
	add.s32 	%r5954, %r5954, 2899496;
	add.s32 	%r4987, %r5949, %r5954;
	cvt.rn.f32.u32 	%f2384, %r4987;
	fma.rn.f32 	%f2385, %f2384, 0f2F800000, 0f2F000000;
	mul.f32 	%f2386, %f2385, %f2385;
	fma.rn.f32 	%f2387, %f2383, %f2383, %f2386;
	sqrt.rn.f32 	%f2388, %f2387;
	setp.le.f32 	%p382, %f2388, 0f3F800000;
	add.f32 	%f2389, %f2381, 0f3F800000;
	selp.f32 	%f2919, %f2389, %f2381, %p382;
	add.s32 	%r5948, %r5948, 4;
	setp.ne.s32 	%p383, %r5948, %r542;
	@%p383 bra 	$L__BB2_263;
$L__BB2_264:
	@%p240 bra 	$L__BB2_268;
	setp.eq.s32 	%p385, %r541, 1;
	shr.u32 	%r4988, %r5953, 2;
	xor.b32  	%r4989, %r4988, %r5953;
	shl.b32 	%r4990, %r5949, 4;
	shl.b32 	%r4991, %r4989, 1;
	xor.b32  	%r4992, %r4991, %r4990;
	xor.b32  	%r4993, %r4992, %r4989;
	xor.b32  	%r977, %r4993, %r5949;
	add.s32 	%r4994, %r5954, %r977;
	add.s32 	%r4995, %r4994, 362437;
	cvt.rn.f32.u32 	%f2390, %r4995;
	fma.rn.f32 	%f2391, %f2390, 0f2F800000, 0f2F000000;
	shr.u32 	%r4996, %r5952, 2;
	xor.b32  	%r4997, %r4996, %r5952;
	shl.b32 	%r4998, %r977, 4;
	shl.b32 	%r4999, %r4997, 1;
	xor.b32  	%r5000, %r4999, %r4998;
	xor.b32  	%r5001, %r5000, %r4997;
	xor.b32  	%r978, %r5001, %r977;
	add.s32 	%r5002, %r5954, %r978;
	add.s32 	%r5003, %r5002, 724874;
	cvt.rn.f32.u32 	%f2392, %r5003;
	fma.rn.f32 	%f2393, %f2392, 0f2F800000, 0f2F000000;
	mul.f32 	%f2394, %f2393, %f2393;
	fma.rn.f32 	%f2395, %f2391, %f2391, %f2394;
	sqrt.rn.f32 	%f2396, %f2395;
	setp.le.f32 	%p386, %f2396, 0f3F800000;
	add.f32 	%f2397, %f2919, 0f3F800000;
	selp.f32 	%f2919, %f2397, %f2919, %p386;
	@%p385 bra 	$L__BB2_268;
	setp.eq.s32 	%p387, %r541, 2;
	shr.u32 	%r5004, %r5951, 2;
	xor.b32  	%r5005, %r5004, %r5951;
	shl.b32 	%r5006, %r978, 4;
	shl.b32 	%r5007, %r5005, 1;
	xor.b32  	%r5008, %r5007, %r5006;
	xor.b32  	%r5009, %r5008, %r5005;
	xor.b32  	%r5010, %r5009, %r978;
	add.s32 	%r5011, %r5954, %r5010;
	add.s32 	%r5012, %r5011, 1087311;
	cvt.rn.f32.u32 	%f2398, %r5012;
	fma.rn.f32 	%f2399, %f2398, 0f2F800000, 0f2F000000;
	shr.u32 	%r5013, %r5950, 2;
	xor.b32  	%r5014, %r5013, %r5950;
	shl.b32 	%r5015, %r5010, 4;
	shl.b32 	%r5016, %r5014, 1;
	xor.b32  	%r5017, %r5016, %r5015;
	xor.b32  	%r5018, %r5017, %r5014;
	xor.b32  	%r979, %r5018, %r5010;
	add.s32 	%r5019, %r5954, %r979;
	add.s32 	%r5020, %r5019, 1449748;
	cvt.rn.f32.u32 	%f2400, %r5020;
	fma.rn.f32 	%f2401, %f2400, 0f2F800000, 0f2F000000;
	mul.f32 	%f2402, %f2401, %f2401;
	fma.rn.f32 	%f2403, %f2399, %f2399, %f2402;
	sqrt.rn.f32 	%f2404, %f2403;
	setp.le.f32 	%p388, %f2404, 0f3F800000;
	add.f32 	%f2405, %f2919, 0f3F800000;
	selp.f32 	%f2919, %f2405, %f2919, %p388;
	@%p387 bra 	$L__BB2_268;
	shr.u32 	%r5021, %r5949, 2;
	xor.b32  	%r5022, %r5021, %r5949;
	shl.b32 	%r5023, %r979, 4;
	shl.b32 	%r5024, %r5022, 1;
	xor.b32  	%r5025, %r5024, %r5023;
	xor.b32  	%r5026, %r5025, %r5022;
	xor.b32  	%r5027, %r5026, %r979;
	add.s32 	%r5028, %r5954, %r5027;
	add.s32 	%r5029, %r5028, 1812185;
	cvt.rn.f32.u32 	%f2406, %r5029;
	fma.rn.f32 	%f2407, %f2406, 0f2F800000, 0f2F000000;
	shr.u32 	%r5030, %r977, 2;
	xor.b32  	%r5031, %r5030, %r977;
	shl.b32 	%r5032, %r5027, 4;
	shl.b32 	%r5033, %r5031, 1;
	xor.b32  	%r5034, %r5033, %r5032;
	xor.b32  	%r5035, %r5034, %r5031;
	xor.b32  	%r5036, %r5035, %r5027;
	add.s32 	%r5037, %r5954, %r5036;
	add.s32 	%r5038, %r5037, 2174622;
	cvt.rn.f32.u32 	%f2408, %r5038;
	fma.rn.f32 	%f2409, %f2408, 0f2F800000, 0f2F000000;
	mul.f32 	%f2410, %f2409, %f2409;
	fma.rn.f32 	%f2411, %f2407, %f2407, %f2410;
	sqrt.rn.f32 	%f2412, %f2411;
	setp.le.f32 	%p389, %f2412, 0f3F800000;
	add.f32 	%f2413, %f2919, 0f3F800000;
	selp.f32 	%f2919, %f2413, %f2919, %p389;
$L__BB2_268:
	mul.f32 	%f2414, %f2919, 0f40800000;
	div.rn.f32 	%f2935, %f2414, %f36;
	div.rn.f32 	%f2920, %f224, %f36;
	div.rn.f32 	%f2921, %f233, %f36;
	div.rn.f32 	%f2922, %f242, %f36;
	div.rn.f32 	%f2923, %f251, %f36;
	div.rn.f32 	%f2924, %f260, %f36;
	div.rn.f32 	%f2925, %f269, %f36;
	div.rn.f32 	%f2926, %f278, %f36;
	div.rn.f32 	%f2927, %f287, %f36;
	div.rn.f32 	%f2928, %f296, %f36;
	div.rn.f32 	%f2929, %f305, %f36;
	div.rn.f32 	%f2930, %f314, %f36;
	div.rn.f32 	%f2931, %f323, %f36;
	div.rn.f32 	%f2932, %f332, %f36;
	div.rn.f32 	%f2933, %f341, %f36;
	div.rn.f32 	%f2934, %f350, %f36;
$L__BB2_269:
	add.f32 	%f2415, %f2945, %f2920;
	add.f32 	%f2416, %f2921, %f2922;
	add.f32 	%f2417, %f2923, %f2924;
	add.f32 	%f2418, %f2925, %f2926;
	add.f32 	%f2419, %f2927, %f2928;
	add.f32 	%f2420, %f2929, %f2930;
	add.f32 	%f2421, %f2931, %f2932;
	add.f32 	%f2422, %f2933, %f2934;
	add.f32 	%f2423, %f2415, %f2416;
	add.f32 	%f2424, %f2417, %f2418;
	add.f32 	%f2425, %f2419, %f2420;
	add.f32 	%f2426, %f2421, %f2422;
	add.f32 	%f2427, %f2423, %f2424;
	add.f32 	%f2428, %f2425, %f2426;
	add.f32 	%f2429, %f2427, %f2428;
	add.f32 	%f2945, %f2429, %f2935;
	sub.s32 	%r5039, %r1027, %r5746;
	shl.b32 	%r5040, %r1028, 13;
	setp.lt.u32 	%p390, %r5039, %r5040;
	add.s32 	%r543, %r543, 1;
	@%p390 bra 	$L__BB2_287;
	bra.uni 	$L__BB2_154;
$L__BB2_270:
	setp.le.u32 	%p391, %r1027, %r5746;
	@%p391 bra 	$L__BB2_287;
	sub.s32 	%r981, %r1027, %r5746;
	setp.ge.s32 	%p392, %r91, %r981;
	@%p392 bra 	$L__BB2_287;
	setp.lt.s32 	%p393, %r3, 1;
	add.s32 	%r982, %r5746, %r2;
	@%p393 bra 	$L__BB2_282;
	mov.u32 	%r5955, %r91;
$L__BB2_274:
	setp.lt.u32 	%p398, %r540, 3;
	add.s32 	%r5052, %r982, %r5955;
	xor.b32  	%r5053, %r5052, -1429050551;
	mul.lo.s32 	%r5054, %r5053, 1099087573;
	add.s32 	%r5963, %r5054, 5783321;
	xor.b32  	%r5966, %r5054, 362436069;
	add.s32 	%r5967, %r5054, 123456789;
	add.s32 	%r5968, %r5054, -638133224;
	mov.b32 	%r5965, -123459836;
	mov.b32 	%r5964, -589760388;
	mov.f32 	%f2940, 0f00000000;
	@%p398 bra 	$L__BB2_277;
	mov.b32 	%r5962, 0;
	mov.b32 	%r5965, -123459836;
	mov.b32 	%r5964, -589760388;
	mov.f32 	%f2940, 0f00000000;
$L__BB2_276:
	shr.u32 	%r5058, %r5967, 2;
	xor.b32  	%r5059, %r5058, %r5967;
	shl.b32 	%r5060, %r5963, 4;
	shl.b32 	%r5061, %r5059, 1;
	xor.b32  	%r5062, %r5061, %r5060;
	xor.b32  	%r5063, %r5062, %r5059;
	xor.b32  	%r5064, %r5063, %r5963;
	add.s32 	%r5065, %r5968, %r5064;
	add.s32 	%r5066, %r5065, 362437;
	cvt.rn.f32.u32 	%f2437, %r5066;
	fma.rn.f32 	%f2438, %f2437, 0f2F800000, 0f2F000000;
	shr.u32 	%r5067, %r5966, 2;
	xor.b32  	%r5068, %r5067, %r5966;
	shl.b32 	%r5069, %r5064, 4;
	shl.b32 	%r5070, %r5068, 1;
	xor.b32  	%r5071, %r5070, %r5069;
	xor.b32  	%r5072, %r5071, %r5068;
	xor.b32  	%r5073, %r5072, %r5064;
	add.s32 	%r5074, %r5968, %r5073;
	add.s32 	%r5075, %r5074, 724874;
	cvt.rn.f32.u32 	%f2439, %r5075;
	fma.rn.f32 	%f2440, %f2439, 0f2F800000, 0f2F000000;
	mul.f32 	%f2441, %f2440, %f2440;
	fma.rn.f32 	%f2442, %f2438, %f2438, %f2441;
	sqrt.rn.f32 	%f2443, %f2442;
	setp.le.f32 	%p399, %f2443, 0f3F800000;
	add.f32 	%f2444, %f2940, 0f3F800000;
	selp.f32 	%f2445, %f2444, %f2940, %p399;
	shr.u32 	%r5076, %r5965, 2;
	xor.b32  	%r5077, %r5076, %r5965;
	shl.b32 	%r5078, %r5073, 4;
	shl.b32 	%r5079, %r5077, 1;
	xor.b32  	%r5080, %r5079, %r5078;
	xor.b32  	%r5081, %r5080, %r5077;
	xor.b32  	%r5082, %r5081, %r5073;
	add.s32 	%r5083, %r5968, %r5082;
	add.s32 	%r5084, %r5083, 1087311;
	cvt.rn.f32.u32 	%f2446, %r5084;
	fma.rn.f32 	%f2447, %f2446, 0f2F800000, 0f2F000000;
	shr.u32 	%r5085, %r5964, 2;
	xor.b32  	%r5086, %r5085, %r5964;
	shl.b32 	%r5087, %r5082, 4;
	shl.b32 	%r5088, %r5086, 1;
	xor.b32  	%r5089, %r5088, %r5087;
	xor.b32  	%r5090, %r5089, %r5086;
	xor.b32  	%r5967, %r5090, %r5082;
	add.s32 	%r5091, %r5968, %r5967;
	add.s32 	%r5092, %r5091, 1449748;
	cvt.rn.f32.u32 	%f2448, %r5092;
	fma.rn.f32 	%f2449, %f2448, 0f2F800000, 0f2F000000;
	mul.f32 	%f2450, %f2449, %f2449;
	fma.rn.f32 	%f2451, %f2447, %f2447, %f2450;
	sqrt.rn.f32 	%f2452, %f2451;
	setp.le.f32 	%p400, %f2452, 0f3F800000;
	add.f32 	%f2453, %f2445, 0f3F800000;
	selp.f32 	%f2454, %f2453, %f2445, %p400;
	shr.u32 	%r5093, %r5963, 2;
	xor.b32  	%r5094, %r5093, %r5963;
	shl.b32 	%r5095, %r5967, 4;
	shl.b32 	%r5096, %r5094, 1;
	xor.b32  	%r5097, %r5096, %r5095;
	xor.b32  	%r5098, %r5097, %r5094;
	xor.b32  	%r5966, %r5098, %r5967;
	add.s32 	%r5099, %r5968, %r5966;
	add.s32 	%r5100, %r5099, 1812185;
	cvt.rn.f32.u32 	%f2455, %r5100;
	fma.rn.f32 	%f2456, %f2455, 0f2F800000, 0f2F000000;
	shr.u32 	%r5101, %r5064, 2;
	xor.b32  	%r5102, %r5101, %r5064;
	shl.b32 	%r5103, %r5966, 4;
	shl.b32 	%r5104, %r5102, 1;
	xor.b32  	%r5105, %r5104, %r5103;
	xor.b32  	%r5106, %r5105, %r5102;
	xor.b32  	%r5965, %r5106, %r5966;
	add.s32 	%r5107, %r5968, %r5965;
	add.s32 	%r5108, %r5107, 2174622;
	cvt.rn.f32.u32 	%f2457, %r5108;
	fma.rn.f32 	%f2458, %f2457, 0f2F800000, 0f2F000000;
	mul.f32 	%f2459, %f2458, %f2458;
	fma.rn.f32 	%f2460, %f2456, %f2456, %f2459;
	sqrt.rn.f32 	%f2461, %f2460;
	setp.le.f32 	%p401, %f2461, 0f3F800000;
	add.f32 	%f2462, %f2454, 0f3F800000;
	selp.f32 	%f2463, %f2462, %f2454, %p401;
	shr.u32 	%r5109, %r5073, 2;
	xor.b32  	%r5110, %r5109, %r5073;
	shl.b32 	%r5111, %r5965, 4;
	shl.b32 	%r5112, %r5110, 1;
	xor.b32  	%r5113, %r5112, %r5111;
	xor.b32  	%r5114, %r5113, %r5110;
	xor.b32  	%r5964, %r5114, %r5965;
	add.s32 	%r5115, %r5968, %r5964;
	add.s32 	%r5116, %r5115, 2537059;
	cvt.rn.f32.u32 	%f2464, %r5116;
	fma.rn.f32 	%f2465, %f2464, 0f2F800000, 0f2F000000;
	shr.u32 	%r5117, %r5082, 2;
	xor.b32  	%r5118, %r5117, %r5082;
	shl.b32 	%r5119, %r5964, 4;
	shl.b32 	%r5120, %r5118, 1;
	xor.b32  	%r5121, %r5120, %r5119;
	xor.b32  	%r5122, %r5121, %r5118;
	xor.b32  	%r5963, %r5122, %r5964;
	add.s32 	%r5968, %r5968, 2899496;
	add.s32 	%r5123, %r5963, %r5968;
	cvt.rn.f32.u32 	%f2466, %r5123;
	fma.rn.f32 	%f2467, %f2466, 0f2F800000, 0f2F000000;
	mul.f32 	%f2468, %f2467, %f2467;
	fma.rn.f32 	%f2469, %f2465, %f2465, %f2468;
	sqrt.rn.f32 	%f2470, %f2469;
	setp.le.f32 	%p402, %f2470, 0f3F800000;
	add.f32 	%f2471, %f2463, 0f3F800000;
	selp.f32 	%f2940, %f2471, %f2463, %p402;
	add.s32 	%r5962, %r5962, 4;
	setp.ne.s32 	%p403, %r5962, %r542;
	@%p403 bra 	$L__BB2_276;
$L__BB2_277:
	setp.eq.s32 	%p404, %r541, 0;
	@%p404 bra 	$L__BB2_281;
	setp.eq.s32 	%p405, %r541, 1;
	shr.u32 	%r5124, %r5967, 2;
	xor.b32  	%r5125, %r5124, %r5967;
	shl.b32 	%r5126, %r5963, 4;
	shl.b32 	%r5127, %r5125, 1;
	xor.b32  	%r5128, %r5127, %r5126;
	xor.b32  	%r5129, %r5128, %r5125;
	xor.b32  	%r1008, %r5129, %r5963;
	add.s32 	%r5130, %r5968, %r1008;
	add.s32 	%r5131, %r5130, 362437;
	cvt.rn.f32.u32 	%f2472, %r5131;
	fma.rn.f32 	%f2473, %f2472, 0f2F800000, 0f2F000000;
	shr.u32 	%r5132, %r5966, 2;
	xor.b32  	%r5133, %r5132, %r5966;
	shl.b32 	%r5134, %r1008, 4;
	shl.b32 	%r5135, %r5133, 1;
	xor.b32  	%r5136, %r5135, %r5134;
	xor.b32  	%r5137, %r5136, %r5133;
	xor.b32  	%r1009, %r5137, %r1008;
	add.s32 	%r5138, %r5968, %r1009;
	add.s32 	%r5139, %r5138, 724874;
	cvt.rn.f32.u32 	%f2474, %r5139;
	fma.rn.f32 	%f2475, %f2474, 0f2F800000, 0f2F000000;
	mul.f32 	%f2476, %f2475, %f2475;
	fma.rn.f32 	%f2477, %f2473, %f2473, %f2476;
	sqrt.rn.f32 	%f2478, %f2477;
	setp.le.f32 	%p406, %f2478, 0f3F800000;
	add.f32 	%f2479, %f2940, 0f3F800000;
	selp.f32 	%f2940, %f2479, %f2940, %p406;
	@%p405 bra 	$L__BB2_281;
	setp.eq.s32 	%p407, %r541, 2;
	shr.u32 	%r5140, %r5965, 2;
	xor.b32  	%r5141, %r5140, %r5965;
	shl.b32 	%r5142, %r1009, 4;
	shl.b32 	%r5143, %r5141, 1;
	xor.b32  	%r5144, %r5143, %r5142;
	xor.b32  	%r5145, %r5144, %r5141;
	xor.b32  	%r5146, %r5145, %r1009;
	add.s32 	%r5147, %r5968, %r5146;
	add.s32 	%r5148, %r5147, 1087311;
	cvt.rn.f32.u32 	%f2480, %r5148;
	fma.rn.f32 	%f2481, %f2480, 0f2F800000, 0f2F000000;
	shr.u32 	%r5149, %r5964, 2;
	xor.b32  	%r5150, %r5149, %r5964;
	shl.b32 	%r5151, %r5146, 4;
	shl.b32 	%r5152, %r5150, 1;
	xor.b32  	%r5153, %r5152, %r5151;
	xor.b32  	%r5154, %r5153, %r5150;
	xor.b32  	%r1010, %r5154, %r5146;
	add.s32 	%r5155, %r5968, %r1010;
	add.s32 	%r5156, %r5155, 1449748;
	cvt.rn.f32.u32 	%f2482, %r5156;
	fma.rn.f32 	%f2483, %f2482, 0f2F800000, 0f2F000000;
	mul.f32 	%f2484, %f2483, %f2483;
	fma.rn.f32 	%f2485, %f2481, %f2481, %f2484;
	sqrt.rn.f32 	%f2486, %f2485;
	setp.le.f32 	%p408, %f2486, 0f3F800000;
	add.f32 	%f2487, %f2940, 0f3F800000;
	selp.f32 	%f2940, %f2487, %f2940, %p408;
	@%p407 bra 	$L__BB2_281;
	shr.u32 	%r5157, %r5963, 2;
	xor.b32  	%r5158, %r5157, %r5963;
	shl.b32 	%r5159, %r1010, 4;
	shl.b32 	%r5160, %r5158, 1;
	xor.b32  	%r5161, %r5160, %r5159;
	xor.b32  	%r5162, %r5161, %r5158;
	xor.b32  	%r5163, %r5162, %r1010;
	add.s32 	%r5164, %r5968, %r5163;
	add.s32 	%r5165, %r5164, 1812185;
	cvt.rn.f32.u32 	%f2488, %r5165;
	fma.rn.f32 	%f2489, %f2488, 0f2F800000, 0f2F000000;
	shr.u32 	%r5166, %r1008, 2;
	xor.b32  	%r5167, %r5166, %r1008;
	shl.b32 	%r5168, %r5163, 4;
	shl.b32 	%r5169, %r5167, 1;
	xor.b32  	%r5170, %r5169, %r5168;
	xor.b32  	%r5171, %r5170, %r5167;
	xor.b32  	%r5172, %r5171, %r5163;
	add.s32 	%r5173, %r5968, %r5172;
	add.s32 	%r5174, %r5173, 2174622;
	cvt.rn.f32.u32 	%f2490, %r5174;
	fma.rn.f32 	%f2491, %f2490, 0f2F800000, 0f2F000000;
	mul.f32 	%f2492, %f2491, %f2491;
	fma.rn.f32 	%f2493, %f2489, %f2489, %f2492;
	sqrt.rn.f32 	%f2494, %f2493;
	setp.le.f32 	%p409, %f2494, 0f3F800000;
	add.f32 	%f2495, %f2940, 0f3F800000;
	selp.f32 	%f2940, %f2495, %f2940, %p409;
$L__BB2_281:
	mul.f32 	%f2496, %f2940, 0f40800000;
	div.rn.f32 	%f2497, %f2496, %f36;
	add.f32 	%f2945, %f2945, %f2497;
	add.s32 	%r5955, %r5955, 512;
	setp.lt.s32 	%p410, %r5955, %r981;
	@%p410 bra 	$L__BB2_274;
	bra.uni 	$L__BB2_287;
$L__BB2_282:
	not.b32 	%r5041, %r91;
	add.s32 	%r5042, %r1027, %r5041;
	add.s32 	%r5043, %r545, %r4;
	sub.s32 	%r5044, %r5042, %r5043;
	mul.lo.s32 	%r5045, %r1028, %r543;
	shl.b32 	%r5046, %r5045, 13;
	sub.s32 	%r1012, %r5044, %r5046;
	shr.u32 	%r5047, %r5042, 9;
	add.s32 	%r1013, %r5047, 1;
	and.b32  	%r5048, %r5042, 1536;
	setp.eq.s32 	%p394, %r5048, 1536;
	mov.u32 	%r5971, %r91;
	@%p394 bra 	$L__BB2_285;
	and.b32  	%r1014, %r1013, 3;
	mov.b32 	%r5970, 0;
	mov.u32 	%r5971, %r91;
$L__BB2_284:
	.pragma "nounroll";
	add.f32 	%f2945, %f2945, %f214;
	add.s32 	%r5971, %r5971, 512;
	add.s32 	%r5970, %r5970, 1;
	setp.ne.s32 	%p395, %r5970, %r1014;
	@%p395 bra 	$L__BB2_284;
$L__BB2_285:
	setp.lt.u32 	%p396, %r1012, 1536;
	@%p396 bra 	$L__BB2_287;
$L__BB2_286:
	add.f32 	%f2431, %f2945, %f214;
	add.f32 	%f2432, %f2431, %f214;
	add.f32 	%f2433, %f2432, %f214;
	add.f32 	%f2945, %f2433, %f214;
	add.s32 	%r5971, %r5971, 2048;
	setp.lt.s32 	%p397, %r5971, %r981;
	@%p397 bra 	$L__BB2_286;
$L__BB2_287:
	// begin inline asm
	mov.u32 %r5175, %laneid;
	// end inline asm
	mov.b32 	%r5177, %f2945;
	mov.b32 	%r5178, 1;
	mov.b32 	%r5199, 31;
	mov.b32 	%r5200, -1;
	// begin inline asm
	shfl.sync.down.b32 %r5176, %r5177, %r5178, %r5199, %r5200;
	// end inline asm
	setp.gt.s32 	%p411, %r5175, 30;
	mov.b32 	%f2498, %r5176;
	add.f32 	%f2499, %f2945, %f2498;
	selp.f32 	%f2500, %f2945, %f2499, %p411;
	mov.b32 	%r5182, %f2500;
	mov.b32 	%r5183, 2;
	// begin inline asm
	shfl.sync.down.b32 %r5181, %r5182, %r5183, %r5199, %r5200;
	// end inline asm
	setp.gt.s32 	%p412, %r5175, 29;
	mov.b32 	%f2501, %r5181;
	add.f32 	%f2502, %f2500, %f2501;
	selp.f32 	%f2503, %f2500, %f2502, %p412;
	mov.b32 	%r5187, %f2503;
	mov.b32 	%r5188, 4;
	// begin inline asm
	shfl.sync.down.b32 %r5186, %r5187, %r5188, %r5199, %r5200;
	// end inline asm
	setp.gt.s32 	%p413, %r5175, 27;
	mov.b32 	%f2504, %r5186;
	add.f32 	%f2505, %f2503, %f2504;
	selp.f32 	%f2506, %f2503, %f2505, %p413;
	mov.b32 	%r5192, %f2506;
	mov.b32 	%r5193, 8;
	// begin inline asm
	shfl.sync.down.b32 %r5191, %r5192, %r5193, %r5199, %r5200;
	// end inline asm
	setp.gt.s32 	%p414, %r5175, 23;
	mov.b32 	%f2507, %r5191;
	add.f32 	%f2508, %f2506, %f2507;
	selp.f32 	%f2509, %f2506, %f2508, %p414;
	mov.b32 	%r5197, %f2509;
	mov.b32 	%r5198, 16;
	// begin inline asm
	shfl.sync.down.b32 %r5196, %r5197, %r5198, %r5199, %r5200;
	// end inline asm
	setp.gt.s32 	%p415, %r5175, 15;
	mov.b32 	%f2510, %r5196;
	add.f32 	%f409, %f2509, %f2510;
	selp.f32 	%f2946, %f2509, %f409, %p415;
	setp.ne.s32 	%p416, %r5175, 0;
	@%p416 bra 	$L__BB2_289;
	shr.u32 	%r5201, %r91, 3;
	and.b32  	%r5202, %r5201, 124;
	mov.u32 	%r5203, _ZZN3cub18CUB_300001_SM_10006detail6reduce18DeviceReduceKernelINS2_10policy_hubIfjN4cuda3std3__44plusIfEEE10Policy1000EN6thrust24THRUST_300001_SM_1000_NS17counting_iteratorIiNSD_11use_defaultESF_SF_EEjS9_f11estimate_piEEvT0_PT3_T1_NS0_13GridEvenShareISL_EET2_T4_E12temp_storage;
	add.s32 	%r5204, %r5203, %r5202;
	st.shared.f32 	[%r5204+16], %f409;
$L__BB2_289:
	bar.sync 	0;
	setp.ne.s32 	%p417, %r91, 0;
	@%p417 bra 	$L__BB2_291;
	ld.shared.f32 	%f2511, [_ZZN3cub18CUB_300001_SM_10006detail6reduce18DeviceReduceKernelINS2_10policy_hubIfjN4cuda3std3__44plusIfEEE10Policy1000EN6thrust24THRUST_300001_SM_1000_NS17counting_iteratorIiNSD_11use_defaultESF_SF_EEjS9_f11estimate_piEEvT0_PT3_T1_NS0_13GridEvenShareISL_EET2_T4_E12temp_storage+20];
	add.f32 	%f2512, %f2946, %f2511;
	ld.shared.f32 	%f2513, [_ZZN3cub18CUB_300001_SM_10006detail6reduce18DeviceReduceKernelINS2_10policy_hubIfjN4cuda3std3__44plusIfEEE10Policy1000EN6thrust24THRUST_300001_SM_1000_NS17counting_iteratorIiNSD_11use_defaultESF_SF_EEjS9_f11estimate_piEEvT0_PT3_T1_NS0_13GridEvenShareISL_EET2_T4_E12temp_storage+24];
	add.f32 	%f2514, %f2512, %f2513;
	ld.shared.f32 	%f2515, [_ZZN3cub18CUB_300001_SM_10006detail6reduce18DeviceReduceKernelINS2_10policy_hubIfjN4cuda3std3__44plusIfEEE10Policy1000EN6thrust24THRUST_300001_SM_1000_NS17counting_iteratorIiNSD_11use_defaultESF_SF_EEjS9_f11estimate_piEEvT0_PT3_T1_NS0_13GridEvenShareISL_EET2_T4_E12temp_storage+28];
	add.f32 	%f2516, %f2514, %f2515;
	ld.shared.f32 	%f2517, [_ZZN3cub18CUB_300001_SM_10006detail6reduce18DeviceReduceKernelINS2_10policy_hubIfjN4cuda3std3__44plusIfEEE10Policy1000EN6thrust24THRUST_300001_SM_1000_NS17counting_iteratorIiNSD_11use_defaultESF_SF_EEjS9_f11estimate_piEEvT0_PT3_T1_NS0_13GridEvenShareISL_EET2_T4_E12temp_storage+32];
	add.f32 	%f2518, %f2516, %f2517;
	ld.shared.f32 	%f2519, [_ZZN3cub18CUB_300001_SM_10006detail6reduce18DeviceReduceKernelINS2_10policy_hubIfjN4cuda3std3__44plusIfEEE10Policy1000EN6thrust24THRUST_300001_SM_1000_NS17counting_iteratorIiNSD_11use_defaultESF_SF_EEjS9_f11estimate_piEEvT0_PT3_T1_NS0_13GridEvenShareISL_EET2_T4_E12temp_storage+36];
	add.f32 	%f2520, %f2518, %f2519;
	ld.shared.f32 	%f2521, [_ZZN3cub18CUB_300001_SM_10006detail6reduce18DeviceReduceKernelINS2_10policy_hubIfjN4cuda3std3__44plusIfEEE10Policy1000EN6thrust24THRUST_300001_SM_1000_NS17counting_iteratorIiNSD_11use_defaultESF_SF_EEjS9_f11estimate_piEEvT0_PT3_T1_NS0_13GridEvenShareISL_EET2_T4_E12temp_storage+40];
	add.f32 	%f2522, %f2520, %f2521;
	ld.shared.f32 	%f2523, [_ZZN3cub18CUB_300001_SM_10006detail6reduce18DeviceReduceKernelINS2_10policy_hubIfjN4cuda3std3__44plusIfEEE10Policy1000EN6thrust24THRUST_300001_SM_1000_NS17counting_iteratorIiNSD_11use_defaultESF_SF_EEjS9_f11estimate_piEEvT0_PT3_T1_NS0_13GridEvenShareISL_EET2_T4_E12temp_storage+44];
	add.f32 	%f2524, %f2522, %f2523;
	ld.shared.f32 	%f2525, [_ZZN3cub18CUB_300001_SM_10006detail6reduce18DeviceReduceKernelINS2_10policy_hubIfjN4cuda3std3__44plusIfEEE10Policy1000EN6thrust24THRUST_300001_SM_1000_NS17counting_iteratorIiNSD_11use_defaultESF_SF_EEjS9_f11estimate_piEEvT0_PT3_T1_NS0_13GridEvenShareISL_EET2_T4_E12temp_storage+48];
	add.f32 	%f2526, %f2524, %f2525;
	ld.shared.f32 	%f2527, [_ZZN3cub18CUB_300001_SM_10006detail6reduce18DeviceReduceKernelINS2_10policy_hubIfjN4cuda3std3__44plusIfEEE10Policy1000EN6thrust24THRUST_300001_SM_1000_NS17counting_iteratorIiNSD_11use_defaultESF_SF_EEjS9_f11estimate_piEEvT0_PT3_T1_NS0_13GridEvenShareISL_EET2_T4_E12temp_storage+52];
	add.f32 	%f2528, %f2526, %f2527;
	ld.shared.f32 	%f2529, [_ZZN3cub18CUB_300001_SM_10006detail6reduce18DeviceReduceKernelINS2_10policy_hubIfjN4cuda3std3__44plusIfEEE10Policy1000EN6thrust24THRUST_300001_SM_1000_NS17counting_iteratorIiNSD_11use_defaultESF_SF_EEjS9_f11estimate_piEEvT0_PT3_T1_NS0_13GridEvenShareISL_EET2_T4_E12temp_storage+56];
	add.f32 	%f2530, %f2528, %f2529;
	ld.shared.f32 	%f2531, [_ZZN3cub18CUB_300001_SM_10006detail6reduce18DeviceReduceKernelINS2_10policy_hubIfjN4cuda3std3__44plusIfEEE10Policy1000EN6thrust24THRUST_300001_SM_1000_NS17counting_iteratorIiNSD_11use_defaultESF_SF_EEjS9_f11estimate_piEEvT0_PT3_T1_NS0_13GridEvenShareISL_EET2_T4_E12temp_storage+60];
	add.f32 	%f2532, %f2530, %f2531;
	ld.shared.f32 	%f2533, [_ZZN3cub18CUB_300001_SM_10006detail6reduce18DeviceReduceKernelINS2_10policy_hubIfjN4cuda3std3__44plusIfEEE10Policy1000EN6thrust24THRUST_300001_SM_1000_NS17counting_iteratorIiNSD_11use_defaultESF_SF_EEjS9_f11estimate_piEEvT0_PT3_T1_NS0_13GridEvenShareISL_EET2_T4_E12temp_storage+64];
	add.f32 	%f2534, %f2532, %f2533;
	ld.shared.f32 	%f2535, [_ZZN3cub18CUB_300001_SM_10006detail6reduce18DeviceReduceKernelINS2_10policy_hubIfjN4cuda3std3__44plusIfEEE10Policy1000EN6thrust24THRUST_300001_SM_1000_NS17counting_iteratorIiNSD_11use_defaultESF_SF_EEjS9_f11estimate_piEEvT0_PT3_T1_NS0_13GridEvenShareISL_EET2_T4_E12temp_storage+68];
	add.f32 	%f2536, %f2534, %f2535;
	ld.shared.f32 	%f2537, [_ZZN3cub18CUB_300001_SM_10006detail6reduce18DeviceReduceKernelINS2_10policy_hubIfjN4cuda3std3__44plusIfEEE10Policy1000EN6thrust24THRUST_300001_SM_1000_NS17counting_iteratorIiNSD_11use_defaultESF_SF_EEjS9_f11estimate_piEEvT0_PT3_T1_NS0_13GridEvenShareISL_EET2_T4_E12temp_storage+72];
	add.f32 	%f2538, %f2536, %f2537;
	ld.shared.f32 	%f2539, [_ZZN3cub18CUB_300001_SM_10006detail6reduce18DeviceReduceKernelINS2_10policy_hubIfjN4cuda3std3__44plusIfEEE10Policy1000EN6thrust24THRUST_300001_SM_1000_NS17counting_iteratorIiNSD_11use_defaultESF_SF_EEjS9_f11estimate_piEEvT0_PT3_T1_NS0_13GridEvenShareISL_EET2_T4_E12temp_storage+76];
	add.f32 	%f2946, %f2538, %f2539;
$L__BB2_291:
	mov.u32 	%r5496, %tid.x;
	setp.ne.s32 	%p479, %r5496, 0;
	@%p479 bra 	$L__BB2_293;
	ld.param.u64 	%rd5, [_ZN3cub18CUB_300001_SM_10006detail6reduce18DeviceReduceKernelINS2_10policy_hubIfjN4cuda3std3__44plusIfEEE10Policy1000EN6thrust24THRUST_300001_SM_1000_NS17counting_iteratorIiNSD_11use_defaultESF_SF_EEjS9_f11estimate_piEEvT0_PT3_T1_NS0_13GridEvenShareISL_EET2_T4__param_1];
	mov.u32 	%r5497, %ctaid.x;
	cvta.to.global.u64 	%rd2, %rd5;
	mul.wide.u32 	%rd3, %r5497, 4;
	add.s64 	%rd4, %rd2, %rd3;
	st.global.f32 	[%rd4], %f2946;
$L__BB2_293:
	ret;

}
	// .globl	_ZN3cub18CUB_300001_SM_10006detail6reduce28DeviceReduceSingleTileKernelINS2_10policy_hubIfjN4cuda3std3__44plusIfEEE10Policy1000EPfSC_iS9_ffNS7_10__identityEEEvT0_T1_T2_T3_T4_T6_
.visible .entry _ZN3cub18CUB_300001_SM_10006detail6reduce28DeviceReduceSingleTileKernelINS2_10policy_hubIfjN4cuda3std3__44plusIfEEE10Policy1000EPfSC_iS9_ffNS7_10__identityEEEvT0_T1_T2_T3_T4_T6_(
	.param .u64 .ptr .align 1 _ZN3cub18CUB_300001_SM_10006detail6reduce28DeviceReduceSingleTileKernelINS2_10policy_hubIfjN4cuda3std3__44plusIfEEE10Policy1000EPfSC_iS9_ffNS7_10__identityEEEvT0_T1_T2_T3_T4_T6__param_0,
	.param .u64 .ptr .align 1 _ZN3cub18CUB_300001_SM_10006detail6reduce28DeviceReduceSingleTileKernelINS2_10policy_hubIfjN4cuda3std3__44plusIfEEE10Policy1000EPfSC_iS9_ffNS7_10__identityEEEvT0_T1_T2_T3_T4_T6__param_1,
	.param .u32 _ZN3cub18CUB_300001_SM_10006detail6reduce28DeviceReduceSingleTileKernelINS2_10policy_hubIfjN4cuda3std3__44plusIfEEE10Policy1000EPfSC_iS9_ffNS7_10__identityEEEvT0_T1_T2_T3_T4_T6__param_2,
	.param .align 1 .b8 _ZN3cub18CUB_300001_SM_10006detail6reduce28DeviceReduceSingleTileKernelINS2_10policy_hubIfjN4cuda3std3__44plusIfEEE10Policy1000EPfSC_iS9_ffNS7_10__identityEEEvT0_T1_T2_T3_T4_T6__param_3[1],
	.param .f32 _ZN3cub18CUB_300001_SM_10006detail6reduce28DeviceReduceSingleTileKernelINS2_10policy_hubIfjN4cuda3std3__44plusIfEEE10Policy1000EPfSC_iS9_ffNS7_10__identityEEEvT0_T1_T2_T3_T4_T6__param_4,
	.param .align 1 .b8 _ZN3cub18CUB_300001_SM_10006detail6reduce28DeviceReduceSingleTileKernelINS2_10policy_hubIfjN4cuda3std3__44plusIfEEE10Policy1000EPfSC_iS9_ffNS7_10__identityEEEvT0_T1_T2_T3_T4_T6__param_5[1]
)
.maxntid 512
.minnctapersm 1
{
	.reg .pred 	%p<113>;
	.reg .b32 	%r<407>;
	.reg .b32 	%f<531>;
	.reg .b64 	%rd<133>;
	// demoted variable
	.shared .align 4 .b8 _ZZN3cub18CUB_300001_SM_10006detail6reduce28DeviceReduceSingleTileKernelINS2_10policy_hubIfjN4cuda3std3__44plusIfEEE10Policy1000EPfSC_iS9_ffNS7_10__identityEEEvT0_T1_T2_T3_T4_T6_E12temp_storage[84];
	ld.param.u64 	%rd16, [_ZN3cub18CUB_300001_SM_10006detail6reduce28DeviceReduceSingleTileKernelINS2_10policy_hubIfjN4cuda3std3__44plusIfEEE10Policy1000EPfSC_iS9_ffNS7_10__identityEEEvT0_T1_T2_T3_T4_T6__param_0];
	ld.param.u64 	%rd17, [_ZN3cub18CUB_300001_SM_10006detail6reduce28DeviceReduceSingleTileKernelINS2_10policy_hubIfjN4cuda3std3__44plusIfEEE10Policy1000EPfSC_iS9_ffNS7_10__identityEEEvT0_T1_T2_T3_T4_T6__param_1];
	ld.param.u32 	%r67, [_ZN3cub18CUB_300001_SM_10006detail6reduce28DeviceReduceSingleTileKernelINS2_10policy_hubIfjN4cuda3std3__44plusIfEEE10Policy1000EPfSC_iS9_ffNS7_10__identityEEEvT0_T1_T2_T3_T4_T6__param_2];
	ld.param.f32 	%f58, [_ZN3cub18CUB_300001_SM_10006detail6reduce28DeviceReduceSingleTileKernelINS2_10policy_hubIfjN4cuda3std3__44plusIfEEE10Policy1000EPfSC_iS9_ffNS7_10__identityEEEvT0_T1_T2_T3_T4_T6__param_4];
	cvta.to.global.u64 	%rd1, %rd17;
	setp.ne.s32 	%p1, %r67, 0;
	@%p1 bra 	$L__BB3_3;
	mov.u32 	%r380, %tid.x;
	setp.ne.s32 	%p112, %r380, 0;
	@%p112 bra 	$L__BB3_74;
	st.global.f32 	[%rd1], %f58;
	bra.uni 	$L__BB3_74;
$L__BB3_3:
	and.b64  	%rd18, %rd16, 7;
	setp.ne.s64 	%p2, %rd18, 0;
	@%p2 bra 	$L__BB3_38;
	setp.gt.s32 	%p57, %r67, 8191;
	@%p57 bra 	$L__BB3_22;
	mov.u32 	%r1, %tid.x;
	setp.ge.s32 	%p74, %r1, %r67;
	mov.f32 	%f509, 0f00000000;
	mov.u32 	%r384, %r1;
	@%p74 bra 	$L__BB3_7;
	mul.wide.u32 	%rd121, %r1, 4;
	add.s64 	%rd120, %rd16, %rd121;
	// begin inline asm
	ld.global.nc.u32 %r300, [%rd120];
	// end inline asm
	mov.b32 	%f509, %r300;
	add.s32 	%r384, %r1, 512;
$L__BB3_7:
	setp.ge.s32 	%p75, %r384, %r67;
	@%p75 bra 	$L__BB3_13;
	not.b32 	%r301, %r384;
	add.s32 	%r4, %r67, %r301;
	and.b32  	%r302, %r4, 1536;
	setp.eq.s32 	%p76, %r302, 1536;
	@%p76 bra 	$L__BB3_11;
	mul.wide.u32 	%rd122, %r384, 4;
	add.s64 	%rd129, %rd16, %rd122;
	shr.u32 	%r303, %r4, 9;
	add.s32 	%r304, %r303, 1;
	and.b32  	%r305, %r304, 3;
	neg.s32 	%r382, %r305;
$L__BB3_10:
	.pragma "nounroll";
	// begin inline asm
	ld.global.nc.u32 %r306, [%rd129];
	// end inline asm
	mov.b32 	%f395, %r306;
	add.f32 	%f509, %f509, %f395;
	add.s32 	%r384, %r384, 512;
	add.s64 	%rd129, %rd129, 2048;
	add.s32 	%r382, %r382, 1;
	setp.ne.s32 	%p77, %r382, 0;
	@%p77 bra 	$L__BB3_10;
$L__BB3_11:
	setp.lt.u32 	%p78, %r4, 1536;
	@%p78 bra 	$L__BB3_13;
$L__BB3_12:
	mul.wide.s32 	%rd128, %r384, 4;
	add.s64 	%rd124, %rd16, %rd128;
	// begin inline asm
	ld.global.nc.u32 %r307, [%rd124];
	// end inline asm
	mov.b32 	%f396, %r307;
	add.f32 	%f397, %f509, %f396;
	add.s64 	%rd125, %rd124, 2048;
	// begin inline asm
	ld.global.nc.u32 %r308, [%rd125];
	// end inline asm
	mov.b32 	%f398, %r308;
	add.f32 	%f399, %f397, %f398;
	add.s64 	%rd126, %rd124, 4096;
	// begin inline asm
	ld.global.nc.u32 %r309, [%rd126];
	// end inline asm
	mov.b32 	%f400, %r309;
	add.f32 	%f401, %f399, %f400;
	add.s64 	%rd127, %rd124, 6144;
	// begin inline asm
	ld.global.nc.u32 %r310, [%rd127];
	// end inline asm
	mov.b32 	%f402, %r310;
	add.f32 	%f509, %f401, %f402;
	add.s32 	%r384, %r384, 2048;
	setp.lt.s32 	%p79, %r384, %r67;
	@%p79 bra 	$L__BB3_12;
$L__BB3_13:
	setp.lt.s32 	%p80, %r67, 512;
	@%p80 bra 	$L__BB3_18;
	// begin inline asm
	mov.u32 %r349, %laneid;
	// end inline asm
	mov.b32 	%r351, %f509;
	mov.b32 	%r352, 1;
	mov.b32 	%r373, 31;
	mov.b32 	%r374, -1;
	// begin inline asm
	shfl.sync.down.b32 %r350, %r351, %r352, %r373, %r374;
	// end inline asm
	setp.gt.s32 	%p104, %r349, 30;
	mov.b32 	%f461, %r350;
	add.f32 	%f462, %f509, %f461;
	selp.f32 	%f463, %f509, %f462, %p104;
	mov.b32 	%r356, %f463;
	mov.b32 	%r357, 2;
	// begin inline asm
	shfl.sync.down.b32 %r355, %r356, %r357, %r373, %r374;
	// end inline asm
	setp.gt.s32 	%p105, %r349, 29;
	mov.b32 	%f464, %r355;
	add.f32 	%f465, %f463, %f464;
	selp.f32 	%f466, %f463, %f465, %p105;
	mov.b32 	%r361, %f466;
	mov.b32 	%r362, 4;
	// begin inline asm
	shfl.sync.down.b32 %r360, %r361, %r362, %r373, %r374;
	// end inline asm
	setp.gt.s32 	%p106, %r349, 27;
	mov.b32 	%f467, %r360;
	add.f32 	%f468, %f466, %f467;
	selp.f32 	%f469, %f466, %f468, %p106;
	mov.b32 	%r366, %f469;
	mov.b32 	%r367, 8;
	// begin inline asm
	shfl.sync.down.b32 %r365, %r366, %r367, %r373, %r374;
	// end inline asm
	setp.gt.s32 	%p107, %r349, 23;
	mov.b32 	%f470, %r365;
	add.f32 	%f471, %f469, %f470;
	selp.f32 	%f472, %f469, %f471, %p107;
	mov.b32 	%r371, %f472;
	mov.b32 	%r372, 16;
	// begin inline asm
	shfl.sync.down.b32 %r370, %r371, %r372, %r373, %r374;
	// end inline asm
	setp.gt.s32 	%p108, %r349, 15;
	mov.b32 	%f473, %r370;
	add.f32 	%f10, %f472, %f473;
	selp.f32 	%f530, %f472, %f10, %p108;
	setp.ne.s32 	%p109, %r349, 0;
	@%p109 bra 	$L__BB3_16;
	shr.u32 	%r375, %r1, 3;
	and.b32  	%r376, %r375, 124;
	mov.u32 	%r377, _ZZN3cub18CUB_300001_SM_10006detail6reduce28DeviceReduceSingleTileKernelINS2_10policy_hubIfjN4cuda3std3__44plusIfEEE10Policy1000EPfSC_iS9_ffNS7_10__identityEEEvT0_T1_T2_T3_T4_T6_E12temp_storage;
	add.s32 	%r378, %r377, %r376;
	st.shared.f32 	[%r378+16], %f10;
$L__BB3_16:
	bar.sync 	0;
	setp.ne.s32 	%p110, %r1, 0;
	@%p110 bra 	$L__BB3_72;
	ld.shared.f32 	%f474, [_ZZN3cub18CUB_300001_SM_10006detail6reduce28DeviceReduceSingleTileKernelINS2_10policy_hubIfjN4cuda3std3__44plusIfEEE10Policy1000EPfSC_iS9_ffNS7_10__identityEEEvT0_T1_T2_T3_T4_T6_E12temp_storage+20];
	add.f32 	%f475, %f530, %f474;
	ld.shared.f32 	%f476, [_ZZN3cub18CUB_300001_SM_10006detail6reduce28DeviceReduceSingleTileKernelINS2_10policy_hubIfjN4cuda3std3__44plusIfEEE10Policy1000EPfSC_iS9_ffNS7_10__identityEEEvT0_T1_T2_T3_T4_T6_E12temp_storage+24];
	add.f32 	%f477, %f475, %f476;
	ld.shared.f32 	%f478, [_ZZN3cub18CUB_300001_SM_10006detail6reduce28DeviceReduceSingleTileKernelINS2_10policy_hubIfjN4cuda3std3__44plusIfEEE10Policy1000EPfSC_iS9_ffNS7_10__identityEEEvT0_T1_T2_T3_T4_T6_E12temp_storage+28];
	add.f32 	%f479, %f477, %f478;
	ld.shared.f32 	%f480, [_ZZN3cub18CUB_300001_SM_10006detail6reduce28DeviceReduceSingleTileKernelINS2_10policy_hubIfjN4cuda3std3__44plusIfEEE10Policy1000EPfSC_iS9_ffNS7_10__identityEEEvT0_T1_T2_T3_T4_T6_E12temp_storage+32];
	add.f32 	%f481, %f479, %f480;
	ld.shared.f32 	%f482, [_ZZN3cub18CUB_300001_SM_10006detail6reduce28DeviceReduceSingleTileKernelINS2_10policy_hubIfjN4cuda3std3__44plusIfEEE10Policy1000EPfSC_iS9_ffNS7_10__identityEEEvT0_T1_T2_T3_T4_T6_E12temp_storage+36];
	add.f32 	%f483, %f481, %f482;
	ld.shared.f32 	%f484, [_ZZN3cub18CUB_300001_SM_10006detail6reduce28DeviceReduceSingleTileKernelINS2_10policy_hubIfjN4cuda3std3__44plusIfEEE10Policy1000EPfSC_iS9_ffNS7_10__identityEEEvT0_T1_T2_T3_T4_T6_E12temp_storage+40];
	add.f32 	%f485, %f483, %f484;
	ld.shared.f32 	%f486, [_ZZN3cub18CUB_300001_SM_10006detail6reduce28DeviceReduceSingleTileKernelINS2_10policy_hubIfjN4cuda3std3__44plusIfEEE10Policy1000EPfSC_iS9_ffNS7_10__identityEEEvT0_T1_T2_T3_T4_T6_E12temp_storage+44];
	add.f32 	%f487, %f485, %f486;
	ld.shared.f32 	%f488, [_ZZN3cub18CUB_300001_SM_10006detail6reduce28DeviceReduceSingleTileKernelINS2_10policy_hubIfjN4cuda3std3__44plusIfEEE10Policy1000EPfSC_iS9_ffNS7_10__identityEEEvT0_T1_T2_T3_T4_T6_E12temp_storage+48];
	add.f32 	%f489, %f487, %f488;
	ld.shared.f32 	%f490, [_ZZN3cub18CUB_300001_SM_10006detail6reduce28DeviceReduceSingleTileKernelINS2_10policy_hubIfjN4cuda3std3__44plusIfEEE10Policy1000EPfSC_iS9_ffNS7_10__identityEEEvT0_T1_T2_T3_T4_T6_E12temp_storage+52];
	add.f32 	%f491, %f489, %f490;
	ld.shared.f32 	%f492, [_ZZN3cub18CUB_300001_SM_10006detail6reduce28DeviceReduceSingleTileKernelINS2_10policy_hubIfjN4cuda3std3__44plusIfEEE10Policy1000EPfSC_iS9_ffNS7_10__identityEEEvT0_T1_T2_T3_T4_T6_E12temp_storage+56];
	add.f32 	%f493, %f491, %f492;
	ld.shared.f32 	%f494, [_ZZN3cub18CUB_300001_SM_10006detail6reduce28DeviceReduceSingleTileKernelINS2_10policy_hubIfjN4cuda3std3__44plusIfEEE10Policy1000EPfSC_iS9_ffNS7_10__identityEEEvT0_T1_T2_T3_T4_T6_E12temp_storage+60];
	add.f32 	%f495, %f493, %f494;
	ld.shared.f32 	%f496, [_ZZN3cub18CUB_300001_SM_10006detail6reduce28DeviceReduceSingleTileKernelINS2_10policy_hubIfjN4cuda3std3__44plusIfEEE10Policy1000EPfSC_iS9_ffNS7_10__identityEEEvT0_T1_T2_T3_T4_T6_E12temp_storage+64];
	add.f32 	%f497, %f495, %f496;
	ld.shared.f32 	%f498, [_ZZN3cub18CUB_300001_SM_10006detail6reduce28DeviceReduceSingleTileKernelINS2_10policy_hubIfjN4cuda3std3__44plusIfEEE10Policy1000EPfSC_iS9_ffNS7_10__identityEEEvT0_T1_T2_T3_T4_T6_E12temp_storage+68];
	add.f32 	%f499, %f497, %f498;
	ld.shared.f32 	%f500, [_ZZN3cub18CUB_300001_SM_10006detail6reduce28DeviceReduceSingleTileKernelINS2_10policy_hubIfjN4cuda3std3__44plusIfEEE10Policy1000EPfSC_iS9_ffNS7_10__identityEEEvT0_T1_T2_T3_T4_T6_E12temp_storage+72];
	add.f32 	%f501, %f499, %f500;
	ld.shared.f32 	%f502, [_ZZN3cub18CUB_300001_SM_10006detail6reduce28DeviceReduceSingleTileKernelINS2_10policy_hubIfjN4cuda3std3__44plusIfEEE10Policy1000EPfSC_iS9_ffNS7_10__identityEEEvT0_T1_T2_T3_T4_T6_E12temp_storage+76];
	add.f32 	%f530, %f501, %f502;
	bra.uni 	$L__BB3_72;
$L__BB3_18:
	// begin inline asm
	mov.u32 %r311, %laneid;
	// end inline asm
	and.b32  	%r337, %r1, 992;
	add.s32 	%r338, %r337, 32;
	setp.gt.s32 	%p81, %r338, %r67;
	not.b32 	%r339, %r337;
	add.s32 	%r340, %r67, %r339;
	selp.b32 	%r335, %r340, 31, %p81;
	mov.b32 	%r313, %f509;
	mov.b32 	%r314, 1;
	mov.b32 	%r336, -1;
	// begin inline asm
	shfl.sync.down.b32 %r312, %r313, %r314, %r335, %r336;
	// end inline asm
	setp.lt.s32 	%p82, %r311, %r335;
	mov.b32 	%f403, %r312;
	add.f32 	%f404, %f509, %f403;
	selp.f32 	%f405, %f404, %f509, %p82;
	mov.b32 	%r318, %f405;
	mov.b32 	%r319, 2;
	// begin inline asm
	shfl.sync.down.b32 %r317, %r318, %r319, %r335, %r336;
	// end inline asm
	add.s32 	%r341, %r311, 2;
	setp.gt.s32 	%p83, %r341, %r335;
	mov.b32 	%f406, %r317;
	add.f32 	%f407, %f405, %f406;
	selp.f32 	%f408, %f405, %f407, %p83;
	mov.b32 	%r323, %f408;
	mov.b32 	%r324, 4;
	// begin inline asm
	shfl.sync.down.b32 %r322, %r323, %r324, %r335, %r336;
	// end inline asm
	add.s32 	%r342, %r311, 4;
	setp.gt.s32 	%p84, %r342, %r335;
	mov.b32 	%f409, %r322;
	add.f32 	%f410, %f408, %f409;
	selp.f32 	%f411, %f408, %f410, %p84;
	mov.b32 	%r328, %f411;
	mov.b32 	%r329, 8;
	// begin inline asm
	shfl.sync.down.b32 %r327, %r328, %r329, %r335, %r336;
	// end inline asm
	add.s32 	%r343, %r311, 8;
	setp.gt.s32 	%p85, %r343, %r335;
	mov.b32 	%f412, %r327;
	add.f32 	%f413, %f411, %f412;
	selp.f32 	%f414, %f411, %f413, %p85;
	mov.b32 	%r333, %f414;
	mov.b32 	%r334, 16;
	// begin inline asm
	shfl.sync.down.b32 %r332, %r333, %r334, %r335, %r336;
	// end inline asm
	add.s32 	%r344, %r311, 16;
	setp.gt.s32 	%p86, %r344, %r335;
	mov.b32 	%f415, %r332;
	add.f32 	%f416, %f414, %f415;
	selp.f32 	%f530, %f414, %f416, %p86;
	setp.ne.s32 	%p87, %r311, 0;
	@%p87 bra 	$L__BB3_20;
	shr.u32 	%r345, %r1, 3;
	and.b32  	%r346, %r345, 124;
	mov.u32 	%r347, _ZZN3cub18CUB_300001_SM_10006detail6reduce28DeviceReduceSingleTileKernelINS2_10policy_hubIfjN4cuda3std3__44plusIfEEE10Policy1000EPfSC_iS9_ffNS7_10__identityEEEvT0_T1_T2_T3_T4_T6_E12temp_storage;
	add.s32 	%r348, %r347, %r346;
	st.shared.f32 	[%r348+16], %f530;
$L__BB3_20:
	bar.sync 	0;
	setp.ne.s32 	%p88, %r1, 0;
	@%p88 bra 	$L__BB3_72;
	setp.gt.s32 	%p89, %r67, 32;
	ld.shared.f32 	%f417, [_ZZN3cub18CUB_300001_SM_10006detail6reduce28DeviceReduceSingleTileKernelINS2_10policy_hubIfjN4cuda3std3__44plusIfEEE10Policy1000EPfSC_iS9_ffNS7_10__identityEEEvT0_T1_T2_T3_T4_T6_E12temp_storage+20];
	add.f32 	%f418, %f530, %f417;
	selp.f32 	%f419, %f418, %f530, %p89;
	setp.gt.s32 	%p90, %r67, 64;
	ld.shared.f32 	%f420, [_ZZN3cub18CUB_300001_SM_10006detail6reduce28DeviceReduceSingleTileKernelINS2_10policy_hubIfjN4cuda3std3__44plusIfEEE10Policy1000EPfSC_iS9_ffNS7_10__identityEEEvT0_T1_T2_T3_T4_T6_E12temp_storage+24];
	add.f32 	%f421, %f420, %f419;
	selp.f32 	%f422, %f421, %f419, %p90;
	setp.gt.s32 	%p91, %r67, 96;
	ld.shared.f32 	%f423, [_ZZN3cub18CUB_300001_SM_10006detail6reduce28DeviceReduceSingleTileKernelINS2_10policy_hubIfjN4cuda3std3__44plusIfEEE10Policy1000EPfSC_iS9_ffNS7_10__identityEEEvT0_T1_T2_T3_T4_T6_E12temp_storage+28];
	add.f32 	%f424, %f423, %f422;
	selp.f32 	%f425, %f424, %f422, %p91;
	setp.gt.s32 	%p92, %r67, 128;
	ld.shared.f32 	%f426, [_ZZN3cub18CUB_300001_SM_10006detail6reduce28DeviceReduceSingleTileKernelINS2_10policy_hubIfjN4cuda3std3__44plusIfEEE10Policy1000EPfSC_iS9_ffNS7_10__identityEEEvT0_T1_T2_T3_T4_T6_E12temp_storage+32];
	add.f32 	%f427, %f426, %f425;
	selp.f32 	%f428, %f427, %f425, %p92;
	setp.gt.s32 	%p93, %r67, 160;
	ld.shared.f32 	%f429, [_ZZN3cub18CUB_300001_SM_10006detail6reduce28DeviceReduceSingleTileKernelINS2_10policy_hubIfjN4cuda3std3__44plusIfEEE10Policy1000EPfSC_iS9_ffNS7_10__identityEEEvT0_T1_T2_T3_T4_T6_E12temp_storage+36];
	add.f32 	%f430, %f429, %f428;
	selp.f32 	%f431, %f430, %f428, %p93;
	setp.gt.s32 	%p94, %r67, 192;
	ld.shared.f32 	%f432, [_ZZN3cub18CUB_300001_SM_10006detail6reduce28DeviceReduceSingleTileKernelINS2_10policy_hubIfjN4cuda3std3__44plusIfEEE10Policy1000EPfSC_iS9_ffNS7_10__identityEEEvT0_T1_T2_T3_T4_T6_E12temp_storage+40];
	add.f32 	%f433, %f432, %f431;
	selp.f32 	%f434, %f433, %f431, %p94;
	setp.gt.s32 	%p95, %r67, 224;
	ld.shared.f32 	%f435, [_ZZN3cub18CUB_300001_SM_10006detail6reduce28DeviceReduceSingleTileKernelINS2_10policy_hubIfjN4cuda3std3__44plusIfEEE10Policy1000EPfSC_iS9_ffNS7_10__identityEEEvT0_T1_T2_T3_T4_T6_E12temp_storage+44];
	add.f32 	%f436, %f435, %f434;
	selp.f32 	%f437, %f436, %f434, %p95;
	setp.gt.s32 	%p96, %r67, 256;
	ld.shared.f32 	%f438, [_ZZN3cub18CUB_300001_SM_10006detail6reduce28DeviceReduceSingleTileKernelINS2_10policy_hubIfjN4cuda3std3__44plusIfEEE10Policy1000EPfSC_iS9_ffNS7_10__identityEEEvT0_T1_T2_T3_T4_T6_E12temp_storage+48];
	add.f32 	%f439, %f438, %f437;
	selp.f32 	%f440, %f439, %f437, %p96;
	setp.gt.s32 	%p97, %r67, 288;
	ld.shared.f32 	%f441, [_ZZN3cub18CUB_300001_SM_10006detail6reduce28DeviceReduceSingleTileKernelINS2_10policy_hubIfjN4cuda3std3__44plusIfEEE10Policy1000EPfSC_iS9_ffNS7_10__identityEEEvT0_T1_T2_T3_T4_T6_E12temp_storage+52];
	add.f32 	%f442, %f441, %f440;
	selp.f32 	%f443, %f442, %f440, %p97;
	setp.gt.s32 	%p98, %r67, 320;
	ld.shared.f32 	%f444, [_ZZN3cub18CUB_300001_SM_10006detail6reduce28DeviceReduceSingleTileKernelINS2_10policy_hubIfjN4cuda3std3__44plusIfEEE10Policy1000EPfSC_iS9_ffNS7_10__identityEEEvT0_T1_T2_T3_T4_T6_E12temp_storage+56];
	add.f32 	%f445, %f444, %f443;
	selp.f32 	%f446, %f445, %f443, %p98;
	setp.gt.s32 	%p99, %r67, 352;
	ld.shared.f32 	%f447, [_ZZN3cub18CUB_300001_SM_10006detail6reduce28DeviceReduceSingleTileKernelINS2_10policy_hubIfjN4cuda3std3__44plusIfEEE10Policy1000EPfSC_iS9_ffNS7_10__identityEEEvT0_T1_T2_T3_T4_T6_E12temp_storage+60];
	add.f32 	%f448, %f447, %f446;
	selp.f32 	%f449, %f448, %f446, %p99;
	setp.gt.s32 	%p100, %r67, 384;
	ld.shared.f32 	%f450, [_ZZN3cub18CUB_300001_SM_10006detail6reduce28DeviceReduceSingleTileKernelINS2_10policy_hubIfjN4cuda3std3__44plusIfEEE10Policy1000EPfSC_iS9_ffNS7_10__identityEEEvT0_T1_T2_T3_T4_T6_E12temp_storage+64];
	add.f32 	%f451, %f450, %f449;
	selp.f32 	%f452, %f451, %f449, %p100;
	setp.gt.s32 	%p101, %r67, 416;
	ld.shared.f32 	%f453, [_ZZN3cub18CUB_300001_SM_10006detail6reduce28DeviceReduceSingleTileKernelINS2_10policy_hubIfjN4cuda3std3__44plusIfEEE10Policy1000EPfSC_iS9_ffNS7_10__identityEEEvT0_T1_T2_T3_T4_T6_E12temp_storage+68];
	add.f32 	%f454, %f453, %f452;
	selp.f32 	%f455, %f454, %f452, %p101;
	setp.gt.s32 	%p102, %r67, 448;
	ld.shared.f32 	%f456, [_ZZN3cub18CUB_300001_SM_10006detail6reduce28DeviceReduceSingleTileKernelINS2_10policy_hubIfjN4cuda3std3__44plusIfEEE10Policy1000EPfSC_iS9_ffNS7_10__identityEEEvT0_T1_T2_T3_T4_T6_E12temp_storage+72];
	add.f32 	%f457, %f456, %f455;
	selp.f32 	%f458, %f457, %f455, %p102;
	setp.gt.s32 	%p103, %r67, 480;
	ld.shared.f32 	%f459, [_ZZN3cub18CUB_300001_SM_10006detail6reduce28DeviceReduceSingleTileKernelINS2_10policy_hubIfjN4cuda3std3__44plusIfEEE10Policy1000EPfSC_iS9_ffNS7_10__identityEEEvT0_T1_T2_T3_T4_T6_E12temp_storage+76];
	add.f32 	%f460, %f459, %f458;
	selp.f32 	%f530, %f460, %f458, %p103;
	bra.uni 	$L__BB3_72;
$L__BB3_22:
	mov.u32 	%r13, %tid.x;
	shl.b32 	%r224, %r13, 1;
	mul.wide.u32 	%rd90, %r224, 4;
	add.s64 	%rd75, %rd16, %rd90;
	// begin inline asm
	ld.global.nc.u64 %rd74, [%rd75];
	// end inline asm
	mov.b64 	{%r225, %r226}, %rd74;
	mov.b32 	%f281, %r226;
	mov.b32 	%f282, %r225;
	add.s64 	%rd77, %rd75, 4096;
	// begin inline asm
	ld.global.nc.u64 %rd76, [%rd77];
	// end inline asm
	mov.b64 	{%r227, %r228}, %rd76;
	mov.b32 	%f283, %r228;
	mov.b32 	%f284, %r227;
	add.s64 	%rd79, %rd75, 8192;
	// begin inline asm
	ld.global.nc.u64 %rd78, [%rd79];
	// end inline asm
	mov.b64 	{%r229, %r230}, %rd78;
	mov.b32 	%f285, %r230;
	mov.b32 	%f286, %r229;
	add.s64 	%rd81, %rd75, 12288;
	// begin inline asm
	ld.global.nc.u64 %rd80, [%rd81];
	// end inline asm
	mov.b64 	{%r231, %r232}, %rd80;
	mov.b32 	%f287, %r232;
	mov.b32 	%f288, %r231;
	add.s64 	%rd83, %rd75, 16384;
	// begin inline asm
	ld.global.nc.u64 %rd82, [%rd83];
	// end inline asm
	mov.b64 	{%r233, %r234}, %rd82;
	mov.b32 	%f289, %r234;
	mov.b32 	%f290, %r233;
	add.s64 	%rd85, %rd75, 20480;
	// begin inline asm
	ld.global.nc.u64 %rd84, [%rd85];
	// end inline asm
	mov.b64 	{%r235, %r236}, %rd84;
	mov.b32 	%f291, %r236;
	mov.b32 	%f292, %r235;
	add.s64 	%rd87, %rd75, 24576;
	// begin inline asm
	ld.global.nc.u64 %rd86, [%rd87];
	// end inline asm
	mov.b64 	{%r237, %r238}, %rd86;
	mov.b32 	%f293, %r238;
	mov.b32 	%f294, %r237;
	add.s64 	%rd89, %rd75, 28672;
	// begin inline asm
	ld.global.nc.u64 %rd88, [%rd89];
	// end inline asm
	mov.b64 	{%r239, %r240}, %rd88;
	mov.b32 	%f295, %r240;
	mov.b32 	%f296, %r239;
	add.f32 	%f297, %f282, %f281;
	add.f32 	%f298, %f284, %f283;
	add.f32 	%f299, %f286, %f285;
	add.f32 	%f300, %f288, %f287;
	add.f32 	%f301, %f290, %f289;
	add.f32 	%f302, %f292, %f291;
	add.f32 	%f303, %f294, %f293;
	add.f32 	%f304, %f296, %f295;
	add.f32 	%f305, %f297, %f298;
	add.f32 	%f306, %f299, %f300;
	add.f32 	%f307, %f301, %f302;
	add.f32 	%f308, %f303, %f304;
	add.f32 	%f309, %f305, %f306;
	add.f32 	%f310, %f307, %f308;
	add.f32 	%f516, %f309, %f310;
	setp.lt.u32 	%p58, %r67, 16384;
	mov.b32 	%r387, 8192;
	@%p58 bra 	$L__BB3_26;
	add.s32 	%r14, %r67, -8192;
	mov.b32 	%r387, 8192;
$L__BB3_24:
	mul.wide.s32 	%rd107, %r387, 4;
	add.s64 	%rd92, %rd75, %rd107;
	// begin inline asm
	ld.global.nc.u64 %rd91, [%rd92];
	// end inline asm
	mov.b64 	{%r242, %r243}, %rd91;
	mov.b32 	%f311, %r243;
	mov.b32 	%f312, %r242;
	add.s64 	%rd94, %rd92, 4096;
	// begin inline asm
	ld.global.nc.u64 %rd93, [%rd94];
	// end inline asm
	mov.b64 	{%r244, %r245}, %rd93;
	mov.b32 	%f313, %r245;
	mov.b32 	%f314, %r244;
	add.s64 	%rd96, %rd92, 8192;
	// begin inline asm
	ld.global.nc.u64 %rd95, [%rd96];
	// end inline asm
	mov.b64 	{%r246, %r247}, %rd95;
	mov.b32 	%f315, %r247;
	mov.b32 	%f316, %r246;
	add.s64 	%rd98, %rd92, 12288;
	// begin inline asm
	ld.global.nc.u64 %rd97, [%rd98];
	// end inline asm
	mov.b64 	{%r248, %r249}, %rd97;
	mov.b32 	%f317, %r249;
	mov.b32 	%f318, %r248;
	add.s64 	%rd100, %rd92, 16384;
	// begin inline asm
	ld.global.nc.u64 %rd99, [%rd100];
	// end inline asm
	mov.b64 	{%r250, %r251}, %rd99;
	mov.b32 	%f319, %r251;
	mov.b32 	%f320, %r250;
	add.s64 	%rd102, %rd92, 20480;
	// begin inline asm
	ld.global.nc.u64 %rd101, [%rd102];
	// end inline asm
	mov.b64 	{%r252, %r253}, %rd101;
	mov.b32 	%f321, %r253;
	mov.b32 	%f322, %r252;
	add.s64 	%rd104, %rd92, 24576;
	// begin inline asm
	ld.global.nc.u64 %rd103, [%rd104];
	// end inline asm
	mov.b64 	{%r254, %r255}, %rd103;
	mov.b32 	%f323, %r255;
	mov.b32 	%f324, %r254;
	add.s64 	%rd106, %rd92, 28672;
	// begin inline asm
	ld.global.nc.u64 %rd105, [%rd106];
	// end inline asm
	mov.b64 	{%r256, %r257}, %rd105;
	mov.b32 	%f325, %r257;
	mov.b32 	%f326, %r256;
	add.f32 	%f327, %f516, %f312;
	add.f32 	%f328, %f311, %f314;
	add.f32 	%f329, %f313, %f316;
	add.f32 	%f330, %f315, %f318;
	add.f32 	%f331, %f317, %f320;
	add.f32 	%f332, %f319, %f322;
	add.f32 	%f333, %f321, %f324;
	add.f32 	%f334, %f323, %f326;
	add.f32 	%f335, %f327, %f328;
	add.f32 	%f336, %f329, %f330;
	add.f32 	%f337, %f331, %f332;
	add.f32 	%f338, %f333, %f334;
	add.f32 	%f339, %f335, %f336;
	add.f32 	%f340, %f337, %f338;
	add.f32 	%f341, %f339, %f340;
	add.f32 	%f516, %f341, %f325;
	sub.s32 	%r258, %r67, %r387;
	setp.lt.s32 	%p59, %r258, 8192;
	@%p59 bra 	$L__BB3_34;
	add.s32 	%r387, %r387, 8192;
	setp.le.s32 	%p60, %r387, %r14;
	@%p60 bra 	$L__BB3_24;
$L__BB3_26:
	setp.le.s32 	%p61, %r67, %r387;
	@%p61 bra 	$L__BB3_34;
	sub.s32 	%r18, %r67, %r387;
	setp.ge.s32 	%p62, %r13, %r18;
	@%p62 bra 	$L__BB3_34;
	not.b32 	%r259, %r13;
	add.s32 	%r260, %r67, %r259;
	sub.s32 	%r19, %r260, %r387;
	and.b32  	%r261, %r19, 1536;
	setp.eq.s32 	%p63, %r261, 1536;
	mov.u32 	%r391, %r13;
	@%p63 bra 	$L__BB3_31;
	add.s32 	%r389, %r13, %r387;
	shr.u32 	%r262, %r19, 9;
	add.s32 	%r263, %r262, 1;
	and.b32  	%r264, %r263, 3;
	neg.s32 	%r388, %r264;
	mov.u32 	%r391, %r13;
$L__BB3_30:
	.pragma "nounroll";
	mul.wide.u32 	%rd109, %r389, 4;
	add.s64 	%rd108, %rd16, %rd109;
	// begin inline asm
	ld.global.nc.u32 %r265, [%rd108];
	// end inline asm
	mov.b32 	%f343, %r265;
	add.f32 	%f516, %f516, %f343;
	add.s32 	%r391, %r391, 512;
	add.s32 	%r389, %r389, 512;
	add.s32 	%r388, %r388, 1;
	setp.ne.s32 	%p64, %r388, 0;
	@%p64 bra 	$L__BB3_30;
$L__BB3_31:
	setp.lt.u32 	%p65, %r19, 1536;
	@%p65 bra 	$L__BB3_34;
	cvt.u64.u32 	%rd110, %r391;
	cvt.u64.u32 	%rd111, %r387;
	add.s64 	%rd112, %rd110, %rd111;
	shl.b64 	%rd113, %rd112, 2;
	add.s64 	%rd114, %rd113, %rd16;
	add.s64 	%rd130, %rd114, 4096;
	add.s32 	%r392, %r391, %r387;
$L__BB3_33:
	mul.wide.u32 	%rd119, %r392, 4;
	add.s64 	%rd115, %rd16, %rd119;
	// begin inline asm
	ld.global.nc.u32 %r266, [%rd115];
	// end inline asm
	mov.b32 	%f344, %r266;
	add.f32 	%f345, %f516, %f344;
	add.s64 	%rd116, %rd130, -2048;
	// begin inline asm
	ld.global.nc.u32 %r267, [%rd116];
	// end inline asm
	mov.b32 	%f346, %r267;
	add.f32 	%f347, %f345, %f346;
	// begin inline asm
	ld.global.nc.u32 %r268, [%rd130];
	// end inline asm
	mov.b32 	%f348, %r268;
	add.f32 	%f349, %f347, %f348;
	add.s64 	%rd118, %rd130, 2048;
	// begin inline asm
	ld.global.nc.u32 %r269, [%rd118];
	// end inline asm
	mov.b32 	%f350, %r269;
	add.f32 	%f516, %f349, %f350;
	add.s32 	%r391, %r391, 2048;
	add.s64 	%rd130, %rd130, 8192;
	add.s32 	%r392, %r392, 2048;
	setp.lt.s32 	%p66, %r391, %r18;
	@%p66 bra 	$L__BB3_33;
$L__BB3_34:
	// begin inline asm
	mov.u32 %r270, %laneid;
	// end inline asm
	mov.b32 	%r272, %f516;
	mov.b32 	%r273, 1;
	mov.b32 	%r294, 31;
	mov.b32 	%r295, -1;
	// begin inline asm
	shfl.sync.down.b32 %r271, %r272, %r273, %r294, %r295;
	// end inline asm
	setp.gt.s32 	%p67, %r270, 30;
	mov.b32 	%f351, %r271;
	add.f32 	%f352, %f516, %f351;
	selp.f32 	%f353, %f516, %f352, %p67;
	mov.b32 	%r277, %f353;
	mov.b32 	%r278, 2;
	// begin inline asm
	shfl.sync.down.b32 %r276, %r277, %r278, %r294, %r295;
	// end inline asm
	setp.gt.s32 	%p68, %r270, 29;
	mov.b32 	%f354, %r276;
	add.f32 	%f355, %f353, %f354;
	selp.f32 	%f356, %f353, %f355, %p68;
	mov.b32 	%r282, %f356;
	mov.b32 	%r283, 4;
	// begin inline asm
	shfl.sync.down.b32 %r281, %r282, %r283, %r294, %r295;
	// end inline asm
	setp.gt.s32 	%p69, %r270, 27;
	mov.b32 	%f357, %r281;
	add.f32 	%f358, %f356, %f357;
	selp.f32 	%f359, %f356, %f358, %p69;
	mov.b32 	%r287, %f359;
	mov.b32 	%r288, 8;
	// begin inline asm
	shfl.sync.down.b32 %r286, %r287, %r288, %r294, %r295;
	// end inline asm
	setp.gt.s32 	%p70, %r270, 23;
	mov.b32 	%f360, %r286;
	add.f32 	%f361, %f359, %f360;
	selp.f32 	%f362, %f359, %f361, %p70;
	mov.b32 	%r292, %f362;
	mov.b32 	%r293, 16;
	// begin inline asm
	shfl.sync.down.b32 %r291, %r292, %r293, %r294, %r295;
	// end inline asm
	setp.gt.s32 	%p71, %r270, 15;
	mov.b32 	%f363, %r291;
	add.f32 	%f26, %f362, %f363;
	selp.f32 	%f530, %f362, %f26, %p71;
	setp.ne.s32 	%p72, %r270, 0;
	@%p72 bra 	$L__BB3_36;
	shr.u32 	%r296, %r13, 3;
	and.b32  	%r297, %r296, 124;
	mov.u32 	%r298, _ZZN3cub18CUB_300001_SM_10006detail6reduce28DeviceReduceSingleTileKernelINS2_10policy_hubIfjN4cuda3std3__44plusIfEEE10Policy1000EPfSC_iS9_ffNS7_10__identityEEEvT0_T1_T2_T3_T4_T6_E12temp_storage;
	add.s32 	%r299, %r298, %r297;
	st.shared.f32 	[%r299+16], %f26;
$L__BB3_36:
	bar.sync 	0;
	setp.ne.s32 	%p73, %r13, 0;
	@%p73 bra 	$L__BB3_72;
	ld.shared.f32 	%f364, [_ZZN3cub18CUB_300001_SM_10006detail6reduce28DeviceReduceSingleTileKernelINS2_10policy_hubIfjN4cuda3std3__44plusIfEEE10Policy1000EPfSC_iS9_ffNS7_10__identityEEEvT0_T1_T2_T3_T4_T6_E12temp_storage+20];
	add.f32 	%f365, %f530, %f364;
	ld.shared.f32 	%f366, [_ZZN3cub18CUB_300001_SM_10006detail6reduce28DeviceReduceSingleTileKernelINS2_10policy_hubIfjN4cuda3std3__44plusIfEEE10Policy1000EPfSC_iS9_ffNS7_10__identityEEEvT0_T1_T2_T3_T4_T6_E12temp_storage+24];
	add.f32 	%f367, %f365, %f366;
	ld.shared.f32 	%f368, [_ZZN3cub18CUB_300001_SM_10006detail6reduce28DeviceReduceSingleTileKernelINS2_10policy_hubIfjN4cuda3std3__44plusIfEEE10Policy1000EPfSC_iS9_ffNS7_10__identityEEEvT0_T1_T2_T3_T4_T6_E12temp_storage+28];
	add.f32 	%f369, %f367, %f368;
	ld.shared.f32 	%f370, [_ZZN3cub18CUB_300001_SM_10006detail6reduce28DeviceReduceSingleTileKernelINS2_10policy_hubIfjN4cuda3std3__44plusIfEEE10Policy1000EPfSC_iS9_ffNS7_10__identityEEEvT0_T1_T2_T3_T4_T6_E12temp_storage+32];
	add.f32 	%f371, %f369, %f370;
	ld.shared.f32 	%f372, [_ZZN3cub18CUB_300001_SM_10006detail6reduce28DeviceReduceSingleTileKernelINS2_10policy_hubIfjN4cuda3std3__44plusIfEEE10Policy1000EPfSC_iS9_ffNS7_10__identityEEEvT0_T1_T2_T3_T4_T6_E12temp_storage+36];
	add.f32 	%f373, %f371, %f372;
	ld.shared.f32 	%f374, [_ZZN3cub18CUB_300001_SM_10006detail6reduce28DeviceReduceSingleTileKernelINS2_10policy_hubIfjN4cuda3std3__44plusIfEEE10Policy1000EPfSC_iS9_ffNS7_10__identityEEEvT0_T1_T2_T3_T4_T6_E12temp_storage+40];
	add.f32 	%f375, %f373, %f374;
	ld.shared.f32 	%f376, [_ZZN3cub18CUB_300001_SM_10006detail6reduce28DeviceReduceSingleTileKernelINS2_10policy_hubIfjN4cuda3std3__44plusIfEEE10Policy1000EPfSC_iS9_ffNS7_10__identityEEEvT0_T1_T2_T3_T4_T6_E12temp_storage+44];
	add.f32 	%f377, %f375, %f376;
	ld.shared.f32 	%f378, [_ZZN3cub18CUB_300001_SM_10006detail6reduce28DeviceReduceSingleTileKernelINS2_10policy_hubIfjN4cuda3std3__44plusIfEEE10Policy1000EPfSC_iS9_ffNS7_10__identityEEEvT0_T1_T2_T3_T4_T6_E12temp_storage+48];
	add.f32 	%f379, %f377, %f378;
	ld.shared.f32 	%f380, [_ZZN3cub18CUB_300001_SM_10006detail6reduce28DeviceReduceSingleTileKernelINS2_10policy_hubIfjN4cuda3std3__44plusIfEEE10Policy1000EPfSC_iS9_ffNS7_10__identityEEEvT0_T1_T2_T3_T4_T6_E12temp_storage+52];
	add.f32 	%f381, %f379, %f380;
	ld.shared.f32 	%f382, [_ZZN3cub18CUB_300001_SM_10006detail6reduce28DeviceReduceSingleTileKernelINS2_10policy_hubIfjN4cuda3std3__44plusIfEEE10Policy1000EPfSC_iS9_ffNS7_10__identityEEEvT0_T1_T2_T3_T4_T6_E12temp_storage+56];
	add.f32 	%f383, %f381, %f382;
	ld.shared.f32 	%f384, [_ZZN3cub18CUB_300001_SM_10006detail6reduce28DeviceReduceSingleTileKernelINS2_10policy_hubIfjN4cuda3std3__44plusIfEEE10Policy1000EPfSC_iS9_ffNS7_10__identityEEEvT0_T1_T2_T3_T4_T6_E12temp_storage+60];
	add.f32 	%f385, %f383, %f384;
	ld.shared.f32 	%f386, [_ZZN3cub18CUB_300001_SM_10006detail6reduce28DeviceReduceSingleTileKernelINS2_10policy_hubIfjN4cuda3std3__44plusIfEEE10Policy1000EPfSC_iS9_ffNS7_10__identityEEEvT0_T1_T2_T3_T4_T6_E12temp_storage+64];
	add.f32 	%f387, %f385, %f386;
	ld.shared.f32 	%f388, [_ZZN3cub18CUB_300001_SM_10006detail6reduce28DeviceReduceSingleTileKernelINS2_10policy_hubIfjN4cuda3std3__44plusIfEEE10Policy1000EPfSC_iS9_ffNS7_10__identityEEEvT0_T1_T2_T3_T4_T6_E12temp_storage+68];
	add.f32 	%f389, %f387, %f388;
	ld.shared.f32 	%f390, [_ZZN3cub18CUB_300001_SM_10006detail6reduce28DeviceReduceSingleTileKernelINS2_10policy_hubIfjN4cuda3std3__44plusIfEEE10Policy1000EPfSC_iS9_ffNS7_10__identityEEEvT0_T1_T2_T3_T4_T6_E12temp_storage+72];
	add.f32 	%f391, %f389, %f390;
	ld.shared.f32 	%f392, [_ZZN3cub18CUB_300001_SM_10006detail6reduce28DeviceReduceSingleTileKernelINS2_10policy_hubIfjN4cuda3std3__44plusIfEEE10Policy1000EPfSC_iS9_ffNS7_10__identityEEEvT0_T1_T2_T3_T4_T6_E12temp_storage+76];
	add.f32 	%f530, %f391, %f392;
	bra.uni 	$L__BB3_72;
$L__BB3_38:
	setp.gt.s32 	%p3, %r67, 8191;
	@%p3 bra 	$L__BB3_56;
	mov.u32 	%r34, %tid.x;
	setp.ge.s32 	%p20, %r34, %r67;
	mov.f32 	%f522, 0f00000000;
	mov.u32 	%r397, %r34;
	@%p20 bra 	$L__BB3_41;
	mul.wide.u32 	%rd66, %r34, 4;
	add.s64 	%rd65, %rd16, %rd66;
	// begin inline asm
	ld.global.nc.u32 %r144, [%rd65];
	// end inline asm
	mov.b32 	%f522, %r144;
	add.s32 	%r397, %r34, 512;
$L__BB3_41:
	setp.ge.s32 	%p21, %r397, %r67;
	@%p21 bra 	$L__BB3_47;
	not.b32 	%r145, %r397;
	add.s32 	%r37, %r67, %r145;
	and.b32  	%r146, %r37, 1536;
	setp.eq.s32 	%p22, %r146, 1536;
	@%p22 bra 	$L__BB3_45;
	mul.wide.u32 	%rd67, %r397, 4;
	add.s64 	%rd131, %rd16, %rd67;
	shr.u32 	%r147, %r37, 9;
	add.s32 	%r148, %r147, 1;
	and.b32  	%r149, %r148, 3;
	neg.s32 	%r395, %r149;
$L__BB3_44:
	.pragma "nounroll";
	// begin inline asm
	ld.global.nc.u32 %r150, [%rd131];
	// end inline asm
	mov.b32 	%f173, %r150;
	add.f32 	%f522, %f522, %f173;
	add.s32 	%r397, %r397, 512;
	add.s64 	%rd131, %rd131, 2048;
	add.s32 	%r395, %r395, 1;
	setp.ne.s32 	%p23, %r395, 0;
	@%p23 bra 	$L__BB3_44;
$L__BB3_45:
	setp.lt.u32 	%p24, %r37, 1536;
	@%p24 bra 	$L__BB3_47;
$L__BB3_46:
	mul.wide.s32 	%rd73, %r397, 4;
	add.s64 	%rd69, %rd16, %rd73;
	// begin inline asm
	ld.global.nc.u32 %r151, [%rd69];
	// end inline asm
	mov.b32 	%f174, %r151;
	add.f32 	%f175, %f522, %f174;
	add.s64 	%rd70, %rd69, 2048;
	// begin inline asm
	ld.global.nc.u32 %r152, [%rd70];
	// end inline asm
	mov.b32 	%f176, %r152;
	add.f32 	%f177, %f175, %f176;
	add.s64 	%rd71, %rd69, 4096;
	// begin inline asm
	ld.global.nc.u32 %r153, [%rd71];
	// end inline asm
	mov.b32 	%f178, %r153;
	add.f32 	%f179, %f177, %f178;
	add.s64 	%rd72, %rd69, 6144;
	// begin inline asm
	ld.global.nc.u32 %r154, [%rd72];
	// end inline asm
	mov.b32 	%f180, %r154;
	add.f32 	%f522, %f179, %f180;
	add.s32 	%r397, %r397, 2048;
	setp.lt.s32 	%p25, %r397, %r67;
	@%p25 bra 	$L__BB3_46;
$L__BB3_47:
	setp.lt.s32 	%p26, %r67, 512;
	@%p26 bra 	$L__BB3_52;
	// begin inline asm
	mov.u32 %r193, %laneid;
	// end inline asm
	mov.b32 	%r195, %f522;
	mov.b32 	%r196, 1;
	mov.b32 	%r217, 31;
	mov.b32 	%r218, -1;
	// begin inline asm
	shfl.sync.down.b32 %r194, %r195, %r196, %r217, %r218;
	// end inline asm
	setp.gt.s32 	%p50, %r193, 30;
	mov.b32 	%f239, %r194;
	add.f32 	%f240, %f522, %f239;
	selp.f32 	%f241, %f522, %f240, %p50;
	mov.b32 	%r200, %f241;
	mov.b32 	%r201, 2;
	// begin inline asm
	shfl.sync.down.b32 %r199, %r200, %r201, %r217, %r218;
	// end inline asm
	setp.gt.s32 	%p51, %r193, 29;
	mov.b32 	%f242, %r199;
	add.f32 	%f243, %f241, %f242;
	selp.f32 	%f244, %f241, %f243, %p51;
	mov.b32 	%r205, %f244;
	mov.b32 	%r206, 4;
	// begin inline asm
	shfl.sync.down.b32 %r204, %r205, %r206, %r217, %r218;
	// end inline asm
	setp.gt.s32 	%p52, %r193, 27;
	mov.b32 	%f245, %r204;
	add.f32 	%f246, %f244, %f245;
	selp.f32 	%f247, %f244, %f246, %p52;
	mov.b32 	%r210, %f247;
	mov.b32 	%r211, 8;
	// begin inline asm
	shfl.sync.down.b32 %r209, %r210, %r211, %r217, %r218;
	// end inline asm
	setp.gt.s32 	%p53, %r193, 23;
	mov.b32 	%f248, %r209;
	add.f32 	%f249, %f247, %f248;
	selp.f32 	%f250, %f247, %f249, %p53;
	mov.b32 	%r215, %f250;
	mov.b32 	%r216, 16;
	// begin inline asm
	shfl.sync.down.b32 %r214, %r215, %r216, %r217, %r218;
	// end inline asm
	setp.gt.s32 	%p54, %r193, 15;
	mov.b32 	%f251, %r214;
	add.f32 	%f38, %f250, %f251;
	selp.f32 	%f530, %f250, %f38, %p54;
	setp.ne.s32 	%p55, %r193, 0;
	@%p55 bra 	$L__BB3_50;
	shr.u32 	%r219, %r34, 3;
	and.b32  	%r220, %r219, 124;
	mov.u32 	%r221, _ZZN3cub18CUB_300001_SM_10006detail6reduce28DeviceReduceSingleTileKernelINS2_10policy_hubIfjN4cuda3std3__44plusIfEEE10Policy1000EPfSC_iS9_ffNS7_10__identityEEEvT0_T1_T2_T3_T4_T6_E12temp_storage;
	add.s32 	%r222, %r221, %r220;
	st.shared.f32 	[%r222+16], %f38;
$L__BB3_50:
	bar.sync 	0;
	setp.ne.s32 	%p56, %r34, 0;
	@%p56 bra 	$L__BB3_72;
	ld.shared.f32 	%f252, [_ZZN3cub18CUB_300001_SM_10006detail6reduce28DeviceReduceSingleTileKernelINS2_10policy_hubIfjN4cuda3std3__44plusIfEEE10Policy1000EPfSC_iS9_ffNS7_10__identityEEEvT0_T1_T2_T3_T4_T6_E12temp_storage+20];
	add.f32 	%f253, %f530, %f252;
	ld.shared.f32 	%f254, [_ZZN3cub18CUB_300001_SM_10006detail6reduce28DeviceReduceSingleTileKernelINS2_10policy_hubIfjN4cuda3std3__44plusIfEEE10Policy1000EPfSC_iS9_ffNS7_10__identityEEEvT0_T1_T2_T3_T4_T6_E12temp_storage+24];
	add.f32 	%f255, %f253, %f254;
	ld.shared.f32 	%f256, [_ZZN3cub18CUB_300001_SM_10006detail6reduce28DeviceReduceSingleTileKernelINS2_10policy_hubIfjN4cuda3std3__44plusIfEEE10Policy1000EPfSC_iS9_ffNS7_10__identityEEEvT0_T1_T2_T3_T4_T6_E12temp_storage+28];
	add.f32 	%f257, %f255, %f256;
	ld.shared.f32 	%f258, [_ZZN3cub18CUB_300001_SM_10006detail6reduce28DeviceReduceSingleTileKernelINS2_10policy_hubIfjN4cuda3std3__44plusIfEEE10Policy1000EPfSC_iS9_ffNS7_10__identityEEEvT0_T1_T2_T3_T4_T6_E12temp_storage+32];
	add.f32 	%f259, %f257, %f258;
	ld.shared.f32 	%f260, [_ZZN3cub18CUB_300001_SM_10006detail6reduce28DeviceReduceSingleTileKernelINS2_10policy_hubIfjN4cuda3std3__44plusIfEEE10Policy1000EPfSC_iS9_ffNS7_10__identityEEEvT0_T1_T2_T3_T4_T6_E12temp_storage+36];
	add.f32 	%f261, %f259, %f260;
	ld.shared.f32 	%f262, [_ZZN3cub18CUB_300001_SM_10006detail6reduce28DeviceReduceSingleTileKernelINS2_10policy_hubIfjN4cuda3std3__44plusIfEEE10Policy1000EPfSC_iS9_ffNS7_10__identityEEEvT0_T1_T2_T3_T4_T6_E12temp_storage+40];
	add.f32 	%f263, %f261, %f262;
	ld.shared.f32 	%f264, [_ZZN3cub18CUB_300001_SM_10006detail6reduce28DeviceReduceSingleTileKernelINS2_10policy_hubIfjN4cuda3std3__44plusIfEEE10Policy1000EPfSC_iS9_ffNS7_10__identityEEEvT0_T1_T2_T3_T4_T6_E12temp_storage+44];
	add.f32 	%f265, %f263, %f264;
	ld.shared.f32 	%f266, [_ZZN3cub18CUB_300001_SM_10006detail6reduce28DeviceReduceSingleTileKernelINS2_10policy_hubIfjN4cuda3std3__44plusIfEEE10Policy1000EPfSC_iS9_ffNS7_10__identityEEEvT0_T1_T2_T3_T4_T6_E12temp_storage+48];
	add.f32 	%f267, %f265, %f266;
	ld.shared.f32 	%f268, [_ZZN3cub18CUB_300001_SM_10006detail6reduce28DeviceReduceSingleTileKernelINS2_10policy_hubIfjN4cuda3std3__44plusIfEEE10Policy1000EPfSC_iS9_ffNS7_10__identityEEEvT0_T1_T2_T3_T4_T6_E12temp_storage+52];
	add.f32 	%f269, %f267, %f268;
	ld.shared.f32 	%f270, [_ZZN3cub18CUB_300001_SM_10006detail6reduce28DeviceReduceSingleTileKernelINS2_10policy_hubIfjN4cuda3std3__44plusIfEEE10Policy1000EPfSC_iS9_ffNS7_10__identityEEEvT0_T1_T2_T3_T4_T6_E12temp_storage+56];
	add.f32 	%f271, %f269, %f270;
	ld.shared.f32 	%f272, [_ZZN3cub18CUB_300001_SM_10006detail6reduce28DeviceReduceSingleTileKernelINS2_10policy_hubIfjN4cuda3std3__44plusIfEEE10Policy1000EPfSC_iS9_ffNS7_10__identityEEEvT0_T1_T2_T3_T4_T6_E12temp_storage+60];
	add.f32 	%f273, %f271, %f272;
	ld.shared.f32 	%f274, [_ZZN3cub18CUB_300001_SM_10006detail6reduce28DeviceReduceSingleTileKernelINS2_10policy_hubIfjN4cuda3std3__44plusIfEEE10Policy1000EPfSC_iS9_ffNS7_10__identityEEEvT0_T1_T2_T3_T4_T6_E12temp_storage+64];
	add.f32 	%f275, %f273, %f274;
	ld.shared.f32 	%f276, [_ZZN3cub18CUB_300001_SM_10006detail6reduce28DeviceReduceSingleTileKernelINS2_10policy_hubIfjN4cuda3std3__44plusIfEEE10Policy1000EPfSC_iS9_ffNS7_10__identityEEEvT0_T1_T2_T3_T4_T6_E12temp_storage+68];
	add.f32 	%f277, %f275, %f276;
	ld.shared.f32 	%f278, [_ZZN3cub18CUB_300001_SM_10006detail6reduce28DeviceReduceSingleTileKernelINS2_10policy_hubIfjN4cuda3std3__44plusIfEEE10Policy1000EPfSC_iS9_ffNS7_10__identityEEEvT0_T1_T2_T3_T4_T6_E12temp_storage+72];
	add.f32 	%f279, %f277, %f278;
	ld.shared.f32 	%f280, [_ZZN3cub18CUB_300001_SM_10006detail6reduce28DeviceReduceSingleTileKernelINS2_10policy_hubIfjN4cuda3std3__44plusIfEEE10Policy1000EPfSC_iS9_ffNS7_10__identityEEEvT0_T1_T2_T3_T4_T6_E12temp_storage+76];
	add.f32 	%f530, %f279, %f280;
	bra.uni 	$L__BB3_72;
$L__BB3_52:
	// begin inline asm
	mov.u32 %r155, %laneid;
	// end inline asm
	and.b32  	%r181, %r34, 992;
	add.s32 	%r182, %r181, 32;
	setp.gt.s32 	%p27, %r182, %r67;
	not.b32 	%r183, %r181;
	add.s32 	%r184, %r67, %r183;
	selp.b32 	%r179, %r184, 31, %p27;
	mov.b32 	%r157, %f522;
	mov.b32 	%r158, 1;
	mov.b32 	%r180, -1;
	// begin inline asm
	shfl.sync.down.b32 %r156, %r157, %r158, %r179, %r180;
	// end inline asm
	setp.lt.s32 	%p28, %r155, %r179;
	mov.b32 	%f181, %r156;
	add.f32 	%f182, %f522, %f181;
	selp.f32 	%f183, %f182, %f522, %p28;
	mov.b32 	%r162, %f183;
	mov.b32 	%r163, 2;
	// begin inline asm
	shfl.sync.down.b32 %r161, %r162, %r163, %r179, %r180;
	// end inline asm
	add.s32 	%r185, %r155, 2;
	setp.gt.s32 	%p29, %r185, %r179;
	mov.b32 	%f184, %r161;
	add.f32 	%f185, %f183, %f184;
	selp.f32 	%f186, %f183, %f185, %p29;
	mov.b32 	%r167, %f186;
	mov.b32 	%r168, 4;
	// begin inline asm
	shfl.sync.down.b32 %r166, %r167, %r168, %r179, %r180;
	// end inline asm
	add.s32 	%r186, %r155, 4;
	setp.gt.s32 	%p30, %r186, %r179;
	mov.b32 	%f187, %r166;
	add.f32 	%f188, %f186, %f187;
	selp.f32 	%f189, %f186, %f188, %p30;
	mov.b32 	%r172, %f189;
	mov.b32 	%r173, 8;
	// begin inline asm
	shfl.sync.down.b32 %r171, %r172, %r173, %r179, %r180;
	// end inline asm
	add.s32 	%r187, %r155, 8;
	setp.gt.s32 	%p31, %r187, %r179;
	mov.b32 	%f190, %r171;
	add.f32 	%f191, %f189, %f190;
	selp.f32 	%f192, %f189, %f191, %p31;
	mov.b32 	%r177, %f192;
	mov.b32 	%r178, 16;
	// begin inline asm
	shfl.sync.down.b32 %r176, %r177, %r178, %r179, %r180;
	// end inline asm
	add.s32 	%r188, %r155, 16;
	setp.gt.s32 	%p32, %r188, %r179;
	mov.b32 	%f193, %r176;
	add.f32 	%f194, %f192, %f193;
	selp.f32 	%f530, %f192, %f194, %p32;
	setp.ne.s32 	%p33, %r155, 0;
	@%p33 bra 	$L__BB3_54;
	shr.u32 	%r189, %r34, 3;
	and.b32  	%r190, %r189, 124;
	mov.u32 	%r191, _ZZN3cub18CUB_300001_SM_10006detail6reduce28DeviceReduceSingleTileKernelINS2_10policy_hubIfjN4cuda3std3__44plusIfEEE10Policy1000EPfSC_iS9_ffNS7_10__identityEEEvT0_T1_T2_T3_T4_T6_E12temp_storage;
	add.s32 	%r192, %r191, %r190;
	st.shared.f32 	[%r192+16], %f530;
$L__BB3_54:
	bar.sync 	0;
	setp.ne.s32 	%p34, %r34, 0;
	@%p34 bra 	$L__BB3_72;
	setp.gt.s32 	%p35, %r67, 32;
	ld.shared.f32 	%f195, [_ZZN3cub18CUB_300001_SM_10006detail6reduce28DeviceReduceSingleTileKernelINS2_10policy_hubIfjN4cuda3std3__44plusIfEEE10Policy1000EPfSC_iS9_ffNS7_10__identityEEEvT0_T1_T2_T3_T4_T6_E12temp_storage+20];
	add.f32 	%f196, %f530, %f195;
	selp.f32 	%f197, %f196, %f530, %p35;
	setp.gt.s32 	%p36, %r67, 64;
	ld.shared.f32 	%f198, [_ZZN3cub18CUB_300001_SM_10006detail6reduce28DeviceReduceSingleTileKernelINS2_10policy_hubIfjN4cuda3std3__44plusIfEEE10Policy1000EPfSC_iS9_ffNS7_10__identityEEEvT0_T1_T2_T3_T4_T6_E12temp_storage+24];
	add.f32 	%f199, %f198, %f197;
	selp.f32 	%f200, %f199, %f197, %p36;
	setp.gt.s32 	%p37, %r67, 96;
	ld.shared.f32 	%f201, [_ZZN3cub18CUB_300001_SM_10006detail6reduce28DeviceReduceSingleTileKernelINS2_10policy_hubIfjN4cuda3std3__44plusIfEEE10Policy1000EPfSC_iS9_ffNS7_10__identityEEEvT0_T1_T2_T3_T4_T6_E12temp_storage+28];
	add.f32 	%f202, %f201, %f200;
	selp.f32 	%f203, %f202, %f200, %p37;
	setp.gt.s32 	%p38, %r67, 128;
	ld.shared.f32 	%f204, [_ZZN3cub18CUB_300001_SM_10006detail6reduce28DeviceReduceSingleTileKernelINS2_10policy_hubIfjN4cuda3std3__44plusIfEEE10Policy1000EPfSC_iS9_ffNS7_10__identityEEEvT0_T1_T2_T3_T4_T6_E12temp_storage+32];
	add.f32 	%f205, %f204, %f203;
	selp.f32 	%f206, %f205, %f203, %p38;
	setp.gt.s32 	%p39, %r67, 160;
	ld.shared.f32 	%f207, [_ZZN3cub18CUB_300001_SM_10006detail6reduce28DeviceReduceSingleTileKernelINS2_10policy_hubIfjN4cuda3std3__44plusIfEEE10Policy1000EPfSC_iS9_ffNS7_10__identityEEEvT0_T1_T2_T3_T4_T6_E12temp_storage+36];
	add.f32 	%f208, %f207, %f206;
	selp.f32 	%f209, %f208, %f206, %p39;
	setp.gt.s32 	%p40, %r67, 192;
	ld.shared.f32 	%f210, [_ZZN3cub18CUB_300001_SM_10006detail6reduce28DeviceReduceSingleTileKernelINS2_10policy_hubIfjN4cuda3std3__44plusIfEEE10Policy1000EPfSC_iS9_ffNS7_10__identityEEEvT0_T1_T2_T3_T4_T6_E12temp_storage+40];
	add.f32 	%f211, %f210, %f209;
	selp.f32 	%f212, %f211, %f209, %p40;
	setp.gt.s32 	%p41, %r67, 224;
	ld.shared.f32 	%f213, [_ZZN3cub18CUB_300001_SM_10006detail6reduce28DeviceReduceSingleTileKernelINS2_10policy_hubIfjN4cuda3std3__44plusIfEEE10Policy1000EPfSC_iS9_ffNS7_10__identityEEEvT0_T1_T2_T3_T4_T6_E12temp_storage+44];
	add.f32 	%f214, %f213, %f212;
	selp.f32 	%f215, %f214, %f212, %p41;
	setp.gt.s32 	%p42, %r67, 256;
	ld.shared.f32 	%f216, [_ZZN3cub18CUB_300001_SM_10006detail6reduce28DeviceReduceSingleTileKernelINS2_10policy_hubIfjN4cuda3std3__44plusIfEEE10Policy1000EPfSC_iS9_ffNS7_10__identityEEEvT0_T1_T2_T3_T4_T6_E12temp_storage+48];
	add.f32 	%f217, %f216, %f215;
	selp.f32 	%f218, %f217, %f215, %p42;
	setp.gt.s32 	%p43, %r67, 288;
	ld.shared.f32 	%f219, [_ZZN3cub18CUB_300001_SM_10006detail6reduce28DeviceReduceSingleTileKernelINS2_10policy_hubIfjN4cuda3std3__44plusIfEEE10Policy1000EPfSC_iS9_ffNS7_10__identityEEEvT0_T1_T2_T3_T4_T6_E12temp_storage+52];
	add.f32 	%f220, %f219, %f218;
	selp.f32 	%f221, %f220, %f218, %p43;
	setp.gt.s32 	%p44, %r67, 320;
	ld.shared.f32 	%f222, [_ZZN3cub18CUB_300001_SM_10006detail6reduce28DeviceReduceSingleTileKernelINS2_10policy_hubIfjN4cuda3std3__44plusIfEEE10Policy1000EPfSC_iS9_ffNS7_10__identityEEEvT0_T1_T2_T3_T4_T6_E12temp_storage+56];
	add.f32 	%f223, %f222, %f221;
	selp.f32 	%f224, %f223, %f221, %p44;
	setp.gt.s32 	%p45, %r67, 352;
	ld.shared.f32 	%f225, [_ZZN3cub18CUB_300001_SM_10006detail6reduce28DeviceReduceSingleTileKernelINS2_10policy_hubIfjN4cuda3std3__44plusIfEEE10Policy1000EPfSC_iS9_ffNS7_10__identityEEEvT0_T1_T2_T3_T4_T6_E12temp_storage+60];
	add.f32 	%f226, %f225, %f224;
	selp.f32 	%f227, %f226, %f224, %p45;
	setp.gt.s32 	%p46, %r67, 384;
	ld.shared.f32 	%f228, [_ZZN3cub18CUB_300001_SM_10006detail6reduce28DeviceReduceSingleTileKernelINS2_10policy_hubIfjN4cuda3std3__44plusIfEEE10Policy1000EPfSC_iS9_ffNS7_10__identityEEEvT0_T1_T2_T3_T4_T6_E12temp_storage+64];
	add.f32 	%f229, %f228, %f227;
	selp.f32 	%f230, %f229, %f227, %p46;
	setp.gt.s32 	%p47, %r67, 416;
	ld.shared.f32 	%f231, [_ZZN3cub18CUB_300001_SM_10006detail6reduce28DeviceReduceSingleTileKernelINS2_10policy_hubIfjN4cuda3std3__44plusIfEEE10Policy1000EPfSC_iS9_ffNS7_10__identityEEEvT0_T1_T2_T3_T4_T6_E12temp_storage+68];
	add.f32 	%f232, %f231, %f230;
	selp.f32 	%f233, %f232, %f230, %p47;
	setp.gt.s32 	%p48, %r67, 448;
	ld.shared.f32 	%f234, [_ZZN3cub18CUB_300001_SM_10006detail6reduce28DeviceReduceSingleTileKernelINS2_10policy_hubIfjN4cuda3std3__44plusIfEEE10Policy1000EPfSC_iS9_ffNS7_10__identityEEEvT0_T1_T2_T3_T4_T6_E12temp_storage+72];
	add.f32 	%f235, %f234, %f233;
	selp.f32 	%f236, %f235, %f233, %p48;
	setp.gt.s32 	%p49, %r67, 480;
	ld.shared.f32 	%f237, [_ZZN3cub18CUB_300001_SM_10006detail6reduce28DeviceReduceSingleTileKernelINS2_10policy_hubIfjN4cuda3std3__44plusIfEEE10Policy1000EPfSC_iS9_ffNS7_10__identityEEEvT0_T1_T2_T3_T4_T6_E12temp_storage+76];
	add.f32 	%f238, %f237, %f236;
	selp.f32 	%f530, %f238, %f236, %p49;
	bra.uni 	$L__BB3_72;
$L__BB3_56:
	mov.u32 	%r46, %tid.x;
	mul.wide.u32 	%rd35, %r46, 4;
	add.s64 	%rd19, %rd16, %rd35;
	// begin inline asm
	ld.global.nc.u32 %r68, [%rd19];
	// end inline asm
	mov.b32 	%f59, %r68;
	add.s64 	%rd20, %rd19, 2048;
	// begin inline asm
	ld.global.nc.u32 %r69, [%rd20];
	// end inline asm
	mov.b32 	%f60, %r69;
	add.s64 	%rd21, %rd19, 4096;
	// begin inline asm
	ld.global.nc.u32 %r70, [%rd21];
	// end inline asm
	mov.b32 	%f61, %r70;
	add.s64 	%rd22, %rd19, 6144;
	// begin inline asm
	ld.global.nc.u32 %r71, [%rd22];
	// end inline asm
	mov.b32 	%f62, %r71;
	add.s64 	%rd23, %rd19, 8192;
	// begin inline asm
	ld.global.nc.u32 %r72, [%rd23];
	// end inline asm
	mov.b32 	%f63, %r72;
	add.s64 	%rd24, %rd19, 10240;
	// begin inline asm
	ld.global.nc.u32 %r73, [%rd24];
	// end inline asm
	mov.b32 	%f64, %r73;
	add.s64 	%rd25, %rd19, 12288;
	// begin inline asm
	ld.global.nc.u32 %r74, [%rd25];
	// end inline asm
	mov.b32 	%f65, %r74;
	add.s64 	%rd26, %rd19, 14336;
	// begin inline asm
	ld.global.nc.u32 %r75, [%rd26];
	// end inline asm
	mov.b32 	%f66, %r75;
	add.s64 	%rd27, %rd19, 16384;
	// begin inline asm
	ld.global.nc.u32 %r76, [%rd27];
	// end inline asm
	mov.b32 	%f67, %r76;
	add.s64 	%rd28, %rd19, 18432;
	// begin inline asm
	ld.global.nc.u32 %r77, [%rd28];
	// end inline asm
	mov.b32 	%f68, %r77;
	add.s64 	%rd29, %rd19, 20480;
	// begin inline asm
	ld.global.nc.u32 %r78, [%rd29];
	// end inline asm
	mov.b32 	%f69, %r78;
	add.s64 	%rd30, %rd19, 22528;
	// begin inline asm
	ld.global.nc.u32 %r79, [%rd30];
	// end inline asm
	mov.b32 	%f70, %r79;
	add.s64 	%rd31, %rd19, 24576;
	// begin inline asm
	ld.global.nc.u32 %r80, [%rd31];
	// end inline asm
	mov.b32 	%f71, %r80;
	add.s64 	%rd32, %rd19, 26624;
	// begin inline asm
	ld.global.nc.u32 %r81, [%rd32];
	// end inline asm
	mov.b32 	%f72, %r81;
	add.s64 	%rd33, %rd19, 28672;
	// begin inline asm
	ld.global.nc.u32 %r82, [%rd33];
	// end inline asm
	mov.b32 	%f73, %r82;
	add.s64 	%rd34, %rd19, 30720;
	// begin inline asm
	ld.global.nc.u32 %r83, [%rd34];
	// end inline asm
	mov.b32 	%f74, %r83;
	add.f32 	%f75, %f59, %f60;
	add.f32 	%f76, %f61, %f62;
	add.f32 	%f77, %f63, %f64;
	add.f32 	%f78, %f65, %f66;
	add.f32 	%f79, %f67, %f68;
	add.f32 	%f80, %f69, %f70;
	add.f32 	%f81, %f71, %f72;
	add.f32 	%f82, %f73, %f74;
	add.f32 	%f83, %f75, %f76;
	add.f32 	%f84, %f77, %f78;
	add.f32 	%f85, %f79, %f80;
	add.f32 	%f86, %f81, %f82;
	add.f32 	%f87, %f83, %f84;
	add.f32 	%f88, %f85, %f86;
	add.f32 	%f529, %f87, %f88;
	setp.lt.u32 	%p4, %r67, 16384;
	mov.b32 	%r400, 8192;
	@%p4 bra 	$L__BB3_60;
	add.s32 	%r47, %r67, -8192;
	mov.b32 	%r400, 8192;
$L__BB3_58:
	mul.wide.s32 	%rd52, %r400, 4;
	add.s64 	%rd36, %rd19, %rd52;
	// begin inline asm
	ld.global.nc.u32 %r86, [%rd36];
	// end inline asm
	mov.b32 	%f89, %r86;
	add.s64 	%rd37, %rd36, 2048;
	// begin inline asm
	ld.global.nc.u32 %r87, [%rd37];
	// end inline asm
	mov.b32 	%f90, %r87;
	add.s64 	%rd38, %rd36, 4096;
	// begin inline asm
	ld.global.nc.u32 %r88, [%rd38];
	// end inline asm
	mov.b32 	%f91, %r88;
	add.s64 	%rd39, %rd36, 6144;
	// begin inline asm
	ld.global.nc.u32 %r89, [%rd39];
	// end inline asm
	mov.b32 	%f92, %r89;
	add.s64 	%rd40, %rd36, 8192;
	// begin inline asm
	ld.global.nc.u32 %r90, [%rd40];
	// end inline asm
	mov.b32 	%f93, %r90;
	add.s64 	%rd41, %rd36, 10240;
	// begin inline asm
	ld.global.nc.u32 %r91, [%rd41];
	// end inline asm
	mov.b32 	%f94, %r91;
	add.s64 	%rd42, %rd36, 12288;
	// begin inline asm
	ld.global.nc.u32 %r92, [%rd42];
	// end inline asm
	mov.b32 	%f95, %r92;
	add.s64 	%rd43, %rd36, 14336;
	// begin inline asm
	ld.global.nc.u32 %r93, [%rd43];
	// end inline asm
	mov.b32 	%f96, %r93;
	add.s64 	%rd44, %rd36, 16384;
	// begin inline asm
	ld.global.nc.u32 %r94, [%rd44];
	// end inline asm
	mov.b32 	%f97, %r94;
	add.s64 	%rd45, %rd36, 18432;
	// begin inline asm
	ld.global.nc.u32 %r95, [%rd45];
	// end inline asm
	mov.b32 	%f98, %r95;
	add.s64 	%rd46, %rd36, 20480;
	// begin inline asm
	ld.global.nc.u32 %r96, [%rd46];
	// end inline asm
	mov.b32 	%f99, %r96;
	add.s64 	%rd47, %rd36, 22528;
	// begin inline asm
	ld.global.nc.u32 %r97, [%rd47];
	// end inline asm
	mov.b32 	%f100, %r97;
	add.s64 	%rd48, %rd36, 24576;
	// begin inline asm
	ld.global.nc.u32 %r98, [%rd48];
	// end inline asm
	mov.b32 	%f101, %r98;
	add.s64 	%rd49, %rd36, 26624;
	// begin inline asm
	ld.global.nc.u32 %r99, [%rd49];
	// end inline asm
	mov.b32 	%f102, %r99;
	add.s64 	%rd50, %rd36, 28672;
	// begin inline asm
	ld.global.nc.u32 %r100, [%rd50];
	// end inline asm
	mov.b32 	%f103, %r100;
	add.s64 	%rd51, %rd36, 30720;
	// begin inline asm
	ld.global.nc.u32 %r101, [%rd51];
	// end inline asm
	mov.b32 	%f104, %r101;
	add.f32 	%f105, %f529, %f89;
	add.f32 	%f106, %f90, %f91;
	add.f32 	%f107, %f92, %f93;
	add.f32 	%f108, %f94, %f95;
	add.f32 	%f109, %f96, %f97;
	add.f32 	%f110, %f98, %f99;
	add.f32 	%f111, %f100, %f101;
	add.f32 	%f112, %f102, %f103;
	add.f32 	%f113, %f105, %f106;
	add.f32 	%f114, %f107, %f108;
	add.f32 	%f115, %f109, %f110;
	add.f32 	%f116, %f111, %f112;
	add.f32 	%f117, %f113, %f114;
	add.f32 	%f118, %f115, %f116;
	add.f32 	%f119, %f117, %f118;
	add.f32 	%f529, %f119, %f104;
	sub.s32 	%r102, %r67, %r400;
	setp.lt.s32 	%p5, %r102, 8192;
	@%p5 bra 	$L__BB3_68;
	add.s32 	%r400, %r400, 8192;
	setp.le.s32 	%p6, %r400, %r47;
	@%p6 bra 	$L__BB3_58;
$L__BB3_60:
	setp.le.s32 	%p7, %r67, %r400;
	@%p7 bra 	$L__BB3_68;
	sub.s32 	%r51, %r67, %r400;
	setp.ge.s32 	%p8, %r46, %r51;
	@%p8 bra 	$L__BB3_68;
	not.b32 	%r103, %r46;
	add.s32 	%r104, %r67, %r103;
	sub.s32 	%r52, %r104, %r400;
	and.b32  	%r105, %r52, 1536;
	setp.eq.s32 	%p9, %r105, 1536;
	mov.u32 	%r404, %r46;
	@%p9 bra 	$L__BB3_65;
	add.s32 	%r402, %r46, %r400;
	shr.u32 	%r106, %r52, 9;
	add.s32 	%r107, %r106, 1;
	and.b32  	%r108, %r107, 3;
	neg.s32 	%r401, %r108;
	mov.u32 	%r404, %r46;
$L__BB3_64:
	.pragma "nounroll";
	mul.wide.u32 	%rd54, %r402, 4;
	add.s64 	%rd53, %rd16, %rd54;
	// begin inline asm
	ld.global.nc.u32 %r109, [%rd53];
	// end inline asm
	mov.b32 	%f121, %r109;
	add.f32 	%f529, %f529, %f121;
	add.s32 	%r404, %r404, 512;
	add.s32 	%r402, %r402, 512;
	add.s32 	%r401, %r401, 1;
	setp.ne.s32 	%p10, %r401, 0;
	@%p10 bra 	$L__BB3_64;
$L__BB3_65:
	setp.lt.u32 	%p11, %r52, 1536;
	@%p11 bra 	$L__BB3_68;
	cvt.u64.u32 	%rd55, %r404;
	cvt.u64.u32 	%rd56, %r400;
	add.s64 	%rd57, %rd55, %rd56;
	shl.b64 	%rd58, %rd57, 2;
	add.s64 	%rd59, %rd58, %rd16;
	add.s64 	%rd132, %rd59, 4096;
	add.s32 	%r405, %r404, %r400;
$L__BB3_67:
	mul.wide.u32 	%rd64, %r405, 4;
	add.s64 	%rd60, %rd16, %rd64;
	// begin inline asm
	ld.global.nc.u32 %r110, [%rd60];
	// end inline asm
	mov.b32 	%f122, %r110;
	add.f32 	%f123, %f529, %f122;
	add.s64 	%rd61, %rd132, -2048;
	// begin inline asm
	ld.global.nc.u32 %r111, [%rd61];
	// end inline asm
	mov.b32 	%f124, %r111;
	add.f32 	%f125, %f123, %f124;
	// begin inline asm
	ld.global.nc.u32 %r112, [%rd132];
	// end inline asm
	mov.b32 	%f126, %r112;
	add.f32 	%f127, %f125, %f126;
	add.s64 	%rd63, %rd132, 2048;
	// begin inline asm
	ld.global.nc.u32 %r113, [%rd63];
	// end inline asm
	mov.b32 	%f128, %r113;
	add.f32 	%f529, %f127, %f128;
	add.s32 	%r404, %r404, 2048;
	add.s64 	%rd132, %rd132, 8192;
	add.s32 	%r405, %r405, 2048;
	setp.lt.s32 	%p12, %r404, %r51;
	@%p12 bra 	$L__BB3_67;
$L__BB3_68:
	// begin inline asm
	mov.u32 %r114, %laneid;
	// end inline asm
	mov.b32 	%r116, %f529;
	mov.b32 	%r117, 1;
	mov.b32 	%r138, 31;
	mov.b32 	%r139, -1;
	// begin inline asm
	shfl.sync.down.b32 %r115, %r116, %r117, %r138, %r139;
	// end inline asm
	setp.gt.s32 	%p13, %r114, 30;
	mov.b32 	%f129, %r115;
	add.f32 	%f130, %f529, %f129;
	selp.f32 	%f131, %f529, %f130, %p13;
	mov.b32 	%r121, %f131;
	mov.b32 	%r122, 2;
	// begin inline asm
	shfl.sync.down.b32 %r120, %r121, %r122, %r138, %r139;
	// end inline asm
	setp.gt.s32 	%p14, %r114, 29;
	mov.b32 	%f132, %r120;
	add.f32 	%f133, %f131, %f132;
	selp.f32 	%f134, %f131, %f133, %p14;
	mov.b32 	%r126, %f134;
	mov.b32 	%r127, 4;
	// begin inline asm
	shfl.sync.down.b32 %r125, %r126, %r127, %r138, %r139;
	// end inline asm
	setp.gt.s32 	%p15, %r114, 27;
	mov.b32 	%f135, %r125;
	add.f32 	%f136, %f134, %f135;
	selp.f32 	%f137, %f134, %f136, %p15;
	mov.b32 	%r131, %f137;
	mov.b32 	%r132, 8;
	// begin inline asm
	shfl.sync.down.b32 %r130, %r131, %r132, %r138, %r139;
	// end inline asm
	setp.gt.s32 	%p16, %r114, 23;
	mov.b32 	%f138, %r130;
	add.f32 	%f139, %f137, %f138;
	selp.f32 	%f140, %f137, %f139, %p16;
	mov.b32 	%r136, %f140;
	mov.b32 	%r137, 16;
	// begin inline asm
	shfl.sync.down.b32 %r135, %r136, %r137, %r138, %r139;
	// end inline asm
	setp.gt.s32 	%p17, %r114, 15;
	mov.b32 	%f141, %r135;
	add.f32 	%f54, %f140, %f141;
	selp.f32 	%f530, %f140, %f54, %p17;
	setp.ne.s32 	%p18, %r114, 0;
	@%p18 bra 	$L__BB3_70;
	shr.u32 	%r140, %r46, 3;
	and.b32  	%r141, %r140, 124;
	mov.u32 	%r142, _ZZN3cub18CUB_300001_SM_10006detail6reduce28DeviceReduceSingleTileKernelINS2_10policy_hubIfjN4cuda3std3__44plusIfEEE10Policy1000EPfSC_iS9_ffNS7_10__identityEEEvT0_T1_T2_T3_T4_T6_E12temp_storage;
	add.s32 	%r143, %r142, %r141;
	st.shared.f32 	[%r143+16], %f54;
$L__BB3_70:
	bar.sync 	0;
	setp.ne.s32 	%p19, %r46, 0;
	@%p19 bra 	$L__BB3_72;
	ld.shared.f32 	%f142, [_ZZN3cub18CUB_300001_SM_10006detail6reduce28DeviceReduceSingleTileKernelINS2_10policy_hubIfjN4cuda3std3__44plusIfEEE10Policy1000EPfSC_iS9_ffNS7_10__identityEEEvT0_T1_T2_T3_T4_T6_E12temp_storage+20];
	add.f32 	%f143, %f530, %f142;
	ld.shared.f32 	%f144, [_ZZN3cub18CUB_300001_SM_10006detail6reduce28DeviceReduceSingleTileKernelINS2_10policy_hubIfjN4cuda3std3__44plusIfEEE10Policy1000EPfSC_iS9_ffNS7_10__identityEEEvT0_T1_T2_T3_T4_T6_E12temp_storage+24];
	add.f32 	%f145, %f143, %f144;
	ld.shared.f32 	%f146, [_ZZN3cub18CUB_300001_SM_10006detail6reduce28DeviceReduceSingleTileKernelINS2_10policy_hubIfjN4cuda3std3__44plusIfEEE10Policy1000EPfSC_iS9_ffNS7_10__identityEEEvT0_T1_T2_T3_T4_T6_E12temp_storage+28];
	add.f32 	%f147, %f145, %f146;
	ld.shared.f32 	%f148, [_ZZN3cub18CUB_300001_SM_10006detail6reduce28DeviceReduceSingleTileKernelINS2_10policy_hubIfjN4cuda3std3__44plusIfEEE10Policy1000EPfSC_iS9_ffNS7_10__identityEEEvT0_T1_T2_T3_T4_T6_E12temp_storage+32];
	add.f32 	%f149, %f147, %f148;
	ld.shared.f32 	%f150, [_ZZN3cub18CUB_300001_SM_10006detail6reduce28DeviceReduceSingleTileKernelINS2_10policy_hubIfjN4cuda3std3__44plusIfEEE10Policy1000EPfSC_iS9_ffNS7_10__identityEEEvT0_T1_T2_T3_T4_T6_E12temp_storage+36];
	add.f32 	%f151, %f149, %f150;
	ld.shared.f32 	%f152, [_ZZN3cub18CUB_300001_SM_10006detail6reduce28DeviceReduceSingleTileKernelINS2_10policy_hubIfjN4cuda3std3__44plusIfEEE10Policy1000EPfSC_iS9_ffNS7_10__identityEEEvT0_T1_T2_T3_T4_T6_E12temp_storage+40];
	add.f32 	%f153, %f151, %f152;
	ld.shared.f32 	%f154, [_ZZN3cub18CUB_300001_SM_10006detail6reduce28DeviceReduceSingleTileKernelINS2_10policy_hubIfjN4cuda3std3__44plusIfEEE10Policy1000EPfSC_iS9_ffNS7_10__identityEEEvT0_T1_T2_T3_T4_T6_E12temp_storage+44];
	add.f32 	%f155, %f153, %f154;
	ld.shared.f32 	%f156, [_ZZN3cub18CUB_300001_SM_10006detail6reduce28DeviceReduceSingleTileKernelINS2_10policy_hubIfjN4cuda3std3__44plusIfEEE10Policy1000EPfSC_iS9_ffNS7_10__identityEEEvT0_T1_T2_T3_T4_T6_E12temp_storage+48];
	add.f32 	%f157, %f155, %f156;
	ld.shared.f32 	%f158, [_ZZN3cub18CUB_300001_SM_10006detail6reduce28DeviceReduceSingleTileKernelINS2_10policy_hubIfjN4cuda3std3__44plusIfEEE10Policy1000EPfSC_iS9_ffNS7_10__identityEEEvT0_T1_T2_T3_T4_T6_E12temp_storage+52];
	add.f32 	%f159, %f157, %f158;
	ld.shared.f32 	%f160, [_ZZN3cub18CUB_300001_SM_10006detail6reduce28DeviceReduceSingleTileKernelINS2_10policy_hubIfjN4cuda3std3__44plusIfEEE10Policy1000EPfSC_iS9_ffNS7_10__identityEEEvT0_T1_T2_T3_T4_T6_E12temp_storage+56];
	add.f32 	%f161, %f159, %f160;
	ld.shared.f32 	%f162, [_ZZN3cub18CUB_300001_SM_10006detail6reduce28DeviceReduceSingleTileKernelINS2_10policy_hubIfjN4cuda3std3__44plusIfEEE10Policy1000EPfSC_iS9_ffNS7_10__identityEEEvT0_T1_T2_T3_T4_T6_E12temp_storage+60];
	add.f32 	%f163, %f161, %f162;
	ld.shared.f32 	%f164, [_ZZN3cub18CUB_300001_SM_10006detail6reduce28DeviceReduceSingleTileKernelINS2_10policy_hubIfjN4cuda3std3__44plusIfEEE10Policy1000EPfSC_iS9_ffNS7_10__identityEEEvT0_T1_T2_T3_T4_T6_E12temp_storage+64];
	add.f32 	%f165, %f163, %f164;
	ld.shared.f32 	%f166, [_ZZN3cub18CUB_300001_SM_10006detail6reduce28DeviceReduceSingleTileKernelINS2_10policy_hubIfjN4cuda3std3__44plusIfEEE10Policy1000EPfSC_iS9_ffNS7_10__identityEEEvT0_T1_T2_T3_T4_T6_E12temp_storage+68];
	add.f32 	%f167, %f165, %f166;
	ld.shared.f32 	%f168, [_ZZN3cub18CUB_300001_SM_10006detail6reduce28DeviceReduceSingleTileKernelINS2_10policy_hubIfjN4cuda3std3__44plusIfEEE10Policy1000EPfSC_iS9_ffNS7_10__identityEEEvT0_T1_T2_T3_T4_T6_E12temp_storage+72];
	add.f32 	%f169, %f167, %f168;
	ld.shared.f32 	%f170, [_ZZN3cub18CUB_300001_SM_10006detail6reduce28DeviceReduceSingleTileKernelINS2_10policy_hubIfjN4cuda3std3__44plusIfEEE10Policy1000EPfSC_iS9_ffNS7_10__identityEEEvT0_T1_T2_T3_T4_T6_E12temp_storage+76];
	add.f32 	%f530, %f169, %f170;
$L__BB3_72:
	mov.u32 	%r379, %tid.x;
	setp.ne.s32 	%p111, %r379, 0;
	@%p111 bra 	$L__BB3_74;
	add.f32 	%f503, %f58, %f530;
	st.global.f32 	[%rd1], %f503;
$L__BB3_74:
	ret;

}
	// .globl	_ZN3cub18CUB_300001_SM_10006detail6reduce28DeviceReduceSingleTileKernelINS2_10policy_hubIfyN4cuda3std3__44plusIfEEE10Policy1000EN6thrust24THRUST_300001_SM_1000_NS17counting_iteratorIiNSD_11use_defaultESF_SF_EEPfyS9_ff11estimate_piEEvT0_T1_T2_T3_T4_T6_
.visible .entry _ZN3cub18CUB_300001_SM_10006detail6reduce28DeviceReduceSingleTileKernelINS2_10policy_hubIfyN4cuda3std3__44plusIfEEE10Policy1000EN6thrust24THRUST_300001_SM_1000_NS17counting_iteratorIiNSD_11use_defaultESF_SF_EEPfyS9_ff11estimate_piEEvT0_T1_T2_T3_T4_T6_(
	.param .align 4 .b8 _ZN3cub18CUB_300001_SM_10006detail6reduce28DeviceReduceSingleTileKernelINS2_10policy_hubIfyN4cuda3std3__44plusIfEEE10Policy1000EN6thrust24THRUST_300001_SM_1000_NS17counting_iteratorIiNSD_11use_defaultESF_SF_EEPfyS9_ff11estimate_piEEvT0_T1_T2_T3_T4_T6__param_0[4],
	.param .u64 .ptr .align 1 _ZN3cub18CUB_300001_SM_10006detail6reduce28DeviceReduceSingleTileKernelINS2_10policy_hubIfyN4cuda3std3__44plusIfEEE10Policy1000EN6thrust24THRUST_300001_SM_1000_NS17counting_iteratorIiNSD_11use_defaultESF_SF_EEPfyS9_ff11estimate_piEEvT0_T1_T2_T3_T4_T6__param_1,
	.param .u64 _ZN3cub18CUB_300001_SM_10006detail6reduce28DeviceReduceSingleTileKernelINS2_10policy_hubIfyN4cuda3std3__44plusIfEEE10Policy1000EN6thrust24THRUST_300001_SM_1000_NS17counting_iteratorIiNSD_11use_defaultESF_SF_EEPfyS9_ff11estimate_piEEvT0_T1_T2_T3_T4_T6__param_2,
	.param .align 1 .b8 _ZN3cub18CUB_300001_SM_10006detail6reduce28DeviceReduceSingleTileKernelINS2_10policy_hubIfyN4cuda3std3__44plusIfEEE10Policy1000EN6thrust24THRUST_300001_SM_1000_NS17counting_iteratorIiNSD_11use_defaultESF_SF_EEPfyS9_ff11estimate_piEEvT0_T1_T2_T3_T4_T6__param_3[1],
	.param .f32 _ZN3cub18CUB_300001_SM_10006detail6reduce28DeviceReduceSingleTileKernelINS2_10policy_hubIfyN4cuda3std3__44plusIfEEE10Policy1000EN6thrust24THRUST_300001_SM_1000_NS17counting_iteratorIiNSD_11use_defaultESF_SF_EEPfyS9_ff11estimate_piEEvT0_T1_T2_T3_T4_T6__param_4,
	.param .align 4 .b8 _ZN3cub18CUB_300001_SM_10006detail6reduce28DeviceReduceSingleTileKernelINS2_10policy_hubIfyN4cuda3std3__44plusIfEEE10Policy1000EN6thrust24THRUST_300001_SM_1000_NS17counting_iteratorIiNSD_11use_defaultESF_SF_EEPfyS9_ff11estimate_piEEvT0_T1_T2_T3_T4_T6__param_5[4]
)
.maxntid 256
.minnctapersm 1
{
	.reg .pred 	%p<474>;
	.reg .b32 	%r<5949>;
	.reg .b32 	%f<2897>;
	.reg .b64 	%rd<13>;
	// demoted variable
	.shared .align 4 .b8 _ZZN3cub18CUB_300001_SM_10006detail6reduce28DeviceReduceSingleTileKernelINS2_10policy_hubIfyN4cuda3std3__44plusIfEEE10Policy1000EN6thrust24THRUST_300001_SM_1000_NS17counting_iteratorIiNSD_11use_defaultESF_SF_EEPfyS9_ff11estimate_piEEvT0_T1_T2_T3_T4_T6_E12temp_storage[44];
	ld.param.u32 	%r1020, [_ZN3cub18CUB_300001_SM_10006detail6reduce28DeviceReduceSingleTileKernelINS2_10policy_hubIfyN4cuda3std3__44plusIfEEE10Policy1000EN6thrust24THRUST_300001_SM_1000_NS17counting_iteratorIiNSD_11use_defaultESF_SF_EEPfyS9_ff11estimate_piEEvT0_T1_T2_T3_T4_T6__param_5];
	ld.param.u32 	%r1019, [_ZN3cub18CUB_300001_SM_10006detail6reduce28DeviceReduceSingleTileKernelINS2_10policy_hubIfyN4cuda3std3__44plusIfEEE10Policy1000EN6thrust24THRUST_300001_SM_1000_NS17counting_iteratorIiNSD_11use_defaultESF_SF_EEPfyS9_ff11estimate_piEEvT0_T1_T2_T3_T4_T6__param_0];
	ld.param.u64 	%rd7, [_ZN3cub18CUB_300001_SM_10006detail6reduce28DeviceReduceSingleTileKernelINS2_10policy_hubIfyN4cuda3std3__44plusIfEEE10Policy1000EN6thrust24THRUST_300001_SM_1000_NS17counting_iteratorIiNSD_11use_defaultESF_SF_EEPfyS9_ff11estimate_piEEvT0_T1_T2_T3_T4_T6__param_1];
	ld.param.u64 	%rd6, [_ZN3cub18CUB_300001_SM_10006detail6reduce28DeviceReduceSingleTileKernelINS2_10policy_hubIfyN4cuda3std3__44plusIfEEE10Policy1000EN6thrust24THRUST_300001_SM_1000_NS17counting_iteratorIiNSD_11use_defaultESF_SF_EEPfyS9_ff11estimate_piEEvT0_T1_T2_T3_T4_T6__param_2];
	ld.param.f32 	%f415, [_ZN3cub18CUB_300001_SM_10006detail6reduce28DeviceReduceSingleTileKernelINS2_10policy_hubIfyN4cuda3std3__44plusIfEEE10Policy1000EN6thrust24THRUST_300001_SM_1000_NS17counting_iteratorIiNSD_11use_defaultESF_SF_EEPfyS9_ff11estimate_piEEvT0_T1_T2_T3_T4_T6__param_4];
	cvta.to.global.u64 	%rd1, %rd7;
	setp.ne.s64 	%p1, %rd6, 0;
	@%p1 bra 	$L__BB4_3;
	mov.u32 	%r5475, %tid.x;
	setp.ne.s32 	%p473, %r5475, 0;
	@%p473 bra 	$L__BB4_296;
	st.global.f32 	[%rd1], %f415;
	bra.uni 	$L__BB4_296;
$L__BB4_3:
	setp.gt.u64 	%p2, %rd6, 4095;
	@%p2 bra 	$L__BB4_40;
	cvt.u32.u64 	%r3, %rd6;
	mov.u32 	%r4, %tid.x;
	setp.ge.u32 	%p419, %r4, %r3;
	mov.f32 	%f2723, 0f00000000;
	mov.u32 	%r5513, %r4;
	@%p419 bra 	$L__BB4_14;
	setp.lt.s32 	%p420, %r1020, 1;
	mov.f32 	%f2712, 0f00000000;
	@%p420 bra 	$L__BB4_13;
	add.s32 	%r5186, %r1019, %r4;
	xor.b32  	%r5187, %r5186, -1429050551;
	mul.lo.s32 	%r5188, %r5187, 1099087573;
	add.s32 	%r5488, %r5188, 5783321;
	xor.b32  	%r5485, %r5188, 362436069;
	add.s32 	%r5484, %r5188, 123456789;
	add.s32 	%r5483, %r5188, -638133224;
	add.s32 	%r5189, %r1020, -1;
	and.b32  	%r9, %r1020, 3;
	setp.lt.u32 	%p421, %r5189, 3;
	mov.b32 	%r5487, -589760388;
	mov.b32 	%r5486, -123459836;
	mov.f32 	%f2711, 0f00000000;
	@%p421 bra 	$L__BB4_9;
	and.b32  	%r10, %r1020, 2147483644;
	mov.b32 	%r5482, 0;
	mov.b32 	%r5487, -589760388;
	mov.b32 	%r5486, -123459836;
	mov.f32 	%f2711, 0f00000000;
$L__BB4_8:
	shr.u32 	%r5193, %r5484, 2;
	xor.b32  	%r5194, %r5193, %r5484;
	shl.b32 	%r5195, %r5488, 4;
	shl.b32 	%r5196, %r5194, 1;
	xor.b32  	%r5197, %r5195, %r5196;
	xor.b32  	%r5198, %r5197, %r5488;
	xor.b32  	%r5199, %r5198, %r5194;
	add.s32 	%r5200, %r5483, %r5199;
	add.s32 	%r5201, %r5200, 362437;
	cvt.rn.f32.u32 	%f2533, %r5201;
	fma.rn.f32 	%f2534, %f2533, 0f2F800000, 0f2F000000;
	shr.u32 	%r5202, %r5485, 2;
	xor.b32  	%r5203, %r5202, %r5485;
	shl.b32 	%r5204, %r5199, 4;
	shl.b32 	%r5205, %r5203, 1;
	xor.b32  	%r5206, %r5205, %r5204;
	xor.b32  	%r5207, %r5206, %r5203;
	xor.b32  	%r5208, %r5207, %r5199;
	add.s32 	%r5209, %r5483, %r5208;
	add.s32 	%r5210, %r5209, 724874;
	cvt.rn.f32.u32 	%f2535, %r5210;
	fma.rn.f32 	%f2536, %f2535, 0f2F800000, 0f2F000000;
	mul.f32 	%f2537, %f2536, %f2536;
	fma.rn.f32 	%f2538, %f2534, %f2534, %f2537;
	sqrt.rn.f32 	%f2539, %f2538;
	setp.le.f32 	%p422, %f2539, 0f3F800000;
	add.f32 	%f2540, %f2711, 0f3F800000;
	selp.f32 	%f2541, %f2540, %f2711, %p422;
	shr.u32 	%r5211, %r5486, 2;
	xor.b32  	%r5212, %r5211, %r5486;
	shl.b32 	%r5213, %r5208, 4;
	shl.b32 	%r5214, %r5212, 1;
	xor.b32  	%r5215, %r5213, %r5214;
	xor.b32  	%r5216, %r5215, %r5208;
	xor.b32  	%r5217, %r5216, %r5212;
	add.s32 	%r5218, %r5483, %r5217;
	add.s32 	%r5219, %r5218, 1087311;
	cvt.rn.f32.u32 	%f2542, %r5219;
	fma.rn.f32 	%f2543, %f2542, 0f2F800000, 0f2F000000;
	shr.u32 	%r5220, %r5487, 2;
	xor.b32  	%r5221, %r5220, %r5487;
	shl.b32 	%r5222, %r5217, 4;
	shl.b32 	%r5223, %r5221, 1;
	xor.b32  	%r5224, %r5223, %r5222;
	xor.b32  	%r5225, %r5224, %r5221;
	xor.b32  	%r5484, %r5225, %r5217;
	add.s32 	%r5226, %r5483, %r5484;
	add.s32 	%r5227, %r5226, 1449748;
	cvt.rn.f32.u32 	%f2544, %r5227;
	fma.rn.f32 	%f2545, %f2544, 0f2F800000, 0f2F000000;
	mul.f32 	%f2546, %f2545, %f2545;
	fma.rn.f32 	%f2547, %f2543, %f2543, %f2546;
	sqrt.rn.f32 	%f2548, %f2547;
	setp.le.f32 	%p423, %f2548, 0f3F800000;
	add.f32 	%f2549, %f2541, 0f3F800000;
	selp.f32 	%f2550, %f2549, %f2541, %p423;
	shr.u32 	%r5228, %r5488, 2;
	xor.b32  	%r5229, %r5228, %r5488;
	shl.b32 	%r5230, %r5484, 4;
	shl.b32 	%r5231, %r5229, 1;
	xor.b32  	%r5232, %r5230, %r5231;
	xor.b32  	%r5233, %r5232, %r5484;
	xor.b32  	%r5485, %r5233, %r5229;
	add.s32 	%r5234, %r5483, %r5485;
	add.s32 	%r5235, %r5234, 1812185;
	cvt.rn.f32.u32 	%f2551, %r5235;
	fma.rn.f32 	%f2552, %f2551, 0f2F800000, 0f2F000000;
	shr.u32 	%r5236, %r5199, 2;
	xor.b32  	%r5237, %r5236, %r5199;
	shl.b32 	%r5238, %r5485, 4;
	shl.b32 	%r5239, %r5237, 1;
	xor.b32  	%r5240, %r5239, %r5238;
	xor.b32  	%r5241, %r5240, %r5237;
	xor.b32  	%r5486, %r5241, %r5485;
	add.s32 	%r5242, %r5483, %r5486;
	add.s32 	%r5243, %r5242, 2174622;
	cvt.rn.f32.u32 	%f2553, %r5243;
	fma.rn.f32 	%f2554, %f2553, 0f2F800000, 0f2F000000;
	mul.f32 	%f2555, %f2554, %f2554;
	fma.rn.f32 	%f2556, %f2552, %f2552, %f2555;
	sqrt.rn.f32 	%f2557, %f2556;
	setp.le.f32 	%p424, %f2557, 0f3F800000;
	add.f32 	%f2558, %f2550, 0f3F800000;
	selp.f32 	%f2559, %f2558, %f2550, %p424;
	shr.u32 	%r5244, %r5208, 2;
	xor.b32  	%r5245, %r5244, %r5208;
	shl.b32 	%r5246, %r5486, 4;
	shl.b32 	%r5247, %r5245, 1;
	xor.b32  	%r5248, %r5246, %r5247;
	xor.b32  	%r5249, %r5248, %r5486;
	xor.b32  	%r5487, %r5249, %r5245;
	add.s32 	%r5250, %r5483, %r5487;
	add.s32 	%r5251, %r5250, 2537059;
	cvt.rn.f32.u32 	%f2560, %r5251;
	fma.rn.f32 	%f2561, %f2560, 0f2F800000, 0f2F000000;
	shr.u32 	%r5252, %r5217, 2;
	xor.b32  	%r5253, %r5252, %r5217;
	shl.b32 	%r5254, %r5487, 4;
	shl.b32 	%r5255, %r5253, 1;
	xor.b32  	%r5256, %r5255, %r5254;
	xor.b32  	%r5257, %r5256, %r5253;
	xor.b32  	%r5488, %r5257, %r5487;
	add.s32 	%r5483, %r5483, 2899496;
	add.s32 	%r5258, %r5488, %r5483;
	cvt.rn.f32.u32 	%f2562, %r5258;
	fma.rn.f32 	%f2563, %f2562, 0f2F800000, 0f2F000000;
	mul.f32 	%f2564, %f2563, %f2563;
	fma.rn.f32 	%f2565, %f2561, %f2561, %f2564;
	sqrt.rn.f32 	%f2566, %f2565;
	setp.le.f32 	%p425, %f2566, 0f3F800000;
	add.f32 	%f2567, %f2559, 0f3F800000;
	selp.f32 	%f2711, %f2567, %f2559, %p425;
	add.s32 	%r5482, %r5482, 4;
	setp.ne.s32 	%p426, %r5482, %r10;
	@%p426 bra 	$L__BB4_8;
$L__BB4_9:
	setp.eq.s32 	%p427, %r9, 0;
	@%p427 bra 	$L__BB4_12;
	mov.b32 	%r5492, 0;
$L__BB4_11:
	.pragma "nounroll";
	mov.u32 	%r34, %r5486;
	mov.u32 	%r5486, %r5488;
	mov.u32 	%r35, %r5487;
	shr.u32 	%r5260, %r5484, 2;
	xor.b32  	%r5261, %r5260, %r5484;
	shl.b32 	%r5262, %r5486, 4;
	shl.b32 	%r5263, %r5261, 1;
	xor.b32  	%r5264, %r5262, %r5263;
	xor.b32  	%r5265, %r5264, %r5486;
	xor.b32  	%r5487, %r5265, %r5261;
	add.s32 	%r5266, %r5483, %r5487;
	add.s32 	%r5267, %r5266, 362437;
	cvt.rn.f32.u32 	%f2568, %r5267;
	fma.rn.f32 	%f2569, %f2568, 0f2F800000, 0f2F000000;
	shr.u32 	%r5268, %r5485, 2;
	xor.b32  	%r5269, %r5268, %r5485;
	shl.b32 	%r5270, %r5487, 4;
	shl.b32 	%r5271, %r5269, 1;
	xor.b32  	%r5272, %r5271, %r5270;
	xor.b32  	%r5273, %r5272, %r5269;
	xor.b32  	%r5488, %r5273, %r5487;
	add.s32 	%r5483, %r5483, 724874;
	add.s32 	%r5274, %r5488, %r5483;
	cvt.rn.f32.u32 	%f2570, %r5274;
	fma.rn.f32 	%f2571, %f2570, 0f2F800000, 0f2F000000;
	mul.f32 	%f2572, %f2571, %f2571;
	fma.rn.f32 	%f2573, %f2569, %f2569, %f2572;
	sqrt.rn.f32 	%f2574, %f2573;
	setp.le.f32 	%p428, %f2574, 0f3F800000;
	add.f32 	%f2575, %f2711, 0f3F800000;
	selp.f32 	%f2711, %f2575, %f2711, %p428;
	add.s32 	%r5492, %r5492, 1;
	setp.ne.s32 	%p429, %r5492, %r9;
	mov.u32 	%r5485, %r35;
	mov.u32 	%r5484, %r34;
	@%p429 bra 	$L__BB4_11;
$L__BB4_12:
	mul.f32 	%f2712, %f2711, 0f40800000;
$L__BB4_13:
	cvt.rn.f32.s32 	%f2576, %r1020;
	div.rn.f32 	%f2723, %f2712, %f2576;
	add.s32 	%r5513, %r4, 256;
$L__BB4_14:
	setp.ge.u32 	%p430, %r5513, %r3;
	@%p430 bra 	$L__BB4_31;
	setp.lt.s32 	%p431, %r1020, 1;
	cvt.rn.f32.s32 	%f12, %r1020;
	@%p431 bra 	$L__BB4_26;
	add.s32 	%r44, %r1020, -1;
	and.b32  	%r45, %r1020, 3;
	and.b32  	%r5280, %r1020, 2147483644;
	neg.s32 	%r46, %r5280;
$L__BB4_17:
	setp.lt.u32 	%p436, %r44, 3;
	add.s32 	%r5283, %r5513, %r1019;
	xor.b32  	%r5284, %r5283, -1429050551;
	mul.lo.s32 	%r5499, %r5284, 1099087573;
	add.s32 	%r5504, %r5499, 5783321;
	xor.b32  	%r5501, %r5499, 362436069;
	add.s32 	%r5500, %r5499, 123456789;
	add.s32 	%r5505, %r5499, -638133224;
	mov.b32 	%r5509, -589760388;
	mov.b32 	%r5508, -123459836;
	mov.f32 	%f2718, 0f00000000;
	@%p436 bra 	$L__BB4_21;
	mov.b32 	%r5509, -589760388;
	mov.b32 	%r5508, -123459836;
	mov.f32 	%f2718, 0f00000000;
	mov.u32 	%r5498, %r46;
$L__BB4_19:
	shr.u32 	%r5287, %r5500, 2;
	xor.b32  	%r5288, %r5287, %r5500;
	shl.b32 	%r5289, %r5504, 4;
	shl.b32 	%r5290, %r5288, 1;
	xor.b32  	%r5291, %r5289, %r5290;
	xor.b32  	%r5292, %r5291, %r5504;
	xor.b32  	%r5293, %r5292, %r5288;
	add.s32 	%r5294, %r5499, -638133224;
	add.s32 	%r5295, %r5294, %r5293;
	add.s32 	%r5296, %r5295, 362437;
	cvt.rn.f32.u32 	%f2585, %r5296;
	fma.rn.f32 	%f2586, %f2585, 0f2F800000, 0f2F000000;
	shr.u32 	%r5297, %r5501, 2;
	xor.b32  	%r5298, %r5297, %r5501;
	shl.b32 	%r5299, %r5293, 4;
	shl.b32 	%r5300, %r5298, 1;
	xor.b32  	%r5301, %r5300, %r5299;
	xor.b32  	%r5302, %r5301, %r5298;
	xor.b32  	%r5303, %r5302, %r5293;
	add.s32 	%r5304, %r5294, %r5303;
	add.s32 	%r5305, %r5304, 724874;
	cvt.rn.f32.u32 	%f2587, %r5305;
	fma.rn.f32 	%f2588, %f2587, 0f2F800000, 0f2F000000;
	mul.f32 	%f2589, %f2588, %f2588;
	fma.rn.f32 	%f2590, %f2586, %f2586, %f2589;
	sqrt.rn.f32 	%f2591, %f2590;
	setp.le.f32 	%p437, %f2591, 0f3F800000;
	add.f32 	%f2592, %f2718, 0f3F800000;
	selp.f32 	%f2593, %f2592, %f2718, %p437;
	shr.u32 	%r5306, %r5508, 2;
	xor.b32  	%r5307, %r5306, %r5508;
	shl.b32 	%r5308, %r5303, 4;
	shl.b32 	%r5309, %r5307, 1;
	xor.b32  	%r5310, %r5308, %r5309;
	xor.b32  	%r5311, %r5310, %r5303;
	xor.b32  	%r5312, %r5311, %r5307;
	add.s32 	%r5313, %r5294, %r5312;
	add.s32 	%r5314, %r5313, 1087311;
	cvt.rn.f32.u32 	%f2594, %r5314;
	fma.rn.f32 	%f2595, %f2594, 0f2F800000, 0f2F000000;
	shr.u32 	%r5315, %r5509, 2;
	xor.b32  	%r5316, %r5315, %r5509;
	shl.b32 	%r5317, %r5312, 4;
	shl.b32 	%r5318, %r5316, 1;
	xor.b32  	%r5319, %r5318, %r5317;
	xor.b32  	%r5320, %r5319, %r5316;
	xor.b32  	%r5500, %r5320, %r5312;
	add.s32 	%r5321, %r5294, %r5500;
	add.s32 	%r5322, %r5321, 1449748;
	cvt.rn.f32.u32 	%f2596, %r5322;
	fma.rn.f32 	%f2597, %f2596, 0f2F800000, 0f2F000000;
	mul.f32 	%f2598, %f2597, %f2597;
	fma.rn.f32 	%f2599, %f2595, %f2595, %f2598;
	sqrt.rn.f32 	%f2600, %f2599;
	setp.le.f32 	%p438, %f2600, 0f3F800000;
	add.f32 	%f2601, %f2593, 0f3F800000;
	selp.f32 	%f2602, %f2601, %f2593, %p438;
	shr.u32 	%r5323, %r5504, 2;
	xor.b32  	%r5324, %r5323, %r5504;
	shl.b32 	%r5325, %r5500, 4;
	shl.b32 	%r5326, %r5324, 1;
	xor.b32  	%r5327, %r5325, %r5326;
	xor.b32  	%r5328, %r5327, %r5500;
	xor.b32  	%r5501, %r5328, %r5324;
	add.s32 	%r5329, %r5294, %r5501;
	add.s32 	%r5330, %r5329, 1812185;
	cvt.rn.f32.u32 	%f2603, %r5330;
	fma.rn.f32 	%f2604, %f2603, 0f2F800000, 0f2F000000;
	shr.u32 	%r5331, %r5293, 2;
	xor.b32  	%r5332, %r5331, %r5293;
	shl.b32 	%r5333, %r5501, 4;
	shl.b32 	%r5334, %r5332, 1;
	xor.b32  	%r5335, %r5334, %r5333;
	xor.b32  	%r5336, %r5335, %r5332;
	xor.b32  	%r5508, %r5336, %r5501;
	add.s32 	%r5337, %r5294, %r5508;
	add.s32 	%r5338, %r5337, 2174622;
	cvt.rn.f32.u32 	%f2605, %r5338;
	fma.rn.f32 	%f2606, %f2605, 0f2F800000, 0f2F000000;
	mul.f32 	%f2607, %f2606, %f2606;
	fma.rn.f32 	%f2608, %f2604, %f2604, %f2607;
	sqrt.rn.f32 	%f2609, %f2608;
	setp.le.f32 	%p439, %f2609, 0f3F800000;
	add.f32 	%f2610, %f2602, 0f3F800000;
	selp.f32 	%f2611, %f2610, %f2602, %p439;
	shr.u32 	%r5339, %r5303, 2;
	xor.b32  	%r5340, %r5339, %r5303;
	shl.b32 	%r5341, %r5508, 4;
	shl.b32 	%r5342, %r5340, 1;
	xor.b32  	%r5343, %r5341, %r5342;
	xor.b32  	%r5344, %r5343, %r5508;
	xor.b32  	%r5509, %r5344, %r5340;
	add.s32 	%r5345, %r5294, %r5509;
	add.s32 	%r5346, %r5345, 2537059;
	cvt.rn.f32.u32 	%f2612, %r5346;
	fma.rn.f32 	%f2613, %f2612, 0f2F800000, 0f2F000000;
	shr.u32 	%r5347, %r5312, 2;
	xor.b32  	%r5348, %r5347, %r5312;
	shl.b32 	%r5349, %r5509, 4;
	shl.b32 	%r5350, %r5348, 1;
	xor.b32  	%r5351, %r5350, %r5349;
	xor.b32  	%r5352, %r5351, %r5348;
	xor.b32  	%r5504, %r5352, %r5509;
	add.s32 	%r5353, %r5294, %r5504;
	add.s32 	%r5354, %r5353, 2899496;
	cvt.rn.f32.u32 	%f2614, %r5354;
	fma.rn.f32 	%f2615, %f2614, 0f2F800000, 0f2F000000;
	mul.f32 	%f2616, %f2615, %f2615;
	fma.rn.f32 	%f2617, %f2613, %f2613, %f2616;
	sqrt.rn.f32 	%f2618, %f2617;
	setp.le.f32 	%p440, %f2618, 0f3F800000;
	add.f32 	%f2619, %f2611, 0f3F800000;
	selp.f32 	%f2718, %f2619, %f2611, %p440;
	add.s32 	%r5499, %r5499, 2899496;
	add.s32 	%r5498, %r5498, 4;
	setp.ne.s32 	%p441, %r5498, 0;
	@%p441 bra 	$L__BB4_19;
	add.s32 	%r5505, %r5499, -638133224;
$L__BB4_21:
	setp.eq.s32 	%p442, %r45, 0;
	@%p442 bra 	$L__BB4_25;
	setp.eq.s32 	%p443, %r45, 1;
	shr.u32 	%r5355, %r5500, 2;
	xor.b32  	%r5356, %r5355, %r5500;
	shl.b32 	%r5357, %r5504, 4;
	shl.b32 	%r5358, %r5356, 1;
	xor.b32  	%r5359, %r5357, %r5358;
	xor.b32  	%r5360, %r5359, %r5504;
	xor.b32  	%r74, %r5360, %r5356;
	add.s32 	%r5361, %r5505, %r74;
	add.s32 	%r5362, %r5361, 362437;
	cvt.rn.f32.u32 	%f2620, %r5362;
	fma.rn.f32 	%f2621, %f2620, 0f2F800000, 0f2F000000;
	shr.u32 	%r5363, %r5501, 2;
	xor.b32  	%r5364, %r5363, %r5501;
	shl.b32 	%r5365, %r74, 4;
	shl.b32 	%r5366, %r5364, 1;
	xor.b32  	%r5367, %r5366, %r5365;
	xor.b32  	%r5368, %r5367, %r5364;
	xor.b32  	%r75, %r5368, %r74;
	add.s32 	%r5369, %r5505, %r75;
	add.s32 	%r5370, %r5369, 724874;
	cvt.rn.f32.u32 	%f2622, %r5370;
	fma.rn.f32 	%f2623, %f2622, 0f2F800000, 0f2F000000;
	mul.f32 	%f2624, %f2623, %f2623;
	fma.rn.f32 	%f2625, %f2621, %f2621, %f2624;
	sqrt.rn.f32 	%f2626, %f2625;
	setp.le.f32 	%p444, %f2626, 0f3F800000;
	add.f32 	%f2627, %f2718, 0f3F800000;
	selp.f32 	%f2718, %f2627, %f2718, %p444;
	@%p443 bra 	$L__BB4_25;
	setp.eq.s32 	%p445, %r45, 2;
	shr.u32 	%r5371, %r5508, 2;
	xor.b32  	%r5372, %r5371, %r5508;
	shl.b32 	%r5373, %r75, 4;
	shl.b32 	%r5374, %r5372, 1;
	xor.b32  	%r5375, %r5373, %r5374;
	xor.b32  	%r5376, %r5375, %r75;
	xor.b32  	%r5377, %r5376, %r5372;
	add.s32 	%r5378, %r5505, %r5377;
	add.s32 	%r5379, %r5378, 1087311;
	cvt.rn.f32.u32 	%f2628, %r5379;
	fma.rn.f32 	%f2629, %f2628, 0f2F800000, 0f2F000000;
	shr.u32 	%r5380, %r5509, 2;
	xor.b32  	%r5381, %r5380, %r5509;
	shl.b32 	%r5382, %r5377, 4;
	shl.b32 	%r5383, %r5381, 1;
	xor.b32  	%r5384, %r5383, %r5382;
	xor.b32  	%r5385, %r5384, %r5381;
	xor.b32  	%r76, %r5385, %r5377;
	add.s32 	%r5386, %r5505, %r76;
	add.s32 	%r5387, %r5386, 1449748;
	cvt.rn.f32.u32 	%f2630, %r5387;
	fma.rn.f32 	%f2631, %f2630, 0f2F800000, 0f2F000000;
	mul.f32 	%f2632, %f2631, %f2631;
	fma.rn.f32 	%f2633, %f2629, %f2629, %f2632;
	sqrt.rn.f32 	%f2634, %f2633;
	setp.le.f32 	%p446, %f2634, 0f3F800000;
	add.f32 	%f2635, %f2718, 0f3F800000;
	selp.f32 	%f2718, %f2635, %f2718, %p446;
	@%p445 bra 	$L__BB4_25;
	shr.u32 	%r5388, %r5504, 2;
	xor.b32  	%r5389, %r5388, %r5504;
	shl.b32 	%r5390, %r76, 4;
	shl.b32 	%r5391, %r5389, 1;
	xor.b32  	%r5392, %r5390, %r5391;
	xor.b32  	%r5393, %r5392, %r76;
	xor.b32  	%r5394, %r5393, %r5389;
	add.s32 	%r5395, %r5505, %r5394;
	add.s32 	%r5396, %r5395, 1812185;
	cvt.rn.f32.u32 	%f2636, %r5396;
	fma.rn.f32 	%f2637, %f2636, 0f2F800000, 0f2F000000;
	shr.u32 	%r5397, %r74, 2;
	xor.b32  	%r5398, %r5397, %r74;
	shl.b32 	%r5399, %r5394, 4;
	shl.b32 	%r5400, %r5398, 1;
	xor.b32  	%r5401, %r5400, %r5399;
	xor.b32  	%r5402, %r5401, %r5398;
	xor.b32  	%r5403, %r5402, %r5394;
	add.s32 	%r5404, %r5505, %r5403;
	add.s32 	%r5405, %r5404, 2174622;
	cvt.rn.f32.u32 	%f2638, %r5405;
	fma.rn.f32 	%f2639, %f2638, 0f2F800000, 0f2F000000;
	mul.f32 	%f2640, %f2639, %f2639;
	fma.rn.f32 	%f2641, %f2637, %f2637, %f2640;
	sqrt.rn.f32 	%f2642, %f2641;
	setp.le.f32 	%p447, %f2642, 0f3F800000;
	add.f32 	%f2643, %f2718, 0f3F800000;
	selp.f32 	%f2718, %f2643, %f2718, %p447;
$L__BB4_25:
	mul.f32 	%f2644, %f2718, 0f40800000;
	div.rn.f32 	%f2645, %f2644, %f12;
	add.f32 	%f2723, %f2723, %f2645;
	add.s32 	%r5513, %r5513, 256;
	setp.lt.s32 	%p448, %r5513, %r3;
	@%p448 bra 	$L__BB4_17;
	bra.uni 	$L__BB4_31;
$L__BB4_26:
	mov.f32 	%f2578, 0f00000000;
	div.rn.f32 	%f23, %f2578, %f12;
	not.b32 	%r5275, %r5513;
	add.s32 	%r78, %r5275, %r3;
	and.b32  	%r5276, %r78, 768;
	setp.eq.s32 	%p432, %r5276, 768;
	@%p432 bra 	$L__BB4_29;
	shr.u32 	%r5278, %r78, 8;
	add.s32 	%r5279, %r5278, 1;
	and.b32  	%r79, %r5279, 3;
	mov.b32 	%r5512, 0;
$L__BB4_28:
	.pragma "nounroll";
	add.f32 	%f2723, %f2723, %f23;
	add.s32 	%r5513, %r5513, 256;
	add.s32 	%r5512, %r5512, 1;
	setp.ne.s32 	%p433, %r5512, %r79;
	@%p433 bra 	$L__BB4_28;
$L__BB4_29:
	setp.lt.u32 	%p434, %r78, 768;
	@%p434 bra 	$L__BB4_31;
$L__BB4_30:
	add.f32 	%f2579, %f2723, %f23;
	add.f32 	%f2580, %f2579, %f23;
	add.f32 	%f2581, %f2580, %f23;
	add.f32 	%f2723, %f2581, %f23;
	add.s32 	%r5513, %r5513, 1024;
	setp.lt.s32 	%p435, %r5513, %r3;
	@%p435 bra 	$L__BB4_30;
$L__BB4_31:
	setp.lt.s64 	%p449, %rd6, 256;
	@%p449 bra 	$L__BB4_36;
	// begin inline asm
	mov.u32 %r5444, %laneid;
	// end inline asm
	mov.b32 	%r5446, %f2723;
	mov.b32 	%r5447, 1;
	mov.b32 	%r5468, 31;
	mov.b32 	%r5469, -1;
	// begin inline asm
	shfl.sync.down.b32 %r5445, %r5446, %r5447, %r5468, %r5469;
	// end inline asm
	setp.gt.s32 	%p465, %r5444, 30;
	mov.b32 	%f2680, %r5445;
	add.f32 	%f2681, %f2723, %f2680;
	selp.f32 	%f2682, %f2723, %f2681, %p465;
	mov.b32 	%r5451, %f2682;
	mov.b32 	%r5452, 2;
	// begin inline asm
	shfl.sync.down.b32 %r5450, %r5451, %r5452, %r5468, %r5469;
	// end inline asm
	setp.gt.s32 	%p466, %r5444, 29;
	mov.b32 	%f2683, %r5450;
	add.f32 	%f2684, %f2682, %f2683;
	selp.f32 	%f2685, %f2682, %f2684, %p466;
	mov.b32 	%r5456, %f2685;
	mov.b32 	%r5457, 4;
	// begin inline asm
	shfl.sync.down.b32 %r5455, %r5456, %r5457, %r5468, %r5469;
	// end inline asm
	setp.gt.s32 	%p467, %r5444, 27;
	mov.b32 	%f2686, %r5455;
	add.f32 	%f2687, %f2685, %f2686;
	selp.f32 	%f2688, %f2685, %f2687, %p467;
	mov.b32 	%r5461, %f2688;
	mov.b32 	%r5462, 8;
	// begin inline asm
	shfl.sync.down.b32 %r5460, %r5461, %r5462, %r5468, %r5469;
	// end inline asm
	setp.gt.s32 	%p468, %r5444, 23;
	mov.b32 	%f2689, %r5460;
	add.f32 	%f2690, %f2688, %f2689;
	selp.f32 	%f2691, %f2688, %f2690, %p468;
	mov.b32 	%r5466, %f2691;
	mov.b32 	%r5467, 16;
	// begin inline asm
	shfl.sync.down.b32 %r5465, %r5466, %r5467, %r5468, %r5469;
	// end inline asm
	setp.gt.s32 	%p469, %r5444, 15;
	mov.b32 	%f2692, %r5465;
	add.f32 	%f31, %f2691, %f2692;
	selp.f32 	%f2896, %f2691, %f31, %p469;
	setp.ne.s32 	%p470, %r5444, 0;
	@%p470 bra 	$L__BB4_34;
	shr.u32 	%r5470, %r4, 3;
	and.b32  	%r5471, %r5470, 124;
	mov.u32 	%r5472, _ZZN3cub18CUB_300001_SM_10006detail6reduce28DeviceReduceSingleTileKernelINS2_10policy_hubIfyN4cuda3std3__44plusIfEEE10Policy1000EN6thrust24THRUST_300001_SM_1000_NS17counting_iteratorIiNSD_11use_defaultESF_SF_EEPfyS9_ff11estimate_piEEvT0_T1_T2_T3_T4_T6_E12temp_storage;
	add.s32 	%r5473, %r5472, %r5471;
	st.shared.f32 	[%r5473+8], %f31;
$L__BB4_34:
	bar.sync 	0;
	setp.ne.s32 	%p471, %r4, 0;
	@%p471 bra 	$L__BB4_294;
	ld.shared.f32 	%f2693, [_ZZN3cub18CUB_300001_SM_10006detail6reduce28DeviceReduceSingleTileKernelINS2_10policy_hubIfyN4cuda3std3__44plusIfEEE10Policy1000EN6thrust24THRUST_300001_SM_1000_NS17counting_iteratorIiNSD_11use_defaultESF_SF_EEPfyS9_ff11estimate_piEEvT0_T1_T2_T3_T4_T6_E12temp_storage+12];
	add.f32 	%f2694, %f2896, %f2693;
	ld.shared.f32 	%f2695, [_ZZN3cub18CUB_300001_SM_10006detail6reduce28DeviceReduceSingleTileKernelINS2_10policy_hubIfyN4cuda3std3__44plusIfEEE10Policy1000EN6thrust24THRUST_300001_SM_1000_NS17counting_iteratorIiNSD_11use_defaultESF_SF_EEPfyS9_ff11estimate_piEEvT0_T1_T2_T3_T4_T6_E12temp_storage+16];
	add.f32 	%f2696, %f2694, %f2695;
	ld.shared.f32 	%f2697, [_ZZN3cub18CUB_300001_SM_10006detail6reduce28DeviceReduceSingleTileKernelINS2_10policy_hubIfyN4cuda3std3__44plusIfEEE10Policy1000EN6thrust24THRUST_300001_SM_1000_NS17counting_iteratorIiNSD_11use_defaultESF_SF_EEPfyS9_ff11estimate_piEEvT0_T1_T2_T3_T4_T6_E12temp_storage+20];
	add.f32 	%f2698, %f2696, %f2697;
	ld.shared.f32 	%f2699, [_ZZN3cub18CUB_300001_SM_10006detail6reduce28DeviceReduceSingleTileKernelINS2_10policy_hubIfyN4cuda3std3__44plusIfEEE10Policy1000EN6thrust24THRUST_300001_SM_1000_NS17counting_iteratorIiNSD_11use_defaultESF_SF_EEPfyS9_ff11estimate_piEEvT0_T1_T2_T3_T4_T6_E12temp_storage+24];
	add.f32 	%f2700, %f2698, %f2699;
	ld.shared.f32 	%f2701, [_ZZN3cub18CUB_300001_SM_10006detail6reduce28DeviceReduceSingleTileKernelINS2_10policy_hubIfyN4cuda3std3__44plusIfEEE10Policy1000EN6thrust24THRUST_300001_SM_1000_NS17counting_iteratorIiNSD_11use_defaultESF_SF_EEPfyS9_ff11estimate_piEEvT0_T1_T2_T3_T4_T6_E12temp_storage+28];
	add.f32 	%f2702, %f2700, %f2701;
	ld.shared.f32 	%f2703, [_ZZN3cub18CUB_300001_SM_10006detail6reduce28DeviceReduceSingleTileKernelINS2_10policy_hubIfyN4cuda3std3__44plusIfEEE10Policy1000EN6thrust24THRUST_300001_SM_1000_NS17counting_iteratorIiNSD_11use_defaultESF_SF_EEPfyS9_ff11estimate_piEEvT0_T1_T2_T3_T4_T6_E12temp_storage+32];
	add.f32 	%f2704, %f2702, %f2703;
	ld.shared.f32 	%f2705, [_ZZN3cub18CUB_300001_SM_10006detail6reduce28DeviceReduceSingleTileKernelINS2_10policy_hubIfyN4cuda3std3__44plusIfEEE10Policy1000EN6thrust24THRUST_300001_SM_1000_NS17counting_iteratorIiNSD_11use_defaultESF_SF_EEPfyS9_ff11estimate_piEEvT0_T1_T2_T3_T4_T6_E12temp_storage+36];
	add.f32 	%f2896, %f2704, %f2705;
	bra.uni 	$L__BB4_294;
$L__BB4_36:
	// begin inline asm
	mov.u32 %r5406, %laneid;
	// end inline asm
	and.b32  	%r5432, %r4, 992;
	add.s32 	%r5433, %r5432, 32;
	setp.gt.s32 	%p450, %r5433, %r3;
	not.b32 	%r5434, %r5432;
	add.s32 	%r5435, %r3, %r5434;
	selp.b32 	%r5430, %r5435, 31, %p450;
	mov.b32 	%r5408, %f2723;
	mov.b32 	%r5409, 1;
	mov.b32 	%r5431, -1;
	// begin inline asm
	shfl.sync.down.b32 %r5407, %r5408, %r5409, %r5430, %r5431;
	// end inline asm
	setp.lt.s32 	%p451, %r5406, %r5430;
	mov.b32 	%f2646, %r5407;
	add.f32 	%f2647, %f2723, %f2646;
	selp.f32 	%f2648, %f2647, %f2723, %p451;
	mov.b32 	%r5413, %f2648;
	mov.b32 	%r5414, 2;
	// begin inline asm
	shfl.sync.down.b32 %r5412, %r5413, %r5414, %r5430, %r5431;
	// end inline asm
	add.s32 	%r5436, %r5406, 2;
	setp.gt.s32 	%p452, %r5436, %r5430;
	mov.b32 	%f2649, %r5412;
	add.f32 	%f2650, %f2648, %f2649;
	selp.f32 	%f2651, %f2648, %f2650, %p452;
	mov.b32 	%r5418, %f2651;
	mov.b32 	%r5419, 4;
	// begin inline asm
	shfl.sync.down.b32 %r5417, %r5418, %r5419, %r5430, %r5431;
	// end inline asm
	add.s32 	%r5437, %r5406, 4;
	setp.gt.s32 	%p453, %r5437, %r5430;
	mov.b32 	%f2652, %r5417;
	add.f32 	%f2653, %f2651, %f2652;
	selp.f32 	%f2654, %f2651, %f2653, %p453;
	mov.b32 	%r5423, %f2654;
	mov.b32 	%r5424, 8;
	// begin inline asm
	shfl.sync.down.b32 %r5422, %r5423, %r5424, %r5430, %r5431;
	// end inline asm
	add.s32 	%r5438, %r5406, 8;
	setp.gt.s32 	%p454, %r5438, %r5430;
	mov.b32 	%f2655, %r5422;
	add.f32 	%f2656, %f2654, %f2655;
	selp.f32 	%f2657, %f2654, %f2656, %p454;
	mov.b32 	%r5428, %f2657;
	mov.b32 	%r5429, 16;
	// begin inline asm
	shfl.sync.down.b32 %r5427, %r5428, %r5429, %r5430, %r5431;
	// end inline asm
	add.s32 	%r5439, %r5406, 16;
	setp.gt.s32 	%p455, %r5439, %r5430;
	mov.b32 	%f2658, %r5427;
	add.f32 	%f2659, %f2657, %f2658;
	selp.f32 	%f2896, %f2657, %f2659, %p455;
	setp.ne.s32 	%p456, %r5406, 0;
	@%p456 bra 	$L__BB4_38;
	shr.u32 	%r5440, %r4, 3;
	and.b32  	%r5441, %r5440, 124;
	mov.u32 	%r5442, _ZZN3cub18CUB_300001_SM_10006detail6reduce28DeviceReduceSingleTileKernelINS2_10policy_hubIfyN4cuda3std3__44plusIfEEE10Policy1000EN6thrust24THRUST_300001_SM_1000_NS17counting_iteratorIiNSD_11use_defaultESF_SF_EEPfyS9_ff11estimate_piEEvT0_T1_T2_T3_T4_T6_E12temp_storage;
	add.s32 	%r5443, %r5442, %r5441;
	st.shared.f32 	[%r5443+8], %f2896;
$L__BB4_38:
	bar.sync 	0;
	setp.ne.s32 	%p457, %r4, 0;
	@%p457 bra 	$L__BB4_294;
	setp.gt.s64 	%p458, %rd6, 32;
	ld.shared.f32 	%f2660, [_ZZN3cub18CUB_300001_SM_10006detail6reduce28DeviceReduceSingleTileKernelINS2_10policy_hubIfyN4cuda3std3__44plusIfEEE10Policy1000EN6thrust24THRUST_300001_SM_1000_NS17counting_iteratorIiNSD_11use_defaultESF_SF_EEPfyS9_ff11estimate_piEEvT0_T1_T2_T3_T4_T6_E12temp_storage+12];
	add.f32 	%f2661, %f2896, %f2660;
	selp.f32 	%f2662, %f2661, %f2896, %p458;
	setp.gt.s64 	%p459, %rd6, 64;
	ld.shared.f32 	%f2663, [_ZZN3cub18CUB_300001_SM_10006detail6reduce28DeviceReduceSingleTileKernelINS2_10policy_hubIfyN4cuda3std3__44plusIfEEE10Policy1000EN6thrust24THRUST_300001_SM_1000_NS17counting_iteratorIiNSD_11use_defaultESF_SF_EEPfyS9_ff11estimate_piEEvT0_T1_T2_T3_T4_T6_E12temp_storage+16];
	add.f32 	%f2664, %f2663, %f2662;
	selp.f32 	%f2665, %f2664, %f2662, %p459;
	setp.gt.s64 	%p460, %rd6, 96;
	ld.shared.f32 	%f2666, [_ZZN3cub18CUB_300001_SM_10006detail6reduce28DeviceReduceSingleTileKernelINS2_10policy_hubIfyN4cuda3std3__44plusIfEEE10Policy1000EN6thrust24THRUST_300001_SM_1000_NS17counting_iteratorIiNSD_11use_defaultESF_SF_EEPfyS9_ff11estimate_piEEvT0_T1_T2_T3_T4_T6_E12temp_storage+20];
	add.f32 	%f2667, %f2666, %f2665;
	selp.f32 	%f2668, %f2667, %f2665, %p460;
	setp.gt.s64 	%p461, %rd6, 128;
	ld.shared.f32 	%f2669, [_ZZN3cub18CUB_300001_SM_10006detail6reduce28DeviceReduceSingleTileKernelINS2_10policy_hubIfyN4cuda3std3__44plusIfEEE10Policy1000EN6thrust24THRUST_300001_SM_1000_NS17counting_iteratorIiNSD_11use_defaultESF_SF_EEPfyS9_ff11estimate_piEEvT0_T1_T2_T3_T4_T6_E12temp_storage+24];
	add.f32 	%f2670, %f2669, %f2668;
	selp.f32 	%f2671, %f2670, %f2668, %p461;
	setp.gt.s64 	%p462, %rd6, 160;
	ld.shared.f32 	%f2672, [_ZZN3cub18CUB_300001_SM_10006detail6reduce28DeviceReduceSingleTileKernelINS2_10policy_hubIfyN4cuda3std3__44plusIfEEE10Policy1000EN6thrust24THRUST_300001_SM_1000_NS17counting_iteratorIiNSD_11use_defaultESF_SF_EEPfyS9_ff11estimate_piEEvT0_T1_T2_T3_T4_T6_E12temp_storage+28];
	add.f32 	%f2673, %f2672, %f2671;
	selp.f32 	%f2674, %f2673, %f2671, %p462;
	setp.gt.s64 	%p463, %rd6, 192;
	ld.shared.f32 	%f2675, [_ZZN3cub18CUB_300001_SM_10006detail6reduce28DeviceReduceSingleTileKernelINS2_10policy_hubIfyN4cuda3std3__44plusIfEEE10Policy1000EN6thrust24THRUST_300001_SM_1000_NS17counting_iteratorIiNSD_11use_defaultESF_SF_EEPfyS9_ff11estimate_piEEvT0_T1_T2_T3_T4_T6_E12temp_storage+32];
	add.f32 	%f2676, %f2675, %f2674;
	selp.f32 	%f2677, %f2676, %f2674, %p463;
	setp.gt.s64 	%p464, %rd6, 224;
	ld.shared.f32 	%f2678, [_ZZN3cub18CUB_300001_SM_10006detail6reduce28DeviceReduceSingleTileKernelINS2_10policy_hubIfyN4cuda3std3__44plusIfEEE10Policy1000EN6thrust24THRUST_300001_SM_1000_NS17counting_iteratorIiNSD_11use_defaultESF_SF_EEPfyS9_ff11estimate_piEEvT0_T1_T2_T3_T4_T6_E12temp_storage+36];
	add.f32 	%f2679, %f2678, %f2677;
	selp.f32 	%f2896, %f2679, %f2677, %p464;
	bra.uni 	$L__BB4_294;
$L__BB4_40:
	mov.u32 	%r87, %tid.x;
	add.s32 	%r88, %r1019, %r87;
	setp.lt.s32 	%p3, %r1020, 1;
	cvt.rn.f32.s32 	%f36, %r1020;
	@%p3 bra 	$L__BB4_154;
	add.s32 	%r89, %r1020, -1;
	xor.b32  	%r1023, %r88, -1429050551;
	mul.lo.s32 	%r1024, %r1023, 1099087573;
	add.s32 	%r5527, %r1024, 5783321;
	xor.b32  	%r5524, %r1024, 362436069;
	add.s32 	%r5523, %r1024, 123456789;
	add.s32 	%r5522, %r1024, -638133224;
	and.b32  	%r94, %r1020, 3;
	setp.lt.u32 	%p4, %r89, 3;
	mov.b32 	%r5526, -589760388;
	mov.b32 	%r5525, -123459836;
	mov.f32 	%f2727, 0f00000000;
	@%p4 bra 	$L__BB4_44;
	and.b32  	%r95, %r1020, 2147483644;
	mov.b32 	%r5521, 0;
	mov.b32 	%r5526, -589760388;
	mov.b32 	%r5525, -123459836;
	mov.f32 	%f2727, 0f00000000;
$L__BB4_43:
	shr.u32 	%r1028, %r5523, 2;
	xor.b32  	%r1029, %r1028, %r5523;
	shl.b32 	%r1030, %r5527, 4;
	shl.b32 	%r1031, %r1029, 1;
	xor.b32  	%r1032, %r1030, %r1031;
	xor.b32  	%r1033, %r1032, %r5527;
	xor.b32  	%r1034, %r1033, %r1029;
	add.s32 	%r1035, %r5522, %r1034;
	add.s32 	%r1036, %r1035, 362437;
	cvt.rn.f32.u32 	%f420, %r1036;
	fma.rn.f32 	%f421, %f420, 0f2F800000, 0f2F000000;
	shr.u32 	%r1037, %r5524, 2;
	xor.b32  	%r1038, %r1037, %r5524;
	shl.b32 	%r1039, %r1034, 4;
	shl.b32 	%r1040, %r1038, 1;
	xor.b32  	%r1041, %r1040, %r1039;
	xor.b32  	%r1042, %r1041, %r1038;
	xor.b32  	%r1043, %r1042, %r1034;
	add.s32 	%r1044, %r5522, %r1043;
	add.s32 	%r1045, %r1044, 724874;
	cvt.rn.f32.u32 	%f422, %r1045;
	fma.rn.f32 	%f423, %f422, 0f2F800000, 0f2F000000;
	mul.f32 	%f424, %f423, %f423;
	fma.rn.f32 	%f425, %f421, %f421, %f424;
	sqrt.rn.f32 	%f426, %f425;
	setp.le.f32 	%p5, %f426, 0f3F800000;
	add.f32 	%f427, %f2727, 0f3F800000;
	selp.f32 	%f428, %f427, %f2727, %p5;
	shr.u32 	%r1046, %r5525, 2;
	xor.b32  	%r1047, %r1046, %r5525;
	shl.b32 	%r1048, %r1043, 4;
	shl.b32 	%r1049, %r1047, 1;
	xor.b32  	%r1050, %r1048, %r1049;
	xor.b32  	%r1051, %r1050, %r1043;
	xor.b32  	%r1052, %r1051, %r1047;
	add.s32 	%r1053, %r5522, %r1052;
	add.s32 	%r1054, %r1053, 1087311;
	cvt.rn.f32.u32 	%f429, %r1054;
	fma.rn.f32 	%f430, %f429, 0f2F800000, 0f2F000000;
	shr.u32 	%r1055, %r5526, 2;
	xor.b32  	%r1056, %r1055, %r5526;
	shl.b32 	%r1057, %r1052, 4;
	shl.b32 	%r1058, %r1056, 1;
	xor.b32  	%r1059, %r1058, %r1057;
	xor.b32  	%r1060, %r1059, %r1056;
	xor.b32  	%r5523, %r1060, %r1052;
	add.s32 	%r1061, %r5522, %r5523;
	add.s32 	%r1062, %r1061, 1449748;
	cvt.rn.f32.u32 	%f431, %r1062;
	fma.rn.f32 	%f432, %f431, 0f2F800000, 0f2F000000;
	mul.f32 	%f433, %f432, %f432;
	fma.rn.f32 	%f434, %f430, %f430, %f433;
	sqrt.rn.f32 	%f435, %f434;
	setp.le.f32 	%p6, %f435, 0f3F800000;
	add.f32 	%f436, %f428, 0f3F800000;
	selp.f32 	%f437, %f436, %f428, %p6;
	shr.u32 	%r1063, %r5527, 2;
	xor.b32  	%r1064, %r1063, %r5527;
	shl.b32 	%r1065, %r5523, 4;
	shl.b32 	%r1066, %r1064, 1;
	xor.b32  	%r1067, %r1065, %r1066;
	xor.b32  	%r1068, %r1067, %r5523;
	xor.b32  	%r5524, %r1068, %r1064;
	add.s32 	%r1069, %r5522, %r5524;
	add.s32 	%r1070, %r1069, 1812185;
	cvt.rn.f32.u32 	%f438, %r1070;
	fma.rn.f32 	%f439, %f438, 0f2F800000, 0f2F000000;
	shr.u32 	%r1071, %r1034, 2;
	xor.b32  	%r1072, %r1071, %r1034;
	shl.b32 	%r1073, %r5524, 4;
	shl.b32 	%r1074, %r1072, 1;
	xor.b32  	%r1075, %r1074, %r1073;
	xor.b32  	%r1076, %r1075, %r1072;
	xor.b32  	%r5525, %r1076, %r5524;
	add.s32 	%r1077, %r5522, %r5525;
	add.s32 	%r1078, %r1077, 2174622;
	cvt.rn.f32.u32 	%f440, %r1078;
	fma.rn.f32 	%f441, %f440, 0f2F800000, 0f2F000000;
	mul.f32 	%f442, %f441, %f441;
	fma.rn.f32 	%f443, %f439, %f439, %f442;
	sqrt.rn.f32 	%f444, %f443;
	setp.le.f32 	%p7, %f444, 0f3F800000;
	add.f32 	%f445, %f437, 0f3F800000;
	selp.f32 	%f446, %f445, %f437, %p7;
	shr.u32 	%r1079, %r1043, 2;
	xor.b32  	%r1080, %r1079, %r1043;
	shl.b32 	%r1081, %r5525, 4;
	shl.b32 	%r1082, %r1080, 1;
	xor.b32  	%r1083, %r1081, %r1082;
	xor.b32  	%r1084, %r1083, %r5525;
	xor.b32  	%r5526, %r1084, %r1080;
	add.s32 	%r1085, %r5522, %r5526;
	add.s32 	%r1086, %r1085, 2537059;
	cvt.rn.f32.u32 	%f447, %r1086;
	fma.rn.f32 	%f448, %f447, 0f2F800000, 0f2F000000;
	shr.u32 	%r1087, %r1052, 2;
	xor.b32  	%r1088, %r1087, %r1052;
	shl.b32 	%r1089, %r5526, 4;
	shl.b32 	%r1090, %r1088, 1;
	xor.b32  	%r1091, %r1090, %r1089;
	xor.b32  	%r1092, %r1091, %r1088;
	xor.b32  	%r5527, %r1092, %r5526;
	add.s32 	%r5522, %r5522, 2899496;
	add.s32 	%r1093, %r5527, %r5522;
	cvt.rn.f32.u32 	%f449, %r1093;
	fma.rn.f32 	%f450, %f449, 0f2F800000, 0f2F000000;
	mul.f32 	%f451, %f450, %f450;
	fma.rn.f32 	%f452, %f448, %f448, %f451;
	sqrt.rn.f32 	%f453, %f452;
	setp.le.f32 	%p8, %f453, 0f3F800000;
	add.f32 	%f454, %f446, 0f3F800000;
	selp.f32 	%f2727, %f454, %f446, %p8;
	add.s32 	%r5521, %r5521, 4;
	setp.ne.s32 	%p9, %r5521, %r95;
	@%p9 bra 	$L__BB4_43;
$L__BB4_44:
	setp.eq.s32 	%p10, %r94, 0;
	@%p10 bra 	$L__BB4_48;
	shr.u32 	%r1094, %r5523, 2;
	xor.b32  	%r1095, %r1094, %r5523;
	shl.b32 	%r1096, %r5527, 4;
	shl.b32 	%r1097, %r1095, 1;
	xor.b32  	%r1098, %r1096, %r1097;
	xor.b32  	%r1099, %r1098, %r5527;
	xor.b32  	%r116, %r1099, %r1095;
	add.s32 	%r1100, %r5522, %r116;
	add.s32 	%r1101, %r1100, 362437;
	cvt.rn.f32.u32 	%f455, %r1101;
	fma.rn.f32 	%f456, %f455, 0f2F800000, 0f2F000000;
	shr.u32 	%r1102, %r5524, 2;
	xor.b32  	%r1103, %r1102, %r5524;
	shl.b32 	%r1104, %r116, 4;
	shl.b32 	%r1105, %r1103, 1;
	xor.b32  	%r1106, %r1105, %r1104;
	xor.b32  	%r1107, %r1106, %r1103;
	xor.b32  	%r117, %r1107, %r116;
	add.s32 	%r1108, %r5522, %r117;
	add.s32 	%r1109, %r1108, 724874;
	cvt.rn.f32.u32 	%f457, %r1109;
	fma.rn.f32 	%f458, %f457, 0f2F800000, 0f2F000000;
	mul.f32 	%f459, %f458, %f458;
	fma.rn.f32 	%f460, %f456, %f456, %f459;
	sqrt.rn.f32 	%f461, %f460;
	setp.le.f32 	%p11, %f461, 0f3F800000;
	add.f32 	%f462, %f2727, 0f3F800000;
	selp.f32 	%f2727, %f462, %f2727, %p11;
	setp.eq.s32 	%p12, %r94, 1;
	@%p12 bra 	$L__BB4_48;
	shr.u32 	%r1110, %r5525, 2;
	xor.b32  	%r1111, %r1110, %r5525;
	shl.b32 	%r1112, %r117, 4;
	shl.b32 	%r1113, %r1111, 1;
	xor.b32  	%r1114, %r1112, %r1113;
	xor.b32  	%r1115, %r1114, %r117;
	xor.b32  	%r1116, %r1115, %r1111;
	add.s32 	%r1117, %r5522, %r1116;
	add.s32 	%r1118, %r1117, 1087311;
	cvt.rn.f32.u32 	%f463, %r1118;
	fma.rn.f32 	%f464, %f463, 0f2F800000, 0f2F000000;
	shr.u32 	%r1119, %r5526, 2;
	xor.b32  	%r1120, %r1119, %r5526;
	shl.b32 	%r1121, %r1116, 4;
	shl.b32 	%r1122, %r1120, 1;
	xor.b32  	%r1123, %r1122, %r1121;
	xor.b32  	%r1124, %r1123, %r1120;
	xor.b32  	%r118, %r1124, %r1116;
	add.s32 	%r1125, %r5522, %r118;
	add.s32 	%r1126, %r1125, 1449748;
	cvt.rn.f32.u32 	%f465, %r1126;
	fma.rn.f32 	%f466, %f465, 0f2F800000, 0f2F000000;
	mul.f32 	%f467, %f466, %f466;
	fma.rn.f32 	%f468, %f464, %f464, %f467;
	sqrt.rn.f32 	%f469, %f468;
	setp.le.f32 	%p13, %f469, 0f3F800000;
	add.f32 	%f470, %f2727, 0f3F800000;
	selp.f32 	%f2727, %f470, %f2727, %p13;
	setp.eq.s32 	%p14, %r94, 2;
	@%p14 bra 	$L__BB4_48;
	shr.u32 	%r1127, %r5527, 2;
	xor.b32  	%r1128, %r1127, %r5527;
	shl.b32 	%r1129, %r118, 4;
	shl.b32 	%r1130, %r1128, 1;
	xor.b32  	%r1131, %r1129, %r1130;
	xor.b32  	%r1132, %r1131, %r118;
	xor.b32  	%r1133, %r1132, %r1128;
	add.s32 	%r1134, %r5522, %r1133;
	add.s32 	%r1135, %r1134, 1812185;
	cvt.rn.f32.u32 	%f471, %r1135;
	fma.rn.f32 	%f472, %f471, 0f2F800000, 0f2F000000;
	shr.u32 	%r1136, %r116, 2;
	xor.b32  	%r1137, %r1136, %r116;
	shl.b32 	%r1138, %r1133, 4;
	shl.b32 	%r1139, %r1137, 1;
	xor.b32  	%r1140, %r1139, %r1138;
	xor.b32  	%r1141, %r1140, %r1137;
	xor.b32  	%r1142, %r1141, %r1133;
	add.s32 	%r1143, %r5522, %r1142;
	add.s32 	%r1144, %r1143, 2174622;
	cvt.rn.f32.u32 	%f473, %r1144;
	fma.rn.f32 	%f474, %f473, 0f2F800000, 0f2F000000;
	mul.f32 	%f475, %f474, %f474;
	fma.rn.f32 	%f476, %f472, %f472, %f475;
	sqrt.rn.f32 	%f477, %f476;
	setp.le.f32 	%p15, %f477, 0f3F800000;
	add.f32 	%f478, %f2727, 0f3F800000;
	selp.f32 	%f2727, %f478, %f2727, %p15;
$L__BB4_48:
	setp.lt.u32 	%p16, %r89, 3;
	mul.f32 	%f45, %f2727, 0f40800000;
	add.s32 	%r1147, %r88, 256;
	xor.b32  	%r1148, %r1147, -1429050551;
	mul.lo.s32 	%r1149, %r1148, 1099087573;
	add.s32 	%r5540, %r1149, 5783321;
	xor.b32  	%r5537, %r1149, 362436069;
	add.s32 	%r5536, %r1149, 123456789;
	add.s32 	%r5535, %r1149, -638133224;
	mov.b32 	%r5539, -589760388;
	mov.b32 	%r5538, -123459836;
	mov.f32 	%f2731, 0f00000000;
	@%p16 bra 	$L__BB4_51;
	and.b32  	%r123, %r1020, 2147483644;
	mov.b32 	%r5534, 0;
	mov.b32 	%r5539, -589760388;
	mov.b32 	%r5538, -123459836;
	mov.f32 	%f2731, 0f00000000;
$L__BB4_50:
	shr.u32 	%r1153, %r5536, 2;
	xor.b32  	%r1154, %r1153, %r5536;
	shl.b32 	%r1155, %r5540, 4;
	shl.b32 	%r1156, %r1154, 1;
	xor.b32  	%r1157, %r1155, %r1156;
	xor.b32  	%r1158, %r1157, %r5540;
	xor.b32  	%r1159, %r1158, %r1154;
	add.s32 	%r1160, %r5535, %r1159;
	add.s32 	%r1161, %r1160, 362437;
	cvt.rn.f32.u32 	%f482, %r1161;
	fma.rn.f32 	%f483, %f482, 0f2F800000, 0f2F000000;
	shr.u32 	%r1162, %r5537, 2;
	xor.b32  	%r1163, %r1162, %r5537;
	shl.b32 	%r1164, %r1159, 4;
	shl.b32 	%r1165, %r1163, 1;
	xor.b32  	%r1166, %r1165, %r1164;
	xor.b32  	%r1167, %r1166, %r1163;
	xor.b32  	%r1168, %r1167, %r1159;
	add.s32 	%r1169, %r5535, %r1168;
	add.s32 	%r1170, %r1169, 724874;
	cvt.rn.f32.u32 	%f484, %r1170;
	fma.rn.f32 	%f485, %f484, 0f2F800000, 0f2F000000;
	mul.f32 	%f486, %f485, %f485;
	fma.rn.f32 	%f487, %f483, %f483, %f486;
	sqrt.rn.f32 	%f488, %f487;
	setp.le.f32 	%p17, %f488, 0f3F800000;
	add.f32 	%f489, %f2731, 0f3F800000;
	selp.f32 	%f490, %f489, %f2731, %p17;
	shr.u32 	%r1171, %r5538, 2;
	xor.b32  	%r1172, %r1171, %r5538;
	shl.b32 	%r1173, %r1168, 4;
	shl.b32 	%r1174, %r1172, 1;
	xor.b32  	%r1175, %r1173, %r1174;
	xor.b32  	%r1176, %r1175, %r1168;
	xor.b32  	%r1177, %r1176, %r1172;
	add.s32 	%r1178, %r5535, %r1177;
	add.s32 	%r1179, %r1178, 1087311;
	cvt.rn.f32.u32 	%f491, %r1179;
	fma.rn.f32 	%f492, %f491, 0f2F800000, 0f2F000000;
	shr.u32 	%r1180, %r5539, 2;
	xor.b32  	%r1181, %r1180, %r5539;
	shl.b32 	%r1182, %r1177, 4;
	shl.b32 	%r1183, %r1181, 1;
	xor.b32  	%r1184, %r1183, %r1182;
	xor.b32  	%r1185, %r1184, %r1181;
	xor.b32  	%r5536, %r1185, %r1177;
	add.s32 	%r1186, %r5535, %r5536;
	add.s32 	%r1187, %r1186, 1449748;
	cvt.rn.f32.u32 	%f493, %r1187;
	fma.rn.f32 	%f494, %f493, 0f2F800000, 0f2F000000;
	mul.f32 	%f495, %f494, %f494;
	fma.rn.f32 	%f496, %f492, %f492, %f495;
	sqrt.rn.f32 	%f497, %f496;
	setp.le.f32 	%p18, %f497, 0f3F800000;
	add.f32 	%f498, %f490, 0f3F800000;
	selp.f32 	%f499, %f498, %f490, %p18;
	shr.u32 	%r1188, %r5540, 2;
	xor.b32  	%r1189, %r1188, %r5540;
	shl.b32 	%r1190, %r5536, 4;
	shl.b32 	%r1191, %r1189, 1;
	xor.b32  	%r1192, %r1190, %r1191;
	xor.b32  	%r1193, %r1192, %r5536;
	xor.b32  	%r5537, %r1193, %r1189;
	add.s32 	%r1194, %r5535, %r5537;
	add.s32 	%r1195, %r1194, 1812185;
	cvt.rn.f32.u32 	%f500, %r1195;
	fma.rn.f32 	%f501, %f500, 0f2F800000, 0f2F000000;
	shr.u32 	%r1196, %r1159, 2;
	xor.b32  	%r1197, %r1196, %r1159;
	shl.b32 	%r1198, %r5537, 4;
	shl.b32 	%r1199, %r1197, 1;
	xor.b32  	%r1200, %r1199, %r1198;
	xor.b32  	%r1201, %r1200, %r1197;
	xor.b32  	%r5538, %r1201, %r5537;
	add.s32 	%r1202, %r5535, %r5538;
	add.s32 	%r1203, %r1202, 2174622;
	cvt.rn.f32.u32 	%f502, %r1203;
	fma.rn.f32 	%f503, %f502, 0f2F800000, 0f2F000000;
	mul.f32 	%f504, %f503, %f503;
	fma.rn.f32 	%f505, %f501, %f501, %f504;
	sqrt.rn.f32 	%f506, %f505;
	setp.le.f32 	%p19, %f506, 0f3F800000;
	add.f32 	%f507, %f499, 0f3F800000;
	selp.f32 	%f508, %f507, %f499, %p19;
	shr.u32 	%r1204, %r1168, 2;
	xor.b32  	%r1205, %r1204, %r1168;
	shl.b32 	%r1206, %r5538, 4;
	shl.b32 	%r1207, %r1205, 1;
	xor.b32  	%r1208, %r1206, %r1207;
	xor.b32  	%r1209, %r1208, %r5538;
	xor.b32  	%r5539, %r1209, %r1205;
	add.s32 	%r1210, %r5535, %r5539;
	add.s32 	%r1211, %r1210, 2537059;
	cvt.rn.f32.u32 	%f509, %r1211;
	fma.rn.f32 	%f510, %f509, 0f2F800000, 0f2F000000;
	shr.u32 	%r1212, %r1177, 2;
	xor.b32  	%r1213, %r1212, %r1177;
	shl.b32 	%r1214, %r5539, 4;
	shl.b32 	%r1215, %r1213, 1;
	xor.b32  	%r1216, %r1215, %r1214;
	xor.b32  	%r1217, %r1216, %r1213;
	xor.b32  	%r5540, %r1217, %r5539;
	add.s32 	%r5535, %r5535, 2899496;
	add.s32 	%r1218, %r5540, %r5535;
	cvt.rn.f32.u32 	%f511, %r1218;
	fma.rn.f32 	%f512, %f511, 0f2F800000, 0f2F000000;
	mul.f32 	%f513, %f512, %f512;
	fma.rn.f32 	%f514, %f510, %f510, %f513;
	sqrt.rn.f32 	%f515, %f514;
	setp.le.f32 	%p20, %f515, 0f3F800000;
	add.f32 	%f516, %f508, 0f3F800000;
	selp.f32 	%f2731, %f516, %f508, %p20;
	add.s32 	%r5534, %r5534, 4;
	setp.ne.s32 	%p21, %r5534, %r123;
	@%p21 bra 	$L__BB4_50;
$L__BB4_51:
	setp.eq.s32 	%p22, %r94, 0;
	@%p22 bra 	$L__BB4_55;
	shr.u32 	%r1219, %r5536, 2;
	xor.b32  	%r1220, %r1219, %r5536;
	shl.b32 	%r1221, %r5540, 4;
	shl.b32 	%r1222, %r1220, 1;
	xor.b32  	%r1223, %r1221, %r1222;
	xor.b32  	%r1224, %r1223, %r5540;
	xor.b32  	%r144, %r1224, %r1220;
	add.s32 	%r1225, %r5535, %r144;
	add.s32 	%r1226, %r1225, 362437;
	cvt.rn.f32.u32 	%f517, %r1226;
	fma.rn.f32 	%f518, %f517, 0f2F800000, 0f2F000000;
	shr.u32 	%r1227, %r5537, 2;
	xor.b32  	%r1228, %r1227, %r5537;
	shl.b32 	%r1229, %r144, 4;
	shl.b32 	%r1230, %r1228, 1;
	xor.b32  	%r1231, %r1230, %r1229;
	xor.b32  	%r1232, %r1231, %r1228;
	xor.b32  	%r145, %r1232, %r144;
	add.s32 	%r1233, %r5535, %r145;
	add.s32 	%r1234, %r1233, 724874;
	cvt.rn.f32.u32 	%f519, %r1234;
	fma.rn.f32 	%f520, %f519, 0f2F800000, 0f2F000000;
	mul.f32 	%f521, %f520, %f520;
	fma.rn.f32 	%f522, %f518, %f518, %f521;
	sqrt.rn.f32 	%f523, %f522;
	setp.le.f32 	%p23, %f523, 0f3F800000;
	add.f32 	%f524, %f2731, 0f3F800000;
	selp.f32 	%f2731, %f524, %f2731, %p23;
	setp.eq.s32 	%p24, %r94, 1;
	@%p24 bra 	$L__BB4_55;
	shr.u32 	%r1235, %r5538, 2;
	xor.b32  	%r1236, %r1235, %r5538;
	shl.b32 	%r1237, %r145, 4;
	shl.b32 	%r1238, %r1236, 1;
	xor.b32  	%r1239, %r1237, %r1238;
	xor.b32  	%r1240, %r1239, %r145;
	xor.b32  	%r1241, %r1240, %r1236;
	add.s32 	%r1242, %r5535, %r1241;
	add.s32 	%r1243, %r1242, 1087311;
	cvt.rn.f32.u32 	%f525, %r1243;
	fma.rn.f32 	%f526, %f525, 0f2F800000, 0f2F000000;
	shr.u32 	%r1244, %r5539, 2;
	xor.b32  	%r1245, %r1244, %r5539;
	shl.b32 	%r1246, %r1241, 4;
	shl.b32 	%r1247, %r1245, 1;
	xor.b32  	%r1248, %r1247, %r1246;
	xor.b32  	%r1249, %r1248, %r1245;
	xor.b32  	%r146, %r1249, %r1241;
	add.s32 	%r1250, %r5535, %r146;
	add.s32 	%r1251, %r1250, 1449748;
	cvt.rn.f32.u32 	%f527, %r1251;
	fma.rn.f32 	%f528, %f527, 0f2F800000, 0f2F000000;
	mul.f32 	%f529, %f528, %f528;
	fma.rn.f32 	%f530, %f526, %f526, %f529;
	sqrt.rn.f32 	%f531, %f530;
	setp.le.f32 	%p25, %f531, 0f3F800000;
	add.f32 	%f532, %f2731, 0f3F800000;
	selp.f32 	%f2731, %f532, %f2731, %p25;
	setp.eq.s32 	%p26, %r94, 2;
	@%p26 bra 	$L__BB4_55;
	shr.u32 	%r1252, %r5540, 2;
	xor.b32  	%r1253, %r1252, %r5540;
	shl.b32 	%r1254, %r146, 4;
	shl.b32 	%r1255, %r1253, 1;
	xor.b32  	%r1256, %r1254, %r1255;
	xor.b32  	%r1257, %r1256, %r146;
	xor.b32  	%r1258, %r1257, %r1253;
	add.s32 	%r1259, %r5535, %r1258;
	add.s32 	%r1260, %r1259, 1812185;
	cvt.rn.f32.u32 	%f533, %r1260;
	fma.rn.f32 	%f534, %f533, 0f2F800000, 0f2F000000;
	shr.u32 	%r1261, %r144, 2;
	xor.b32  	%r1262, %r1261, %r144;
	shl.b32 	%r1263, %r1258, 4;
	shl.b32 	%r1264, %r1262, 1;
	xor.b32  	%r1265, %r1264, %r1263;
	xor.b32  	%r1266, %r1265, %r1262;
	xor.b32  	%r1267, %r1266, %r1258;
	add.s32 	%r1268, %r5535, %r1267;
	add.s32 	%r1269, %r1268, 2174622;
	cvt.rn.f32.u32 	%f535, %r1269;
	fma.rn.f32 	%f536, %f535, 0f2F800000, 0f2F000000;
	mul.f32 	%f537, %f536, %f536;
	fma.rn.f32 	%f538, %f534, %f534, %f537;
	sqrt.rn.f32 	%f539, %f538;
	setp.le.f32 	%p27, %f539, 0f3F800000;
	add.f32 	%f540, %f2731, 0f3F800000;
	selp.f32 	%f2731, %f540, %f2731, %p27;
$L__BB4_55:
	setp.lt.u32 	%p28, %r89, 3;
	mul.f32 	%f54, %f2731, 0f40800000;
	add.s32 	%r1272, %r88, 512;
	xor.b32  	%r1273, %r1272, -1429050551;
	mul.lo.s32 	%r1274, %r1273, 1099087573;
	add.s32 	%r5553, %r1274, 5783321;
	xor.b32  	%r5550, %r1274, 362436069;
	add.s32 	%r5549, %r1274, 123456789;
	add.s32 	%r5548, %r1274, -638133224;
	mov.b32 	%r5552, -589760388;
	mov.b32 	%r5551, -123459836;
	mov.f32 	%f2735, 0f00000000;
	@%p28 bra 	$L__BB4_58;
	and.b32  	%r151, %r1020, 2147483644;
	mov.b32 	%r5547, 0;
	mov.b32 	%r5552, -589760388;
	mov.b32 	%r5551, -123459836;
	mov.f32 	%f2735, 0f00000000;
$L__BB4_57:
	shr.u32 	%r1278, %r5549, 2;
	xor.b32  	%r1279, %r1278, %r5549;
	shl.b32 	%r1280, %r5553, 4;
	shl.b32 	%r1281, %r1279, 1;
	xor.b32  	%r1282, %r1280, %r1281;
	xor.b32  	%r1283, %r1282, %r5553;
	xor.b32  	%r1284, %r1283, %r1279;
	add.s32 	%r1285, %r5548, %r1284;
	add.s32 	%r1286, %r1285, 362437;
	cvt.rn.f32.u32 	%f544, %r1286;
	fma.rn.f32 	%f545, %f544, 0f2F800000, 0f2F000000;
	shr.u32 	%r1287, %r5550, 2;
	xor.b32  	%r1288, %r1287, %r5550;
	shl.b32 	%r1289, %r1284, 4;
	shl.b32 	%r1290, %r1288, 1;
	xor.b32  	%r1291, %r1290, %r1289;
	xor.b32  	%r1292, %r1291, %r1288;
	xor.b32  	%r1293, %r1292, %r1284;
	add.s32 	%r1294, %r5548, %r1293;
	add.s32 	%r1295, %r1294, 724874;
	cvt.rn.f32.u32 	%f546, %r1295;
	fma.rn.f32 	%f547, %f546, 0f2F800000, 0f2F000000;
	mul.f32 	%f548, %f547, %f547;
	fma.rn.f32 	%f549, %f545, %f545, %f548;
	sqrt.rn.f32 	%f550, %f549;
	setp.le.f32 	%p29, %f550, 0f3F800000;
	add.f32 	%f551, %f2735, 0f3F800000;
	selp.f32 	%f552, %f551, %f2735, %p29;
	shr.u32 	%r1296, %r5551, 2;
	xor.b32  	%r1297, %r1296, %r5551;
	shl.b32 	%r1298, %r1293, 4;
	shl.b32 	%r1299, %r1297, 1;
	xor.b32  	%r1300, %r1298, %r1299;
	xor.b32  	%r1301, %r1300, %r1293;
	xor.b32  	%r1302, %r1301, %r1297;
	add.s32 	%r1303, %r5548, %r1302;
	add.s32 	%r1304, %r1303, 1087311;
	cvt.rn.f32.u32 	%f553, %r1304;
	fma.rn.f32 	%f554, %f553, 0f2F800000, 0f2F000000;
	shr.u32 	%r1305, %r5552, 2;
	xor.b32  	%r1306, %r1305, %r5552;
	shl.b32 	%r1307, %r1302, 4;
	shl.b32 	%r1308, %r1306, 1;
	xor.b32  	%r1309, %r1308, %r1307;
	xor.b32  	%r1310, %r1309, %r1306;
	xor.b32  	%r5549, %r1310, %r1302;
	add.s32 	%r1311, %r5548, %r5549;
	add.s32 	%r1312, %r1311, 1449748;
	cvt.rn.f32.u32 	%f555, %r1312;
	fma.rn.f32 	%f556, %f555, 0f2F800000, 0f2F000000;
	mul.f32 	%f557, %f556, %f556;
	fma.rn.f32 	%f558, %f554, %f554, %f557;
	sqrt.rn.f32 	%f559, %f558;
	setp.le.f32 	%p30, %f559, 0f3F800000;
	add.f32 	%f560, %f552, 0f3F800000;
	selp.f32 	%f561, %f560, %f552, %p30;
	shr.u32 	%r1313, %r5553, 2;
	xor.b32  	%r1314, %r1313, %r5553;
	shl.b32 	%r1315, %r5549, 4;
	shl.b32 	%r1316, %r1314, 1;
	xor.b32  	%r1317, %r1315, %r1316;
	xor.b32  	%r1318, %r1317, %r5549;
	xor.b32  	%r5550, %r1318, %r1314;
	add.s32 	%r1319, %r5548, %r5550;
	add.s32 	%r1320, %r1319, 1812185;
	cvt.rn.f32.u32 	%f562, %r1320;
	fma.rn.f32 	%f563, %f562, 0f2F800000, 0f2F000000;
	shr.u32 	%r1321, %r1284, 2;
	xor.b32  	%r1322, %r1321, %r1284;
	shl.b32 	%r1323, %r5550, 4;
	shl.b32 	%r1324, %r1322, 1;
	xor.b32  	%r1325, %r1324, %r1323;
	xor.b32  	%r1326, %r1325, %r1322;
	xor.b32  	%r5551, %r1326, %r5550;
	add.s32 	%r1327, %r5548, %r5551;
	add.s32 	%r1328, %r1327, 2174622;
	cvt.rn.f32.u32 	%f564, %r1328;
	fma.rn.f32 	%f565, %f564, 0f2F800000, 0f2F000000;
	mul.f32 	%f566, %f565, %f565;
	fma.rn.f32 	%f567, %f563, %f563, %f566;
	sqrt.rn.f32 	%f568, %f567;
	setp.le.f32 	%p31, %f568, 0f3F800000;
	add.f32 	%f569, %f561, 0f3F800000;
	selp.f32 	%f570, %f569, %f561, %p31;
	shr.u32 	%r1329, %r1293, 2;
	xor.b32  	%r1330, %r1329, %r1293;
	shl.b32 	%r1331, %r5551, 4;
	shl.b32 	%r1332, %r1330, 1;
	xor.b32  	%r1333, %r1331, %r1332;
	xor.b32  	%r1334, %r1333, %r5551;
	xor.b32  	%r5552, %r1334, %r1330;
	add.s32 	%r1335, %r5548, %r5552;
	add.s32 	%r1336, %r1335, 2537059;
	cvt.rn.f32.u32 	%f571, %r1336;
	fma.rn.f32 	%f572, %f571, 0f2F800000, 0f2F000000;
	shr.u32 	%r1337, %r1302, 2;
	xor.b32  	%r1338, %r1337, %r1302;
	shl.b32 	%r1339, %r5552, 4;
	shl.b32 	%r1340, %r1338, 1;
	xor.b32  	%r1341, %r1340, %r1339;
	xor.b32  	%r1342, %r1341, %r1338;
	xor.b32  	%r5553, %r1342, %r5552;
	add.s32 	%r5548, %r5548, 2899496;
	add.s32 	%r1343, %r5553, %r5548;
	cvt.rn.f32.u32 	%f573, %r1343;
	fma.rn.f32 	%f574, %f573, 0f2F800000, 0f2F000000;
	mul.f32 	%f575, %f574, %f574;
	fma.rn.f32 	%f576, %f572, %f572, %f575;
	sqrt.rn.f32 	%f577, %f576;
	setp.le.f32 	%p32, %f577, 0f3F800000;
	add.f32 	%f578, %f570, 0f3F800000;
	selp.f32 	%f2735, %f578, %f570, %p32;
	add.s32 	%r5547, %r5547, 4;
	setp.ne.s32 	%p33, %r5547, %r151;
	@%p33 bra 	$L__BB4_57;
$L__BB4_58:
	setp.eq.s32 	%p34, %r94, 0;
	@%p34 bra 	$L__BB4_62;
	shr.u32 	%r1344, %r5549, 2;
	xor.b32  	%r1345, %r1344, %r5549;
	shl.b32 	%r1346, %r5553, 4;
	shl.b32 	%r1347, %r1345, 1;
	xor.b32  	%r1348, %r1346, %r1347;
	xor.b32  	%r1349, %r1348, %r5553;
	xor.b32  	%r172, %r1349, %r1345;
	add.s32 	%r1350, %r5548, %r172;
	add.s32 	%r1351, %r1350, 362437;
	cvt.rn.f32.u32 	%f579, %r1351;
	fma.rn.f32 	%f580, %f579, 0f2F800000, 0f2F000000;
	shr.u32 	%r1352, %r5550, 2;
	xor.b32  	%r1353, %r1352, %r5550;
	shl.b32 	%r1354, %r172, 4;
	shl.b32 	%r1355, %r1353, 1;
	xor.b32  	%r1356, %r1355, %r1354;
	xor.b32  	%r1357, %r1356, %r1353;
	xor.b32  	%r173, %r1357, %r172;
	add.s32 	%r1358, %r5548, %r173;
	add.s32 	%r1359, %r1358, 724874;
	cvt.rn.f32.u32 	%f581, %r1359;
	fma.rn.f32 	%f582, %f581, 0f2F800000, 0f2F000000;
	mul.f32 	%f583, %f582, %f582;
	fma.rn.f32 	%f584, %f580, %f580, %f583;
	sqrt.rn.f32 	%f585, %f584;
	setp.le.f32 	%p35, %f585, 0f3F800000;
	add.f32 	%f586, %f2735, 0f3F800000;
	selp.f32 	%f2735, %f586, %f2735, %p35;
	setp.eq.s32 	%p36, %r94, 1;
	@%p36 bra 	$L__BB4_62;
	shr.u32 	%r1360, %r5551, 2;
	xor.b32  	%r1361, %r1360, %r5551;
	shl.b32 	%r1362, %r173, 4;
	shl.b32 	%r1363, %r1361, 1;
	xor.b32  	%r1364, %r1362, %r1363;
	xor.b32  	%r1365, %r1364, %r173;
	xor.b32  	%r1366, %r1365, %r1361;
	add.s32 	%r1367, %r5548, %r1366;
	add.s32 	%r1368, %r1367, 1087311;
	cvt.rn.f32.u32 	%f587, %r1368;
	fma.rn.f32 	%f588, %f587, 0f2F800000, 0f2F000000;
	shr.u32 	%r1369, %r5552, 2;
	xor.b32  	%r1370, %r1369, %r5552;
	shl.b32 	%r1371, %r1366, 4;
	shl.b32 	%r1372, %r1370, 1;
	xor.b32  	%r1373, %r1372, %r1371;
	xor.b32  	%r1374, %r1373, %r1370;
	xor.b32  	%r174, %r1374, %r1366;
	add.s32 	%r1375, %r5548, %r174;
	add.s32 	%r1376, %r1375, 1449748;
	cvt.rn.f32.u32 	%f589, %r1376;
	fma.rn.f32 	%f590, %f589, 0f2F800000, 0f2F000000;
	mul.f32 	%f591, %f590, %f590;
	fma.rn.f32 	%f592, %f588, %f588, %f591;
	sqrt.rn.f32 	%f593, %f592;
	setp.le.f32 	%p37, %f593, 0f3F800000;
	add.f32 	%f594, %f2735, 0f3F800000;
	selp.f32 	%f2735, %f594, %f2735, %p37;
	setp.eq.s32 	%p38, %r94, 2;
	@%p38 bra 	$L__BB4_62;
	shr.u32 	%r1377, %r5553, 2;
	xor.b32  	%r1378, %r1377, %r5553;
	shl.b32 	%r1379, %r174, 4;
	shl.b32 	%r1380, %r1378, 1;
	xor.b32  	%r1381, %r1379, %r1380;
	xor.b32  	%r1382, %r1381, %r174;
	xor.b32  	%r1383, %r1382, %r1378;
	add.s32 	%r1384, %r5548, %r1383;
	add.s32 	%r1385, %r1384, 1812185;
	cvt.rn.f32.u32 	%f595, %r1385;
	fma.rn.f32 	%f596, %f595, 0f2F800000, 0f2F000000;
	shr.u32 	%r1386, %r172, 2;
	xor.b32  	%r1387, %r1386, %r172;
	shl.b32 	%r1388, %r1383, 4;
	shl.b32 	%r1389, %r1387, 1;
	xor.b32  	%r1390, %r1389, %r1388;
	xor.b32  	%r1391, %r1390, %r1387;
	xor.b32  	%r1392, %r1391, %r1383;
	add.s32 	%r1393, %r5548, %r1392;
	add.s32 	%r1394, %r1393, 2174622;
	cvt.rn.f32.u32 	%f597, %r1394;
	fma.rn.f32 	%f598, %f597, 0f2F800000, 0f2F000000;
	mul.f32 	%f599, %f598, %f598;
	fma.rn.f32 	%f600, %f596, %f596, %f599;
	sqrt.rn.f32 	%f601, %f600;
	setp.le.f32 	%p39, %f601, 0f3F800000;
	add.f32 	%f602, %f2735, 0f3F800000;
	selp.f32 	%f2735, %f602, %f2735, %p39;
$L__BB4_62:
	setp.lt.u32 	%p40, %r89, 3;
	mul.f32 	%f63, %f2735, 0f40800000;
	add.s32 	%r1397, %r88, 768;
	xor.b32  	%r1398, %r1397, -1429050551;
	mul.lo.s32 	%r1399, %r1398, 1099087573;
	add.s32 	%r5566, %r1399, 5783321;
	xor.b32  	%r5563, %r1399, 362436069;
	add.s32 	%r5562, %r1399, 123456789;
	add.s32 	%r5561, %r1399, -638133224;
	mov.b32 	%r5565, -589760388;
	mov.b32 	%r5564, -123459836;
	mov.f32 	%f2739, 0f00000000;
	@%p40 bra 	$L__BB4_65;
	and.b32  	%r179, %r1020, 2147483644;
	mov.b32 	%r5560, 0;
	mov.b32 	%r5565, -589760388;
	mov.b32 	%r5564, -123459836;
	mov.f32 	%f2739, 0f00000000;
$L__BB4_64:
	shr.u32 	%r1403, %r5562, 2;
	xor.b32  	%r1404, %r1403, %r5562;
	shl.b32 	%r1405, %r5566, 4;
	shl.b32 	%r1406, %r1404, 1;
	xor.b32  	%r1407, %r1405, %r1406;
	xor.b32  	%r1408, %r1407, %r5566;
	xor.b32  	%r1409, %r1408, %r1404;
	add.s32 	%r1410, %r5561, %r1409;
	add.s32 	%r1411, %r1410, 362437;
	cvt.rn.f32.u32 	%f606, %r1411;
	fma.rn.f32 	%f607, %f606, 0f2F800000, 0f2F000000;
	shr.u32 	%r1412, %r5563, 2;
	xor.b32  	%r1413, %r1412, %r5563;
	shl.b32 	%r1414, %r1409, 4;
	shl.b32 	%r1415, %r1413, 1;
	xor.b32  	%r1416, %r1415, %r1414;
	xor.b32  	%r1417, %r1416, %r1413;
	xor.b32  	%r1418, %r1417, %r1409;
	add.s32 	%r1419, %r5561, %r1418;
	add.s32 	%r1420, %r1419, 724874;
	cvt.rn.f32.u32 	%f608, %r1420;
	fma.rn.f32 	%f609, %f608, 0f2F800000, 0f2F000000;
	mul.f32 	%f610, %f609, %f609;
	fma.rn.f32 	%f611, %f607, %f607, %f610;
	sqrt.rn.f32 	%f612, %f611;
	setp.le.f32 	%p41, %f612, 0f3F800000;
	add.f32 	%f613, %f2739, 0f3F800000;
	selp.f32 	%f614, %f613, %f2739, %p41;
	shr.u32 	%r1421, %r5564, 2;
	xor.b32  	%r1422, %r1421, %r5564;
	shl.b32 	%r1423, %r1418, 4;
	shl.b32 	%r1424, %r1422, 1;
	xor.b32  	%r1425, %r1423, %r1424;
	xor.b32  	%r1426, %r1425, %r1418;
	xor.b32  	%r1427, %r1426, %r1422;
	add.s32 	%r1428, %r5561, %r1427;
	add.s32 	%r1429, %r1428, 1087311;
	cvt.rn.f32.u32 	%f615, %r1429;
	fma.rn.f32 	%f616, %f615, 0f2F800000, 0f2F000000;
	shr.u32 	%r1430, %r5565, 2;
	xor.b32  	%r1431, %r1430, %r5565;
	shl.b32 	%r1432, %r1427, 4;
	shl.b32 	%r1433, %r1431, 1;
	xor.b32  	%r1434, %r1433, %r1432;
	xor.b32  	%r1435, %r1434, %r1431;
	xor.b32  	%r5562, %r1435, %r1427;
	add.s32 	%r1436, %r5561, %r5562;
	add.s32 	%r1437, %r1436, 1449748;
	cvt.rn.f32.u32 	%f617, %r1437;
	fma.rn.f32 	%f618, %f617, 0f2F800000, 0f2F000000;
	mul.f32 	%f619, %f618, %f618;
	fma.rn.f32 	%f620, %f616, %f616, %f619;
	sqrt.rn.f32 	%f621, %f620;
	setp.le.f32 	%p42, %f621, 0f3F800000;
	add.f32 	%f622, %f614, 0f3F800000;
	selp.f32 	%f623, %f622, %f614, %p42;
	shr.u32 	%r1438, %r5566, 2;
	xor.b32  	%r1439, %r1438, %r5566;
	shl.b32 	%r1440, %r5562, 4;
	shl.b32 	%r1441, %r1439, 1;
	xor.b32  	%r1442, %r1440, %r1441;
	xor.b32  	%r1443, %r1442, %r5562;
	xor.b32  	%r5563, %r1443, %r1439;
	add.s32 	%r1444, %r5561, %r5563;
	add.s32 	%r1445, %r1444, 1812185;
	cvt.rn.f32.u32 	%f624, %r1445;
	fma.rn.f32 	%f625, %f624, 0f2F800000, 0f2F000000;
	shr.u32 	%r1446, %r1409, 2;
	xor.b32  	%r1447, %r1446, %r1409;
	shl.b32 	%r1448, %r5563, 4;
	shl.b32 	%r1449, %r1447, 1;
	xor.b32  	%r1450, %r1449, %r1448;
	xor.b32  	%r1451, %r1450, %r1447;
	xor.b32  	%r5564, %r1451, %r5563;
	add.s32 	%r1452, %r5561, %r5564;
	add.s32 	%r1453, %r1452, 2174622;
	cvt.rn.f32.u32 	%f626, %r1453;
	fma.rn.f32 	%f627, %f626, 0f2F800000, 0f2F000000;
	mul.f32 	%f628, %f627, %f627;
	fma.rn.f32 	%f629, %f625, %f625, %f628;
	sqrt.rn.f32 	%f630, %f629;
	setp.le.f32 	%p43, %f630, 0f3F800000;
	add.f32 	%f631, %f623, 0f3F800000;
	selp.f32 	%f632, %f631, %f623, %p43;
	shr.u32 	%r1454, %r1418, 2;
	xor.b32  	%r1455, %r1454, %r1418;
	shl.b32 	%r1456, %r5564, 4;
	shl.b32 	%r1457, %r1455, 1;
	xor.b32  	%r1458, %r1456, %r1457;
	xor.b32  	%r1459, %r1458, %r5564;
	xor.b32  	%r5565, %r1459, %r1455;
	add.s32 	%r1460, %r5561, %r5565;
	add.s32 	%r1461, %r1460, 2537059;
	cvt.rn.f32.u32 	%f633, %r1461;
	fma.rn.f32 	%f634, %f633, 0f2F800000, 0f2F000000;
	shr.u32 	%r1462, %r1427, 2;
	xor.b32  	%r1463, %r1462, %r1427;
	shl.b32 	%r1464, %r5565, 4;
	shl.b32 	%r1465, %r1463, 1;
	xor.b32  	%r1466, %r1465, %r1464;
	xor.b32  	%r1467, %r1466, %r1463;
	xor.b32  	%r5566, %r1467, %r5565;
	add.s32 	%r5561, %r5561, 2899496;
	add.s32 	%r1468, %r5566, %r5561;
	cvt.rn.f32.u32 	%f635, %r1468;
	fma.rn.f32 	%f636, %f635, 0f2F800000, 0f2F000000;
	mul.f32 	%f637, %f636, %f636;
	fma.rn.f32 	%f638, %f634, %f634, %f637;
	sqrt.rn.f32 	%f639, %f638;
	setp.le.f32 	%p44, %f639, 0f3F800000;
	add.f32 	%f640, %f632, 0f3F800000;
	selp.f32 	%f2739, %f640, %f632, %p44;
	add.s32 	%r5560, %r5560, 4;
	setp.ne.s32 	%p45, %r5560, %r179;
	@%p45 bra 	$L__BB4_64;
$L__BB4_65:
	setp.eq.s32 	%p46, %r94, 0;
	@%p46 bra 	$L__BB4_69;
	shr.u32 	%r1469, %r5562, 2;
	xor.b32  	%r1470, %r1469, %r5562;
	shl.b32 	%r1471, %r5566, 4;
	shl.b32 	%r1472, %r1470, 1;
	xor.b32  	%r1473, %r1471, %r1472;
	xor.b32  	%r1474, %r1473, %r5566;
	xor.b32  	%r200, %r1474, %r1470;
	add.s32 	%r1475, %r5561, %r200;
	add.s32 	%r1476, %r1475, 362437;
	cvt.rn.f32.u32 	%f641, %r1476;
	fma.rn.f32 	%f642, %f641, 0f2F800000, 0f2F000000;
	shr.u32 	%r1477, %r5563, 2;
	xor.b32  	%r1478, %r1477, %r5563;
	shl.b32 	%r1479, %r200, 4;
	shl.b32 	%r1480, %r1478, 1;
	xor.b32  	%r1481, %r1480, %r1479;
	xor.b32  	%r1482, %r1481, %r1478;
	xor.b32  	%r201, %r1482, %r200;
	add.s32 	%r1483, %r5561, %r201;
	add.s32 	%r1484, %r1483, 724874;
	cvt.rn.f32.u32 	%f643, %r1484;
	fma.rn.f32 	%f644, %f643, 0f2F800000, 0f2F000000;
	mul.f32 	%f645, %f644, %f644;
	fma.rn.f32 	%f646, %f642, %f642, %f645;
	sqrt.rn.f32 	%f647, %f646;
	setp.le.f32 	%p47, %f647, 0f3F800000;
	add.f32 	%f648, %f2739, 0f3F800000;
	selp.f32 	%f2739, %f648, %f2739, %p47;
	setp.eq.s32 	%p48, %r94, 1;
	@%p48 bra 	$L__BB4_69;
	shr.u32 	%r1485, %r5564, 2;
	xor.b32  	%r1486, %r1485, %r5564;
	shl.b32 	%r1487, %r201, 4;
	shl.b32 	%r1488, %r1486, 1;
	xor.b32  	%r1489, %r1487, %r1488;
	xor.b32  	%r1490, %r1489, %r201;
	xor.b32  	%r1491, %r1490, %r1486;
	add.s32 	%r1492, %r5561, %r1491;
	add.s32 	%r1493, %r1492, 1087311;
	cvt.rn.f32.u32 	%f649, %r1493;
	fma.rn.f32 	%f650, %f649, 0f2F800000, 0f2F000000;
	shr.u32 	%r1494, %r5565, 2;
	xor.b32  	%r1495, %r1494, %r5565;
	shl.b32 	%r1496, %r1491, 4;
	shl.b32 	%r1497, %r1495, 1;
	xor.b32  	%r1498, %r1497, %r1496;
	xor.b32  	%r1499, %r1498, %r1495;
	xor.b32  	%r202, %r1499, %r1491;
	add.s32 	%r1500, %r5561, %r202;
	add.s32 	%r1501, %r1500, 1449748;
	cvt.rn.f32.u32 	%f651, %r1501;
	fma.rn.f32 	%f652, %f651, 0f2F800000, 0f2F000000;
	mul.f32 	%f653, %f652, %f652;
	fma.rn.f32 	%f654, %f650, %f650, %f653;
	sqrt.rn.f32 	%f655, %f654;
	setp.le.f32 	%p49, %f655, 0f3F800000;
	add.f32 	%f656, %f2739, 0f3F800000;
	selp.f32 	%f2739, %f656, %f2739, %p49;
	setp.eq.s32 	%p50, %r94, 2;
	@%p50 bra 	$L__BB4_69;
	shr.u32 	%r1502, %r5566, 2;
	xor.b32  	%r1503, %r1502, %r5566;
	shl.b32 	%r1504, %r202, 4;
	shl.b32 	%r1505, %r1503, 1;
	xor.b32  	%r1506, %r1504, %r1505;
	xor.b32  	%r1507, %r1506, %r202;
	xor.b32  	%r1508, %r1507, %r1503;
	add.s32 	%r1509, %r5561, %r1508;
	add.s32 	%r1510, %r1509, 1812185;
	cvt.rn.f32.u32 	%f657, %r1510;
	fma.rn.f32 	%f658, %f657, 0f2F800000, 0f2F000000;
	shr.u32 	%r1511, %r200, 2;
	xor.b32  	%r1512, %r1511, %r200;
	shl.b32 	%r1513, %r1508, 4;
	shl.b32 	%r1514, %r1512, 1;
	xor.b32  	%r1515, %r1514, %r1513;
	xor.b32  	%r1516, %r1515, %r1512;
	xor.b32  	%r1517, %r1516, %r1508;
	add.s32 	%r1518, %r5561, %r1517;
	add.s32 	%r1519, %r1518, 2174622;
	cvt.rn.f32.u32 	%f659, %r1519;
	fma.rn.f32 	%f660, %f659, 0f2F800000, 0f2F000000;
	mul.f32 	%f661, %f660, %f660;
	fma.rn.f32 	%f662, %f658, %f658, %f661;
	sqrt.rn.f32 	%f663, %f662;
	setp.le.f32 	%p51, %f663, 0f3F800000;
	add.f32 	%f664, %f2739, 0f3F800000;
	selp.f32 	%f2739, %f664, %f2739, %p51;
$L__BB4_69:
	setp.lt.u32 	%p52, %r89, 3;
	mul.f32 	%f72, %f2739, 0f40800000;
	add.s32 	%r1522, %r88, 1024;
	xor.b32  	%r1523, %r1522, -1429050551;
	mul.lo.s32 	%r1524, %r1523, 1099087573;
	add.s32 	%r5579, %r1524, 5783321;
	xor.b32  	%r5576, %r1524, 362436069;
	add.s32 	%r5575, %r1524, 123456789;
	add.s32 	%r5574, %r1524, -638133224;
	mov.b32 	%r5578, -589760388;
	mov.b32 	%r5577, -123459836;
	mov.f32 	%f2743, 0f00000000;
	@%p52 bra 	$L__BB4_72;
	and.b32  	%r207, %r1020, 2147483644;
	mov.b32 	%r5573, 0;
	mov.b32 	%r5578, -589760388;
	mov.b32 	%r5577, -123459836;
	mov.f32 	%f2743, 0f00000000;
$L__BB4_71:
	shr.u32 	%r1528, %r5575, 2;
	xor.b32  	%r1529, %r1528, %r5575;
	shl.b32 	%r1530, %r5579, 4;
	shl.b32 	%r1531, %r1529, 1;
	xor.b32  	%r1532, %r1530, %r1531;
	xor.b32  	%r1533, %r1532, %r5579;
	xor.b32  	%r1534, %r1533, %r1529;
	add.s32 	%r1535, %r5574, %r1534;
	add.s32 	%r1536, %r1535, 362437;
	cvt.rn.f32.u32 	%f668, %r1536;
	fma.rn.f32 	%f669, %f668, 0f2F800000, 0f2F000000;
	shr.u32 	%r1537, %r5576, 2;
	xor.b32  	%r1538, %r1537, %r5576;
	shl.b32 	%r1539, %r1534, 4;
	shl.b32 	%r1540, %r1538, 1;
	xor.b32  	%r1541, %r1540, %r1539;
	xor.b32  	%r1542, %r1541, %r1538;
	xor.b32  	%r1543, %r1542, %r1534;
	add.s32 	%r1544, %r5574, %r1543;
	add.s32 	%r1545, %r1544, 724874;
	cvt.rn.f32.u32 	%f670, %r1545;
	fma.rn.f32 	%f671, %f670, 0f2F800000, 0f2F000000;
	mul.f32 	%f672, %f671, %f671;
	fma.rn.f32 	%f673, %f669, %f669, %f672;
	sqrt.rn.f32 	%f674, %f673;
	setp.le.f32 	%p53, %f674, 0f3F800000;
	add.f32 	%f675, %f2743, 0f3F800000;
	selp.f32 	%f676, %f675, %f2743, %p53;
	shr.u32 	%r1546, %r5577, 2;
	xor.b32  	%r1547, %r1546, %r5577;
	shl.b32 	%r1548, %r1543, 4;
	shl.b32 	%r1549, %r1547, 1;
	xor.b32  	%r1550, %r1548, %r1549;
	xor.b32  	%r1551, %r1550, %r1543;
	xor.b32  	%r1552, %r1551, %r1547;
	add.s32 	%r1553, %r5574, %r1552;
	add.s32 	%r1554, %r1553, 1087311;
	cvt.rn.f32.u32 	%f677, %r1554;
	fma.rn.f32 	%f678, %f677, 0f2F800000, 0f2F000000;
	shr.u32 	%r1555, %r5578, 2;
	xor.b32  	%r1556, %r1555, %r5578;
	shl.b32 	%r1557, %r1552, 4;
	shl.b32 	%r1558, %r1556, 1;
	xor.b32  	%r1559, %r1558, %r1557;
	xor.b32  	%r1560, %r1559, %r1556;
	xor.b32  	%r5575, %r1560, %r1552;
	add.s32 	%r1561, %r5574, %r5575;
	add.s32 	%r1562, %r1561, 1449748;
	cvt.rn.f32.u32 	%f679, %r1562;
	fma.rn.f32 	%f680, %f679, 0f2F800000, 0f2F000000;
	mul.f32 	%f681, %f680, %f680;
	fma.rn.f32 	%f682, %f678, %f678, %f681;
	sqrt.rn.f32 	%f683, %f682;
	setp.le.f32 	%p54, %f683, 0f3F800000;
	add.f32 	%f684, %f676, 0f3F800000;
	selp.f32 	%f685, %f684, %f676, %p54;
	shr.u32 	%r1563, %r5579, 2;
	xor.b32  	%r1564, %r1563, %r5579;
	shl.b32 	%r1565, %r5575, 4;
	shl.b32 	%r1566, %r1564, 1;
	xor.b32  	%r1567, %r1565, %r1566;
	xor.b32  	%r1568, %r1567, %r5575;
	xor.b32  	%r5576, %r1568, %r1564;
	add.s32 	%r1569, %r5574, %r5576;
	add.s32 	%r1570, %r1569, 1812185;
	cvt.rn.f32.u32 	%f686, %r1570;
	fma.rn.f32 	%f687, %f686, 0f2F800000, 0f2F000000;
	shr.u32 	%r1571, %r1534, 2;
	xor.b32  	%r1572, %r1571, %r1534;
	shl.b32 	%r1573, %r5576, 4;
	shl.b32 	%r1574, %r1572, 1;
	xor.b32  	%r1575, %r1574, %r1573;
	xor.b32  	%r1576, %r1575, %r1572;
	xor.b32  	%r5577, %r1576, %r5576;
	add.s32 	%r1577, %r5574, %r5577;
	add.s32 	%r1578, %r1577, 2174622;
	cvt.rn.f32.u32 	%f688, %r1578;
	fma.rn.f32 	%f689, %f688, 0f2F800000, 0f2F000000;
	mul.f32 	%f690, %f689, %f689;
	fma.rn.f32 	%f691, %f687, %f687, %f690;
	sqrt.rn.f32 	%f692, %f691;
	setp.le.f32 	%p55, %f692, 0f3F800000;
	add.f32 	%f693, %f685, 0f3F800000;
	selp.f32 	%f694, %f693, %f685, %p55;
	shr.u32 	%r1579, %r1543, 2;
	xor.b32  	%r1580, %r1579, %r1543;
	shl.b32 	%r1581, %r5577, 4;
	shl.b32 	%r1582, %r1580, 1;
	xor.b32  	%r1583, %r1581, %r1582;
	xor.b32  	%r1584, %r1583, %r5577;
	xor.b32  	%r5578, %r1584, %r1580;
	add.s32 	%r1585, %r5574, %r5578;
	add.s32 	%r1586, %r1585, 2537059;
	cvt.rn.f32.u32 	%f695, %r1586;
	fma.rn.f32 	%f696, %f695, 0f2F800000, 0f2F000000;
	shr.u32 	%r1587, %r1552, 2;
	xor.b32  	%r1588, %r1587, %r1552;
	shl.b32 	%r1589, %r5578, 4;
	shl.b32 	%r1590, %r1588, 1;
	xor.b32  	%r1591, %r1590, %r1589;
	xor.b32  	%r1592, %r1591, %r1588;
	xor.b32  	%r5579, %r1592, %r5578;
	add.s32 	%r5574, %r5574, 2899496;
	add.s32 	%r1593, %r5579, %r5574;
	cvt.rn.f32.u32 	%f697, %r1593;
	fma.rn.f32 	%f698, %f697, 0f2F800000, 0f2F000000;
	mul.f32 	%f699, %f698, %f698;
	fma.rn.f32 	%f700, %f696, %f696, %f699;
	sqrt.rn.f32 	%f701, %f700;
	setp.le.f32 	%p56, %f701, 0f3F800000;
	add.f32 	%f702, %f694, 0f3F800000;
	selp.f32 	%f2743, %f702, %f694, %p56;
	add.s32 	%r5573, %r5573, 4;
	setp.ne.s32 	%p57, %r5573, %r207;
	@%p57 bra 	$L__BB4_71;
$L__BB4_72:
	setp.eq.s32 	%p58, %r94, 0;
	@%p58 bra 	$L__BB4_76;
	shr.u32 	%r1594, %r5575, 2;
	xor.b32  	%r1595, %r1594, %r5575;
	shl.b32 	%r1596, %r5579, 4;
	shl.b32 	%r1597, %r1595, 1;
	xor.b32  	%r1598, %r1596, %r1597;
	xor.b32  	%r1599, %r1598, %r5579;
	xor.b32  	%r228, %r1599, %r1595;
	add.s32 	%r1600, %r5574, %r228;
	add.s32 	%r1601, %r1600, 362437;
	cvt.rn.f32.u32 	%f703, %r1601;
	fma.rn.f32 	%f704, %f703, 0f2F800000, 0f2F000000;
	shr.u32 	%r1602, %r5576, 2;
	xor.b32  	%r1603, %r1602, %r5576;
	shl.b32 	%r1604, %r228, 4;
	shl.b32 	%r1605, %r1603, 1;
	xor.b32  	%r1606, %r1605, %r1604;
	xor.b32  	%r1607, %r1606, %r1603;
	xor.b32  	%r229, %r1607, %r228;
	add.s32 	%r1608, %r5574, %r229;
	add.s32 	%r1609, %r1608, 724874;
	cvt.rn.f32.u32 	%f705, %r1609;
	fma.rn.f32 	%f706, %f705, 0f2F800000, 0f2F000000;
	mul.f32 	%f707, %f706, %f706;
	fma.rn.f32 	%f708, %f704, %f704, %f707;
	sqrt.rn.f32 	%f709, %f708;
	setp.le.f32 	%p59, %f709, 0f3F800000;
	add.f32 	%f710, %f2743, 0f3F800000;
	selp.f32 	%f2743, %f710, %f2743, %p59;
	setp.eq.s32 	%p60, %r94, 1;
	@%p60 bra 	$L__BB4_76;
	shr.u32 	%r1610, %r5577, 2;
	xor.b32  	%r1611, %r1610, %r5577;
	shl.b32 	%r1612, %r229, 4;
	shl.b32 	%r1613, %r1611, 1;
	xor.b32  	%r1614, %r1612, %r1613;
	xor.b32  	%r1615, %r1614, %r229;
	xor.b32  	%r1616, %r1615, %r1611;
	add.s32 	%r1617, %r5574, %r1616;
	add.s32 	%r1618, %r1617, 1087311;
	cvt.rn.f32.u32 	%f711, %r1618;
	fma.rn.f32 	%f712, %f711, 0f2F800000, 0f2F000000;
	shr.u32 	%r1619, %r5578, 2;
	xor.b32  	%r1620, %r1619, %r5578;
	shl.b32 	%r1621, %r1616, 4;
	shl.b32 	%r1622, %r1620, 1;
	xor.b32  	%r1623, %r1622, %r1621;
	xor.b32  	%r1624, %r1623, %r1620;
	xor.b32  	%r230, %r1624, %r1616;
	add.s32 	%r1625, %r5574, %r230;
	add.s32 	%r1626, %r1625, 1449748;
	cvt.rn.f32.u32 	%f713, %r1626;
	fma.rn.f32 	%f714, %f713, 0f2F800000, 0f2F000000;
	mul.f32 	%f715, %f714, %f714;
	fma.rn.f32 	%f716, %f712, %f712, %f715;
	sqrt.rn.f32 	%f717, %f716;
	setp.le.f32 	%p61, %f717, 0f3F800000;
	add.f32 	%f718, %f2743, 0f3F800000;
	selp.f32 	%f2743, %f718, %f2743, %p61;
	setp.eq.s32 	%p62, %r94, 2;
	@%p62 bra 	$L__BB4_76;
	shr.u32 	%r1627, %r5579, 2;
	xor.b32  	%r1628, %r1627, %r5579;
	shl.b32 	%r1629, %r230, 4;
	shl.b32 	%r1630, %r1628, 1;
	xor.b32  	%r1631, %r1629, %r1630;
	xor.b32  	%r1632, %r1631, %r230;
	xor.b32  	%r1633, %r1632, %r1628;
	add.s32 	%r1634, %r5574, %r1633;
	add.s32 	%r1635, %r1634, 1812185;
	cvt.rn.f32.u32 	%f719, %r1635;
	fma.rn.f32 	%f720, %f719, 0f2F800000, 0f2F000000;
	shr.u32 	%r1636, %r228, 2;
	xor.b32  	%r1637, %r1636, %r228;
	shl.b32 	%r1638, %r1633, 4;
	shl.b32 	%r1639, %r1637, 1;
	xor.b32  	%r1640, %r1639, %r1638;
	xor.b32  	%r1641, %r1640, %r1637;
	xor.b32  	%r1642, %r1641, %r1633;
	add.s32 	%r1643, %r5574, %r1642;
	add.s32 	%r1644, %r1643, 2174622;
	cvt.rn.f32.u32 	%f721, %r1644;
	fma.rn.f32 	%f722, %f721, 0f2F800000, 0f2F000000;
	mul.f32 	%f723, %f722, %f722;
	fma.rn.f32 	%f724, %f720, %f720, %f723;
	sqrt.rn.f32 	%f725, %f724;
	setp.le.f32 	%p63, %f725, 0f3F800000;
	add.f32 	%f726, %f2743, 0f3F800000;
	selp.f32 	%f2743, %f726, %f2743, %p63;
$L__BB4_76:
	setp.lt.u32 	%p64, %r89, 3;
	mul.f32 	%f81, %f2743, 0f40800000;
	add.s32 	%r1647, %r88, 1280;
	xor.b32  	%r1648, %r1647, -1429050551;
	mul.lo.s32 	%r1649, %r1648, 1099087573;
	add.s32 	%r5592, %r1649, 5783321;
	xor.b32  	%r5589, %r1649, 362436069;
	add.s32 	%r5588, %r1649, 123456789;
	add.s32 	%r5587, %r1649, -638133224;
	mov.b32 	%r5591, -589760388;
	mov.b32 	%r5590, -123459836;
	mov.f32 	%f2747, 0f00000000;
	@%p64 bra 	$L__BB4_79;
	and.b32  	%r235, %r1020, 2147483644;
	mov.b32 	%r5586, 0;
	mov.b32 	%r5591, -589760388;
	mov.b32 	%r5590, -123459836;
	mov.f32 	%f2747, 0f00000000;
$L__BB4_78:
	shr.u32 	%r1653, %r5588, 2;
	xor.b32  	%r1654, %r1653, %r5588;
	shl.b32 	%r1655, %r5592, 4;
	shl.b32 	%r1656, %r1654, 1;
	xor.b32  	%r1657, %r1655, %r1656;
	xor.b32  	%r1658, %r1657, %r5592;
	xor.b32  	%r1659, %r1658, %r1654;
	add.s32 	%r1660, %r5587, %r1659;
	add.s32 	%r1661, %r1660, 362437;
	cvt.rn.f32.u32 	%f730, %r1661;
	fma.rn.f32 	%f731, %f730, 0f2F800000, 0f2F000000;
	shr.u32 	%r1662, %r5589, 2;
	xor.b32  	%r1663, %r1662, %r5589;
	shl.b32 	%r1664, %r1659, 4;
	shl.b32 	%r1665, %r1663, 1;
	xor.b32  	%r1666, %r1665, %r1664;
	xor.b32  	%r1667, %r1666, %r1663;
	xor.b32  	%r1668, %r1667, %r1659;
	add.s32 	%r1669, %r5587, %r1668;
	add.s32 	%r1670, %r1669, 724874;
	cvt.rn.f32.u32 	%f732, %r1670;
	fma.rn.f32 	%f733, %f732, 0f2F800000, 0f2F000000;
	mul.f32 	%f734, %f733, %f733;
	fma.rn.f32 	%f735, %f731, %f731, %f734;
	sqrt.rn.f32 	%f736, %f735;
	setp.le.f32 	%p65, %f736, 0f3F800000;
	add.f32 	%f737, %f2747, 0f3F800000;
	selp.f32 	%f738, %f737, %f2747, %p65;
	shr.u32 	%r1671, %r5590, 2;
	xor.b32  	%r1672, %r1671, %r5590;
	shl.b32 	%r1673, %r1668, 4;
	shl.b32 	%r1674, %r1672, 1;
	xor.b32  	%r1675, %r1673, %r1674;
	xor.b32  	%r1676, %r1675, %r1668;
	xor.b32  	%r1677, %r1676, %r1672;
	add.s32 	%r1678, %r5587, %r1677;
	add.s32 	%r1679, %r1678, 1087311;
	cvt.rn.f32.u32 	%f739, %r1679;
	fma.rn.f32 	%f740, %f739, 0f2F800000, 0f2F000000;
	shr.u32 	%r1680, %r5591, 2;
	xor.b32  	%r1681, %r1680, %r5591;
	shl.b32 	%r1682, %r1677, 4;
	shl.b32 	%r1683, %r1681, 1;
	xor.b32  	%r1684, %r1683, %r1682;
	xor.b32  	%r1685, %r1684, %r1681;
	xor.b32  	%r5588, %r1685, %r1677;
	add.s32 	%r1686, %r5587, %r5588;
	add.s32 	%r1687, %r1686, 1449748;
	cvt.rn.f32.u32 	%f741, %r1687;
	fma.rn.f32 	%f742, %f741, 0f2F800000, 0f2F000000;
	mul.f32 	%f743, %f742, %f742;
	fma.rn.f32 	%f744, %f740, %f740, %f743;
	sqrt.rn.f32 	%f745, %f744;
	setp.le.f32 	%p66, %f745, 0f3F800000;
	add.f32 	%f746, %f738, 0f3F800000;
	selp.f32 	%f747, %f746, %f738, %p66;
	shr.u32 	%r1688, %r5592, 2;
	xor.b32  	%r1689, %r1688, %r5592;
	shl.b32 	%r1690, %r5588, 4;
	shl.b32 	%r1691, %r1689, 1;
	xor.b32  	%r1692, %r1690, %r1691;
	xor.b32  	%r1693, %r1692, %r5588;
	xor.b32  	%r5589, %r1693, %r1689;
	add.s32 	%r1694, %r5587, %r5589;
	add.s32 	%r1695, %r1694, 1812185;
	cvt.rn.f32.u32 	%f748, %r1695;
	fma.rn.f32 	%f749, %f748, 0f2F800000, 0f2F000000;
	shr.u32 	%r1696, %r1659, 2;
	xor.b32  	%r1697, %r1696, %r1659;
	shl.b32 	%r1698, %r5589, 4;
	shl.b32 	%r1699, %r1697, 1;
	xor.b32  	%r1700, %r1699, %r1698;
	xor.b32  	%r1701, %r1700, %r1697;
	xor.b32  	%r5590, %r1701, %r5589;
	add.s32 	%r1702, %r5587, %r5590;
	add.s32 	%r1703, %r1702, 2174622;
	cvt.rn.f32.u32 	%f750, %r1703;
	fma.rn.f32 	%f751, %f750, 0f2F800000, 0f2F000000;
	mul.f32 	%f752, %f751, %f751;
	fma.rn.f32 	%f753, %f749, %f749, %f752;
	sqrt.rn.f32 	%f754, %f753;
	setp.le.f32 	%p67, %f754, 0f3F800000;
	add.f32 	%f755, %f747, 0f3F800000;
	selp.f32 	%f756, %f755, %f747, %p67;
	shr.u32 	%r1704, %r1668, 2;
	xor.b32  	%r1705, %r1704, %r1668;
	shl.b32 	%r1706, %r5590, 4;
	shl.b32 	%r1707, %r1705, 1;
	xor.b32  	%r1708, %r1706, %r1707;
	xor.b32  	%r1709, %r1708, %r5590;
	xor.b32  	%r5591, %r1709, %r1705;
	add.s32 	%r1710, %r5587, %r5591;
	add.s32 	%r1711, %r1710, 2537059;
	cvt.rn.f32.u32 	%f757, %r1711;
	fma.rn.f32 	%f758, %f757, 0f2F800000, 0f2F000000;
	shr.u32 	%r1712, %r1677, 2;
	xor.b32  	%r1713, %r1712, %r1677;
	shl.b32 	%r1714, %r5591, 4;
	shl.b32 	%r1715, %r1713, 1;
	xor.b32  	%r1716, %r1715, %r1714;
	xor.b32  	%r1717, %r1716, %r1713;
	xor.b32  	%r5592, %r1717, %r5591;
	add.s32 	%r5587, %r5587, 2899496;
	add.s32 	%r1718, %r5592, %r5587;
	cvt.rn.f32.u32 	%f759, %r1718;
	fma.rn.f32 	%f760, %f759, 0f2F800000, 0f2F000000;
	mul.f32 	%f761, %f760, %f760;
	fma.rn.f32 	%f762, %f758, %f758, %f761;
	sqrt.rn.f32 	%f763, %f762;
	setp.le.f32 	%p68, %f763, 0f3F800000;
	add.f32 	%f764, %f756, 0f3F800000;
	selp.f32 	%f2747, %f764, %f756, %p68;
	add.s32 	%r5586, %r5586, 4;
	setp.ne.s32 	%p69, %r5586, %r235;
	@%p69 bra 	$L__BB4_78;
$L__BB4_79:
	setp.eq.s32 	%p70, %r94, 0;
	@%p70 bra 	$L__BB4_83;
	shr.u32 	%r1719, %r5588, 2;
	xor.b32  	%r1720, %r1719, %r5588;
	shl.b32 	%r1721, %r5592, 4;
	shl.b32 	%r1722, %r1720, 1;
	xor.b32  	%r1723, %r1721, %r1722;
	xor.b32  	%r1724, %r1723, %r5592;
	xor.b32  	%r256, %r1724, %r1720;
	add.s32 	%r1725, %r5587, %r256;
	add.s32 	%r1726, %r1725, 362437;
	cvt.rn.f32.u32 	%f765, %r1726;
	fma.rn.f32 	%f766, %f765, 0f2F800000, 0f2F000000;
	shr.u32 	%r1727, %r5589, 2;
	xor.b32  	%r1728, %r1727, %r5589;
	shl.b32 	%r1729, %r256, 4;
	shl.b32 	%r1730, %r1728, 1;
	xor.b32  	%r1731, %r1730, %r1729;
	xor.b32  	%r1732, %r1731, %r1728;
	xor.b32  	%r257, %r1732, %r256;
	add.s32 	%r1733, %r5587, %r257;
	add.s32 	%r1734, %r1733, 724874;
	cvt.rn.f32.u32 	%f767, %r1734;
	fma.rn.f32 	%f768, %f767, 0f2F800000, 0f2F000000;
	mul.f32 	%f769, %f768, %f768;
	fma.rn.f32 	%f770, %f766, %f766, %f769;
	sqrt.rn.f32 	%f771, %f770;
	setp.le.f32 	%p71, %f771, 0f3F800000;
	add.f32 	%f772, %f2747, 0f3F800000;
	selp.f32 	%f2747, %f772, %f2747, %p71;
	setp.eq.s32 	%p72, %r94, 1;
	@%p72 bra 	$L__BB4_83;
	shr.u32 	%r1735, %r5590, 2;
	xor.b32  	%r1736, %r1735, %r5590;
	shl.b32 	%r1737, %r257, 4;
	shl.b32 	%r1738, %r1736, 1;
	xor.b32  	%r1739, %r1737, %r1738;
	xor.b32  	%r1740, %r1739, %r257;
	xor.b32  	%r1741, %r1740, %r1736;
	add.s32 	%r1742, %r5587, %r1741;
	add.s32 	%r1743, %r1742, 1087311;
	cvt.rn.f32.u32 	%f773, %r1743;
	fma.rn.f32 	%f774, %f773, 0f2F800000, 0f2F000000;
	shr.u32 	%r1744, %r5591, 2;
	xor.b32  	%r1745, %r1744, %r5591;
	shl.b32 	%r1746, %r1741, 4;
	shl.b32 	%r1747, %r1745, 1;
	xor.b32  	%r1748, %r1747, %r1746;
	xor.b32  	%r1749, %r1748, %r1745;
	xor.b32  	%r258, %r1749, %r1741;
	add.s32 	%r1750, %r5587, %r258;
	add.s32 	%r1751, %r1750, 1449748;
	cvt.rn.f32.u32 	%f775, %r1751;
	fma.rn.f32 	%f776, %f775, 0f2F800000, 0f2F000000;
	mul.f32 	%f777, %f776, %f776;
	fma.rn.f32 	%f778, %f774, %f774, %f777;
	sqrt.rn.f32 	%f779, %f778;
	setp.le.f32 	%p73, %f779, 0f3F800000;
	add.f32 	%f780, %f2747, 0f3F800000;
	selp.f32 	%f2747, %f780, %f2747, %p73;
	setp.eq.s32 	%p74, %r94, 2;
	@%p74 bra 	$L__BB4_83;
	shr.u32 	%r1752, %r5592, 2;
	xor.b32  	%r1753, %r1752, %r5592;
	shl.b32 	%r1754, %r258, 4;
	shl.b32 	%r1755, %r1753, 1;
	xor.b32  	%r1756, %r1754, %r1755;
	xor.b32  	%r1757, %r1756, %r258;
	xor.b32  	%r1758, %r1757, %r1753;
	add.s32 	%r1759, %r5587, %r1758;
	add.s32 	%r1760, %r1759, 1812185;
	cvt.rn.f32.u32 	%f781, %r1760;
	fma.rn.f32 	%f782, %f781, 0f2F800000, 0f2F000000;
	shr.u32 	%r1761, %r256, 2;
	xor.b32  	%r1762, %r1761, %r256;
	shl.b32 	%r1763, %r1758, 4;
	shl.b32 	%r1764, %r1762, 1;
	xor.b32  	%r1765, %r1764, %r1763;
	xor.b32  	%r1766, %r1765, %r1762;
	xor.b32  	%r1767, %r1766, %r1758;
	add.s32 	%r1768, %r5587, %r1767;
	add.s32 	%r1769, %r1768, 2174622;
	cvt.rn.f32.u32 	%f783, %r1769;
	fma.rn.f32 	%f784, %f783, 0f2F800000, 0f2F000000;
	mul.f32 	%f785, %f784, %f784;
	fma.rn.f32 	%f786, %f782, %f782, %f785;
	sqrt.rn.f32 	%f787, %f786;
	setp.le.f32 	%p75, %f787, 0f3F800000;
	add.f32 	%f788, %f2747, 0f3F800000;
	selp.f32 	%f2747, %f788, %f2747, %p75;
$L__BB4_83:
	setp.lt.u32 	%p76, %r89, 3;
	mul.f32 	%f90, %f2747, 0f40800000;
	add.s32 	%r1772, %r88, 1536;
	xor.b32  	%r1773, %r1772, -1429050551;
	mul.lo.s32 	%r1774, %r1773, 1099087573;
	add.s32 	%r5605, %r1774, 5783321;
	xor.b32  	%r5602, %r1774, 362436069;
	add.s32 	%r5601, %r1774, 123456789;
	add.s32 	%r5600, %r1774, -638133224;
	mov.b32 	%r5604, -589760388;
	mov.b32 	%r5603, -123459836;
	mov.f32 	%f2751, 0f00000000;
	@%p76 bra 	$L__BB4_86;
	and.b32  	%r263, %r1020, 2147483644;
	mov.b32 	%r5599, 0;
	mov.b32 	%r5604, -589760388;
	mov.b32 	%r5603, -123459836;
	mov.f32 	%f2751, 0f00000000;
$L__BB4_85:
	shr.u32 	%r1778, %r5601, 2;
	xor.b32  	%r1779, %r1778, %r5601;
	shl.b32 	%r1780, %r5605, 4;
	shl.b32 	%r1781, %r1779, 1;
	xor.b32  	%r1782, %r1780, %r1781;
	xor.b32  	%r1783, %r1782, %r5605;
	xor.b32  	%r1784, %r1783, %r1779;
	add.s32 	%r1785, %r5600, %r1784;
	add.s32 	%r1786, %r1785, 362437;
	cvt.rn.f32.u32 	%f792, %r1786;
	fma.rn.f32 	%f793, %f792, 0f2F800000, 0f2F000000;
	shr.u32 	%r1787, %r5602, 2;
	xor.b32  	%r1788, %r1787, %r5602;
	shl.b32 	%r1789, %r1784, 4;
	shl.b32 	%r1790, %r1788, 1;
	xor.b32  	%r1791, %r1790, %r1789;
	xor.b32  	%r1792, %r1791, %r1788;
	xor.b32  	%r1793, %r1792, %r1784;
	add.s32 	%r1794, %r5600, %r1793;
	add.s32 	%r1795, %r1794, 724874;
	cvt.rn.f32.u32 	%f794, %r1795;
	fma.rn.f32 	%f795, %f794, 0f2F800000, 0f2F000000;
	mul.f32 	%f796, %f795, %f795;
	fma.rn.f32 	%f797, %f793, %f793, %f796;
	sqrt.rn.f32 	%f798, %f797;
	setp.le.f32 	%p77, %f798, 0f3F800000;
	add.f32 	%f799, %f2751, 0f3F800000;
	selp.f32 	%f800, %f799, %f2751, %p77;
	shr.u32 	%r1796, %r5603, 2;
	xor.b32  	%r1797, %r1796, %r5603;
	shl.b32 	%r1798, %r1793, 4;
	shl.b32 	%r1799, %r1797, 1;
	xor.b32  	%r1800, %r1798, %r1799;
	xor.b32  	%r1801, %r1800, %r1793;
	xor.b32  	%r1802, %r1801, %r1797;
	add.s32 	%r1803, %r5600, %r1802;
	add.s32 	%r1804, %r1803, 1087311;
	cvt.rn.f32.u32 	%f801, %r1804;
	fma.rn.f32 	%f802, %f801, 0f2F800000, 0f2F000000;
	shr.u32 	%r1805, %r5604, 2;
	xor.b32  	%r1806, %r1805, %r5604;
	shl.b32 	%r1807, %r1802, 4;
	shl.b32 	%r1808, %r1806, 1;
	xor.b32  	%r1809, %r1808, %r1807;
	xor.b32  	%r1810, %r1809, %r1806;
	xor.b32  	%r5601, %r1810, %r1802;
	add.s32 	%r1811, %r5600, %r5601;
	add.s32 	%r1812, %r1811, 1449748;
	cvt.rn.f32.u32 	%f803, %r1812;
	fma.rn.f32 	%f804, %f803, 0f2F800000, 0f2F000000;
	mul.f32 	%f805, %f804, %f804;
	fma.rn.f32 	%f806, %f802, %f802, %f805;
	sqrt.rn.f32 	%f807, %f806;
	setp.le.f32 	%p78, %f807, 0f3F800000;
	add.f32 	%f808, %f800, 0f3F800000;
	selp.f32 	%f809, %f808, %f800, %p78;
	shr.u32 	%r1813, %r5605, 2;
	xor.b32  	%r1814, %r1813, %r5605;
	shl.b32 	%r1815, %r5601, 4;
	shl.b32 	%r1816, %r1814, 1;
	xor.b32  	%r1817, %r1815, %r1816;
	xor.b32  	%r1818, %r1817, %r5601;
	xor.b32  	%r5602, %r1818, %r1814;
	add.s32 	%r1819, %r5600, %r5602;
	add.s32 	%r1820, %r1819, 1812185;
	cvt.rn.f32.u32 	%f810, %r1820;
	fma.rn.f32 	%f811, %f810, 0f2F800000, 0f2F000000;
	shr.u32 	%r1821, %r1784, 2;
	xor.b32  	%r1822, %r1821, %r1784;
	shl.b32 	%r1823, %r5602, 4;
	shl.b32 	%r1824, %r1822, 1;
	xor.b32  	%r1825, %r1824, %r1823;
	xor.b32  	%r1826, %r1825, %r1822;
	xor.b32  	%r5603, %r1826, %r5602;
	add.s32 	%r1827, %r5600, %r5603;
	add.s32 	%r1828, %r1827, 2174622;
	cvt.rn.f32.u32 	%f812, %r1828;
	fma.rn.f32 	%f813, %f812, 0f2F800000, 0f2F000000;
	mul.f32 	%f814, %f813, %f813;
	fma.rn.f32 	%f815, %f811, %f811, %f814;
	sqrt.rn.f32 	%f816, %f815;
	setp.le.f32 	%p79, %f816, 0f3F800000;
	add.f32 	%f817, %f809, 0f3F800000;
	selp.f32 	%f818, %f817, %f809, %p79;
	shr.u32 	%r1829, %r1793, 2;
	xor.b32  	%r1830, %r1829, %r1793;
	shl.b32 	%r1831, %r5603, 4;
	shl.b32 	%r1832, %r1830, 1;
	xor.b32  	%r1833, %r1831, %r1832;
	xor.b32  	%r1834, %r1833, %r5603;
	xor.b32  	%r5604, %r1834, %r1830;
	add.s32 	%r1835, %r5600, %r5604;
	add.s32 	%r1836, %r1835, 2537059;
	cvt.rn.f32.u32 	%f819, %r1836;
	fma.rn.f32 	%f820, %f819, 0f2F800000, 0f2F000000;
	shr.u32 	%r1837, %r1802, 2;
	xor.b32  	%r1838, %r1837, %r1802;
	shl.b32 	%r1839, %r5604, 4;
	shl.b32 	%r1840, %r1838, 1;
	xor.b32  	%r1841, %r1840, %r1839;
	xor.b32  	%r1842, %r1841, %r1838;
	xor.b32  	%r5605, %r1842, %r5604;
	add.s32 	%r5600, %r5600, 2899496;
	add.s32 	%r1843, %r5605, %r5600;
	cvt.rn.f32.u32 	%f821, %r1843;
	fma.rn.f32 	%f822, %f821, 0f2F800000, 0f2F000000;
	mul.f32 	%f823, %f822, %f822;
	fma.rn.f32 	%f824, %f820, %f820, %f823;
	sqrt.rn.f32 	%f825, %f824;
	setp.le.f32 	%p80, %f825, 0f3F800000;
	add.f32 	%f826, %f818, 0f3F800000;
	selp.f32 	%f2751, %f826, %f818, %p80;
	add.s32 	%r5599, %r5599, 4;
	setp.ne.s32 	%p81, %r5599, %r263;
	@%p81 bra 	$L__BB4_85;
$L__BB4_86:
	setp.eq.s32 	%p82, %r94, 0;
	@%p82 bra 	$L__BB4_90;
	shr.u32 	%r1844, %r5601, 2;
	xor.b32  	%r1845, %r1844, %r5601;
	shl.b32 	%r1846, %r5605, 4;
	shl.b32 	%r1847, %r1845, 1;
	xor.b32  	%r1848, %r1846, %r1847;
	xor.b32  	%r1849, %r1848, %r5605;
	xor.b32  	%r284, %r1849, %r1845;
	add.s32 	%r1850, %r5600, %r284;
	add.s32 	%r1851, %r1850, 362437;
	cvt.rn.f32.u32 	%f827, %r1851;
	fma.rn.f32 	%f828, %f827, 0f2F800000, 0f2F000000;
	shr.u32 	%r1852, %r5602, 2;
	xor.b32  	%r1853, %r1852, %r5602;
	shl.b32 	%r1854, %r284, 4;
	shl.b32 	%r1855, %r1853, 1;
	xor.b32  	%r1856, %r1855, %r1854;
	xor.b32  	%r1857, %r1856, %r1853;
	xor.b32  	%r285, %r1857, %r284;
	add.s32 	%r1858, %r5600, %r285;
	add.s32 	%r1859, %r1858, 724874;
	cvt.rn.f32.u32 	%f829, %r1859;
	fma.rn.f32 	%f830, %f829, 0f2F800000, 0f2F000000;
	mul.f32 	%f831, %f830, %f830;
	fma.rn.f32 	%f832, %f828, %f828, %f831;
	sqrt.rn.f32 	%f833, %f832;
	setp.le.f32 	%p83, %f833, 0f3F800000;
	add.f32 	%f834, %f2751, 0f3F800000;
	selp.f32 	%f2751, %f834, %f2751, %p83;
	setp.eq.s32 	%p84, %r94, 1;
	@%p84 bra 	$L__BB4_90;
	shr.u32 	%r1860, %r5603, 2;
	xor.b32  	%r1861, %r1860, %r5603;
	shl.b32 	%r1862, %r285, 4;
	shl.b32 	%r1863, %r1861, 1;
	xor.b32  	%r1864, %r1862, %r1863;
	xor.b32  	%r1865, %r1864, %r285;
	xor.b32  	%r1866, %r1865, %r1861;
	add.s32 	%r1867, %r5600, %r1866;
	add.s32 	%r1868, %r1867, 1087311;
	cvt.rn.f32.u32 	%f835, %r1868;
	fma.rn.f32 	%f836, %f835, 0f2F800000, 0f2F000000;
	shr.u32 	%r1869, %r5604, 2;
	xor.b32  	%r1870, %r1869, %r5604;
	shl.b32 	%r1871, %r1866, 4;
	shl.b32 	%r1872, %r1870, 1;
	xor.b32  	%r1873, %r1872, %r1871;
	xor.b32  	%r1874, %r1873, %r1870;
	xor.b32  	%r286, %r1874, %r1866;
	add.s32 	%r1875, %r5600, %r286;
	add.s32 	%r1876, %r1875, 1449748;
	cvt.rn.f32.u32 	%f837, %r1876;
	fma.rn.f32 	%f838, %f837, 0f2F800000, 0f2F000000;
	mul.f32 	%f839, %f838, %f838;
	fma.rn.f32 	%f840, %f836, %f836, %f839;
	sqrt.rn.f32 	%f841, %f840;
	setp.le.f32 	%p85, %f841, 0f3F800000;
	add.f32 	%f842, %f2751, 0f3F800000;
	selp.f32 	%f2751, %f842, %f2751, %p85;
	setp.eq.s32 	%p86, %r94, 2;
	@%p86 bra 	$L__BB4_90;
	shr.u32 	%r1877, %r5605, 2;
	xor.b32  	%r1878, %r1877, %r5605;
	shl.b32 	%r1879, %r286, 4;
	shl.b32 	%r1880, %r1878, 1;
	xor.b32  	%r1881, %r1879, %r1880;
	xor.b32  	%r1882, %r1881, %r286;
	xor.b32  	%r1883, %r1882, %r1878;
	add.s32 	%r1884, %r5600, %r1883;
	add.s32 	%r1885, %r1884, 1812185;
	cvt.rn.f32.u32 	%f843, %r1885;
	fma.rn.f32 	%f844, %f843, 0f2F800000, 0f2F000000;
	shr.u32 	%r1886, %r284, 2;
	xor.b32  	%r1887, %r1886, %r284;
	shl.b32 	%r1888, %r1883, 4;
	shl.b32 	%r1889, %r1887, 1;
	xor.b32  	%r1890, %r1889, %r1888;
	xor.b32  	%r1891, %r1890, %r1887;
	xor.b32  	%r1892, %r1891, %r1883;
	add.s32 	%r1893, %r5600, %r1892;
	add.s32 	%r1894, %r1893, 2174622;
	cvt.rn.f32.u32 	%f845, %r1894;
	fma.rn.f32 	%f846, %f845, 0f2F800000, 0f2F000000;
	mul.f32 	%f847, %f846, %f846;
	fma.rn.f32 	%f848, %f844, %f844, %f847;
	sqrt.rn.f32 	%f849, %f848;
	setp.le.f32 	%p87, %f849, 0f3F800000;
	add.f32 	%f850, %f2751, 0f3F800000;
	selp.f32 	%f2751, %f850, %f2751, %p87;
$L__BB4_90:
	setp.lt.u32 	%p88, %r89, 3;
	mul.f32 	%f99, %f2751, 0f40800000;
	add.s32 	%r1897, %r88, 1792;
	xor.b32  	%r1898, %r1897, -1429050551;
	mul.lo.s32 	%r1899, %r1898, 1099087573;
	add.s32 	%r5618, %r1899, 5783321;
	xor.b32  	%r5615, %r1899, 362436069;
	add.s32 	%r5614, %r1899, 123456789;
	add.s32 	%r5613, %r1899, -638133224;
	mov.b32 	%r5617, -589760388;
	mov.b32 	%r5616, -123459836;
	mov.f32 	%f2755, 0f00000000;
	@%p88 bra 	$L__BB4_93;
	and.b32  	%r291, %r1020, 2147483644;
	mov.b32 	%r5612, 0;
	mov.b32 	%r5617, -589760388;
	mov.b32 	%r5616, -123459836;
	mov.f32 	%f2755, 0f00000000;
$L__BB4_92:
	shr.u32 	%r1903, %r5614, 2;
	xor.b32  	%r1904, %r1903, %r5614;
	shl.b32 	%r1905, %r5618, 4;
	shl.b32 	%r1906, %r1904, 1;
	xor.b32  	%r1907, %r1905, %r1906;
	xor.b32  	%r1908, %r1907, %r5618;
	xor.b32  	%r1909, %r1908, %r1904;
	add.s32 	%r1910, %r5613, %r1909;
	add.s32 	%r1911, %r1910, 362437;
	cvt.rn.f32.u32 	%f854, %r1911;
	fma.rn.f32 	%f855, %f854, 0f2F800000, 0f2F000000;
	shr.u32 	%r1912, %r5615, 2;
	xor.b32  	%r1913, %r1912, %r5615;
	shl.b32 	%r1914, %r1909, 4;
	shl.b32 	%r1915, %r1913, 1;
	xor.b32  	%r1916, %r1915, %r1914;
	xor.b32  	%r1917, %r1916, %r1913;
	xor.b32  	%r1918, %r1917, %r1909;
	add.s32 	%r1919, %r5613, %r1918;
	add.s32 	%r1920, %r1919, 724874;
	cvt.rn.f32.u32 	%f856, %r1920;
	fma.rn.f32 	%f857, %f856, 0f2F800000, 0f2F000000;
	mul.f32 	%f858, %f857, %f857;
	fma.rn.f32 	%f859, %f855, %f855, %f858;
	sqrt.rn.f32 	%f860, %f859;
	setp.le.f32 	%p89, %f860, 0f3F800000;
	add.f32 	%f861, %f2755, 0f3F800000;
	selp.f32 	%f862, %f861, %f2755, %p89;
	shr.u32 	%r1921, %r5616, 2;
	xor.b32  	%r1922, %r1921, %r5616;
	shl.b32 	%r1923, %r1918, 4;
	shl.b32 	%r1924, %r1922, 1;
	xor.b32  	%r1925, %r1923, %r1924;
	xor.b32  	%r1926, %r1925, %r1918;
	xor.b32  	%r1927, %r1926, %r1922;
	add.s32 	%r1928, %r5613, %r1927;
	add.s32 	%r1929, %r1928, 1087311;
	cvt.rn.f32.u32 	%f863, %r1929;
	fma.rn.f32 	%f864, %f863, 0f2F800000, 0f2F000000;
	shr.u32 	%r1930, %r5617, 2;
	xor.b32  	%r1931, %r1930, %r5617;
	shl.b32 	%r1932, %r1927, 4;
	shl.b32 	%r1933, %r1931, 1;
	xor.b32  	%r1934, %r1933, %r1932;
	xor.b32  	%r1935, %r1934, %r1931;
	xor.b32  	%r5614, %r1935, %r1927;
	add.s32 	%r1936, %r5613, %r5614;
	add.s32 	%r1937, %r1936, 1449748;
	cvt.rn.f32.u32 	%f865, %r1937;
	fma.rn.f32 	%f866, %f865, 0f2F800000, 0f2F000000;
	mul.f32 	%f867, %f866, %f866;
	fma.rn.f32 	%f868, %f864, %f864, %f867;
	sqrt.rn.f32 	%f869, %f868;
	setp.le.f32 	%p90, %f869, 0f3F800000;
	add.f32 	%f870, %f862, 0f3F800000;
	selp.f32 	%f871, %f870, %f862, %p90;
	shr.u32 	%r1938, %r5618, 2;
	xor.b32  	%r1939, %r1938, %r5618;
	shl.b32 	%r1940, %r5614, 4;
	shl.b32 	%r1941, %r1939, 1;
	xor.b32  	%r1942, %r1940, %r1941;
	xor.b32  	%r1943, %r1942, %r5614;
	xor.b32  	%r5615, %r1943, %r1939;
	add.s32 	%r1944, %r5613, %r5615;
	add.s32 	%r1945, %r1944, 1812185;
	cvt.rn.f32.u32 	%f872, %r1945;
	fma.rn.f32 	%f873, %f872, 0f2F800000, 0f2F000000;
	shr.u32 	%r1946, %r1909, 2;
	xor.b32  	%r1947, %r1946, %r1909;
	shl.b32 	%r1948, %r5615, 4;
	shl.b32 	%r1949, %r1947, 1;
	xor.b32  	%r1950, %r1949, %r1948;
	xor.b32  	%r1951, %r1950, %r1947;
	xor.b32  	%r5616, %r1951, %r5615;
	add.s32 	%r1952, %r5613, %r5616;
	add.s32 	%r1953, %r1952, 2174622;
	cvt.rn.f32.u32 	%f874, %r1953;
	fma.rn.f32 	%f875, %f874, 0f2F800000, 0f2F000000;
	mul.f32 	%f876, %f875, %f875;
	fma.rn.f32 	%f877, %f873, %f873, %f876;
	sqrt.rn.f32 	%f878, %f877;
	setp.le.f32 	%p91, %f878, 0f3F800000;
	add.f32 	%f879, %f871, 0f3F800000;
	selp.f32 	%f880, %f879, %f871, %p91;
	shr.u32 	%r1954, %r1918, 2;
	xor.b32  	%r1955, %r1954, %r1918;
	shl.b32 	%r1956, %r5616, 4;
	shl.b32 	%r1957, %r1955, 1;
	xor.b32  	%r1958, %r1956, %r1957;
	xor.b32  	%r1959, %r1958, %r5616;
	xor.b32  	%r5617, %r1959, %r1955;
	add.s32 	%r1960, %r5613, %r5617;
	add.s32 	%r1961, %r1960, 2537059;
	cvt.rn.f32.u32 	%f881, %r1961;
	fma.rn.f32 	%f882, %f881, 0f2F800000, 0f2F000000;
	shr.u32 	%r1962, %r1927, 2;
	xor.b32  	%r1963, %r1962, %r1927;
	shl.b32 	%r1964, %r5617, 4;
	shl.b32 	%r1965, %r1963, 1;
	xor.b32  	%r1966, %r1965, %r1964;
	xor.b32  	%r1967, %r1966, %r1963;
	xor.b32  	%r5618, %r1967, %r5617;
	add.s32 	%r5613, %r5613, 2899496;
	add.s32 	%r1968, %r5618, %r5613;
	cvt.rn.f32.u32 	%f883, %r1968;
	fma.rn.f32 	%f884, %f883, 0f2F800000, 0f2F000000;
	mul.f32 	%f885, %f884, %f884;
	fma.rn.f32 	%f886, %f882, %f882, %f885;
	sqrt.rn.f32 	%f887, %f886;
	setp.le.f32 	%p92, %f887, 0f3F800000;
	add.f32 	%f888, %f880, 0f3F800000;
	selp.f32 	%f2755, %f888, %f880, %p92;
	add.s32 	%r5612, %r5612, 4;
	setp.ne.s32 	%p93, %r5612, %r291;
	@%p93 bra 	$L__BB4_92;
$L__BB4_93:
	setp.eq.s32 	%p94, %r94, 0;
	@%p94 bra 	$L__BB4_97;
	shr.u32 	%r1969, %r5614, 2;
	xor.b32  	%r1970, %r1969, %r5614;
	shl.b32 	%r1971, %r5618, 4;
	shl.b32 	%r1972, %r1970, 1;
	xor.b32  	%r1973, %r1971, %r1972;
	xor.b32  	%r1974, %r1973, %r5618;
	xor.b32  	%r312, %r1974, %r1970;
	add.s32 	%r1975, %r5613, %r312;
	add.s32 	%r1976, %r1975, 362437;
	cvt.rn.f32.u32 	%f889, %r1976;
	fma.rn.f32 	%f890, %f889, 0f2F800000, 0f2F000000;
	shr.u32 	%r1977, %r5615, 2;
	xor.b32  	%r1978, %r1977, %r5615;
	shl.b32 	%r1979, %r312, 4;
	shl.b32 	%r1980, %r1978, 1;
	xor.b32  	%r1981, %r1980, %r1979;
	xor.b32  	%r1982, %r1981, %r1978;
	xor.b32  	%r313, %r1982, %r312;
	add.s32 	%r1983, %r5613, %r313;
	add.s32 	%r1984, %r1983, 724874;
	cvt.rn.f32.u32 	%f891, %r1984;
	fma.rn.f32 	%f892, %f891, 0f2F800000, 0f2F000000;
	mul.f32 	%f893, %f892, %f892;
	fma.rn.f32 	%f894, %f890, %f890, %f893;
	sqrt.rn.f32 	%f895, %f894;
	setp.le.f32 	%p95, %f895, 0f3F800000;
	add.f32 	%f896, %f2755, 0f3F800000;
	selp.f32 	%f2755, %f896, %f2755, %p95;
	setp.eq.s32 	%p96, %r94, 1;
	@%p96 bra 	$L__BB4_97;
	shr.u32 	%r1985, %r5616, 2;
	xor.b32  	%r1986, %r1985, %r5616;
	shl.b32 	%r1987, %r313, 4;
	shl.b32 	%r1988, %r1986, 1;
	xor.b32  	%r1989, %r1987, %r1988;
	xor.b32  	%r1990, %r1989, %r313;
	xor.b32  	%r1991, %r1990, %r1986;
	add.s32 	%r1992, %r5613, %r1991;
	add.s32 	%r1993, %r1992, 1087311;
	cvt.rn.f32.u32 	%f897, %r1993;
	fma.rn.f32 	%f898, %f897, 0f2F800000, 0f2F000000;
	shr.u32 	%r1994, %r5617, 2;
	xor.b32  	%r1995, %r1994, %r5617;
	shl.b32 	%r1996, %r1991, 4;
	shl.b32 	%r1997, %r1995, 1;
	xor.b32  	%r1998, %r1997, %r1996;
	xor.b32  	%r1999, %r1998, %r1995;
	xor.b32  	%r314, %r1999, %r1991;
	add.s32 	%r2000, %r5613, %r314;
	add.s32 	%r2001, %r2000, 1449748;
	cvt.rn.f32.u32 	%f899, %r2001;
	fma.rn.f32 	%f900, %f899, 0f2F800000, 0f2F000000;
	mul.f32 	%f901, %f900, %f900;
	fma.rn.f32 	%f902, %f898, %f898, %f901;
	sqrt.rn.f32 	%f903, %f902;
	setp.le.f32 	%p97, %f903, 0f3F800000;
	add.f32 	%f904, %f2755, 0f3F800000;
	selp.f32 	%f2755, %f904, %f2755, %p97;
	setp.eq.s32 	%p98, %r94, 2;
	@%p98 bra 	$L__BB4_97;
	shr.u32 	%r2002, %r5618, 2;
	xor.b32  	%r2003, %r2002, %r5618;
	shl.b32 	%r2004, %r314, 4;
	shl.b32 	%r2005, %r2003, 1;
	xor.b32  	%r2006, %r2004, %r2005;
	xor.b32  	%r2007, %r2006, %r314;
	xor.b32  	%r2008, %r2007, %r2003;
	add.s32 	%r2009, %r5613, %r2008;
	add.s32 	%r2010, %r2009, 1812185;
	cvt.rn.f32.u32 	%f905, %r2010;
	fma.rn.f32 	%f906, %f905, 0f2F800000, 0f2F000000;
	shr.u32 	%r2011, %r312, 2;
	xor.b32  	%r2012, %r2011, %r312;
	shl.b32 	%r2013, %r2008, 4;
	shl.b32 	%r2014, %r2012, 1;
	xor.b32  	%r2015, %r2014, %r2013;
	xor.b32  	%r2016, %r2015, %r2012;
	xor.b32  	%r2017, %r2016, %r2008;
	add.s32 	%r2018, %r5613, %r2017;
	add.s32 	%r2019, %r2018, 2174622;
	cvt.rn.f32.u32 	%f907, %r2019;
	fma.rn.f32 	%f908, %f907, 0f2F800000, 0f2F000000;
	mul.f32 	%f909, %f908, %f908;
	fma.rn.f32 	%f910, %f906, %f906, %f909;
	sqrt.rn.f32 	%f911, %f910;
	setp.le.f32 	%p99, %f911, 0f3F800000;
	add.f32 	%f912, %f2755, 0f3F800000;
	selp.f32 	%f2755, %f912, %f2755, %p99;
$L__BB4_97:
	setp.lt.u32 	%p100, %r89, 3;
	mul.f32 	%f108, %f2755, 0f40800000;
	add.s32 	%r2022, %r88, 2048;
	xor.b32  	%r2023, %r2022, -1429050551;
	mul.lo.s32 	%r2024, %r2023, 1099087573;
	add.s32 	%r5631, %r2024, 5783321;
	xor.b32  	%r5628, %r2024, 362436069;
	add.s32 	%r5627, %r2024, 123456789;
	add.s32 	%r5626, %r2024, -638133224;
	mov.b32 	%r5630, -589760388;
	mov.b32 	%r5629, -123459836;
	mov.f32 	%f2759, 0f00000000;
	@%p100 bra 	$L__BB4_100;
	and.b32  	%r319, %r1020, 2147483644;
	mov.b32 	%r5625, 0;
	mov.b32 	%r5630, -589760388;
	mov.b32 	%r5629, -123459836;
	mov.f32 	%f2759, 0f00000000;
$L__BB4_99:
	shr.u32 	%r2028, %r5627, 2;
	xor.b32  	%r2029, %r2028, %r5627;
	shl.b32 	%r2030, %r5631, 4;
	shl.b32 	%r2031, %r2029, 1;
	xor.b32  	%r2032, %r2030, %r2031;
	xor.b32  	%r2033, %r2032, %r5631;
	xor.b32  	%r2034, %r2033, %r2029;
	add.s32 	%r2035, %r5626, %r2034;
	add.s32 	%r2036, %r2035, 362437;
	cvt.rn.f32.u32 	%f916, %r2036;
	fma.rn.f32 	%f917, %f916, 0f2F800000, 0f2F000000;
	shr.u32 	%r2037, %r5628, 2;
	xor.b32  	%r2038, %r2037, %r5628;
	shl.b32 	%r2039, %r2034, 4;
	shl.b32 	%r2040, %r2038, 1;
	xor.b32  	%r2041, %r2040, %r2039;
	xor.b32  	%r2042, %r2041, %r2038;
	xor.b32  	%r2043, %r2042, %r2034;
	add.s32 	%r2044, %r5626, %r2043;
	add.s32 	%r2045, %r2044, 724874;
	cvt.rn.f32.u32 	%f918, %r2045;
	fma.rn.f32 	%f919, %f918, 0f2F800000, 0f2F000000;
	mul.f32 	%f920, %f919, %f919;
	fma.rn.f32 	%f921, %f917, %f917, %f920;
	sqrt.rn.f32 	%f922, %f921;
	setp.le.f32 	%p101, %f922, 0f3F800000;
	add.f32 	%f923, %f2759, 0f3F800000;
	selp.f32 	%f924, %f923, %f2759, %p101;
	shr.u32 	%r2046, %r5629, 2;
	xor.b32  	%r2047, %r2046, %r5629;
	shl.b32 	%r2048, %r2043, 4;
	shl.b32 	%r2049, %r2047, 1;
	xor.b32  	%r2050, %r2048, %r2049;
	xor.b32  	%r2051, %r2050, %r2043;
	xor.b32  	%r2052, %r2051, %r2047;
	add.s32 	%r2053, %r5626, %r2052;
	add.s32 	%r2054, %r2053, 1087311;
	cvt.rn.f32.u32 	%f925, %r2054;
	fma.rn.f32 	%f926, %f925, 0f2F800000, 0f2F000000;
	shr.u32 	%r2055, %r5630, 2;
	xor.b32  	%r2056, %r2055, %r5630;
	shl.b32 	%r2057, %r2052, 4;
	shl.b32 	%r2058, %r2056, 1;
	xor.b32  	%r2059, %r2058, %r2057;
	xor.b32  	%r2060, %r2059, %r2056;
	xor.b32  	%r5627, %r2060, %r2052;
	add.s32 	%r2061, %r5626, %r5627;
	add.s32 	%r2062, %r2061, 1449748;
	cvt.rn.f32.u32 	%f927, %r2062;
	fma.rn.f32 	%f928, %f927, 0f2F800000, 0f2F000000;
	mul.f32 	%f929, %f928, %f928;
	fma.rn.f32 	%f930, %f926, %f926, %f929;
	sqrt.rn.f32 	%f931, %f930;
	setp.le.f32 	%p102, %f931, 0f3F800000;
	add.f32 	%f932, %f924, 0f3F800000;
	selp.f32 	%f933, %f932, %f924, %p102;
	shr.u32 	%r2063, %r5631, 2;
	xor.b32  	%r2064, %r2063, %r5631;
	shl.b32 	%r2065, %r5627, 4;
	shl.b32 	%r2066, %r2064, 1;
	xor.b32  	%r2067, %r2065, %r2066;
	xor.b32  	%r2068, %r2067, %r5627;
	xor.b32  	%r5628, %r2068, %r2064;
	add.s32 	%r2069, %r5626, %r5628;
	add.s32 	%r2070, %r2069, 1812185;
	cvt.rn.f32.u32 	%f934, %r2070;
	fma.rn.f32 	%f935, %f934, 0f2F800000, 0f2F000000;
	shr.u32 	%r2071, %r2034, 2;
	xor.b32  	%r2072, %r2071, %r2034;
	shl.b32 	%r2073, %r5628, 4;
	shl.b32 	%r2074, %r2072, 1;
	xor.b32  	%r2075, %r2074, %r2073;
	xor.b32  	%r2076, %r2075, %r2072;
	xor.b32  	%r5629, %r2076, %r5628;
	add.s32 	%r2077, %r5626, %r5629;
	add.s32 	%r2078, %r2077, 2174622;
	cvt.rn.f32.u32 	%f936, %r2078;
	fma.rn.f32 	%f937, %f936, 0f2F800000, 0f2F000000;
	mul.f32 	%f938, %f937, %f937;
	fma.rn.f32 	%f939, %f935, %f935, %f938;
	sqrt.rn.f32 	%f940, %f939;
	setp.le.f32 	%p103, %f940, 0f3F800000;
	add.f32 	%f941, %f933, 0f3F800000;
	selp.f32 	%f942, %f941, %f933, %p103;
	shr.u32 	%r2079, %r2043, 2;
	xor.b32  	%r2080, %r2079, %r2043;
	shl.b32 	%r2081, %r5629, 4;
	shl.b32 	%r2082, %r2080, 1;
	xor.b32  	%r2083, %r2081, %r2082;
	xor.b32  	%r2084, %r2083, %r5629;
	xor.b32  	%r5630, %r2084, %r2080;
	add.s32 	%r2085, %r5626, %r5630;
	add.s32 	%r2086, %r2085, 2537059;
	cvt.rn.f32.u32 	%f943, %r2086;
	fma.rn.f32 	%f944, %f943, 0f2F800000, 0f2F000000;
	shr.u32 	%r2087, %r2052, 2;
	xor.b32  	%r2088, %r2087, %r2052;
	shl.b32 	%r2089, %r5630, 4;
	shl.b32 	%r2090, %r2088, 1;
	xor.b32  	%r2091, %r2090, %r2089;
	xor.b32  	%r2092, %r2091, %r2088;
	xor.b32  	%r5631, %r2092, %r5630;
	add.s32 	%r5626, %r5626, 2899496;
	add.s32 	%r2093, %r5631, %r5626;
	cvt.rn.f32.u32 	%f945, %r2093;
	fma.rn.f32 	%f946, %f945, 0f2F800000, 0f2F000000;
	mul.f32 	%f947, %f946, %f946;
	fma.rn.f32 	%f948, %f944, %f944, %f947;
	sqrt.rn.f32 	%f949, %f948;
	setp.le.f32 	%p104, %f949, 0f3F800000;
	add.f32 	%f950, %f942, 0f3F800000;
	selp.f32 	%f2759, %f950, %f942, %p104;
	add.s32 	%r5625, %r5625, 4;
	setp.ne.s32 	%p105, %r5625, %r319;
	@%p105 bra 	$L__BB4_99;
$L__BB4_100:
	setp.eq.s32 	%p106, %r94, 0;
	@%p106 bra 	$L__BB4_104;
	shr.u32 	%r2094, %r5627, 2;
	xor.b32  	%r2095, %r2094, %r5627;
	shl.b32 	%r2096, %r5631, 4;
	shl.b32 	%r2097, %r2095, 1;
	xor.b32  	%r2098, %r2096, %r2097;
	xor.b32  	%r2099, %r2098, %r5631;
	xor.b32  	%r340, %r2099, %r2095;
	add.s32 	%r2100, %r5626, %r340;
	add.s32 	%r2101, %r2100, 362437;
	cvt.rn.f32.u32 	%f951, %r2101;
	fma.rn.f32 	%f952, %f951, 0f2F800000, 0f2F000000;
	shr.u32 	%r2102, %r5628, 2;
	xor.b32  	%r2103, %r2102, %r5628;
	shl.b32 	%r2104, %r340, 4;
	shl.b32 	%r2105, %r2103, 1;
	xor.b32  	%r2106, %r2105, %r2104;
	xor.b32  	%r2107, %r2106, %r2103;
	xor.b32  	%r341, %r2107, %r340;
	add.s32 	%r2108, %r5626, %r341;
	add.s32 	%r2109, %r2108, 724874;
	cvt.rn.f32.u32 	%f953, %r2109;
	fma.rn.f32 	%f954, %f953, 0f2F800000, 0f2F000000;
	mul.f32 	%f955, %f954, %f954;
	fma.rn.f32 	%f956, %f952, %f952, %f955;
	sqrt.rn.f32 	%f957, %f956;
	setp.le.f32 	%p107, %f957, 0f3F800000;
	add.f32 	%f958, %f2759, 0f3F800000;
	selp.f32 	%f2759, %f958, %f2759, %p107;
	setp.eq.s32 	%p108, %r94, 1;
	@%p108 bra 	$L__BB4_104;
	shr.u32 	%r2110, %r5629, 2;
	xor.b32  	%r2111, %r2110, %r5629;
	shl.b32 	%r2112, %r341, 4;
	shl.b32 	%r2113, %r2111, 1;
	xor.b32  	%r2114, %r2112, %r2113;
	xor.b32  	%r2115, %r2114, %r341;
	xor.b32  	%r2116, %r2115, %r2111;
	add.s32 	%r2117, %r5626, %r2116;
	add.s32 	%r2118, %r2117, 1087311;
	cvt.rn.f32.u32 	%f959, %r2118;
	fma.rn.f32 	%f960, %f959, 0f2F800000, 0f2F000000;
	shr.u32 	%r2119, %r5630, 2;
	xor.b32  	%r2120, %r2119, %r5630;
	shl.b32 	%r2121, %r2116, 4;
	shl.b32 	%r2122, %r2120, 1;
	xor.b32  	%r2123, %r2122, %r2121;
	xor.b32  	%r2124, %r2123, %r2120;
	xor.b32  	%r342, %r2124, %r2116;
	add.s32 	%r2125, %r5626, %r342;
	add.s32 	%r2126, %r2125, 1449748;
	cvt.rn.f32.u32 	%f961, %r2126;
	fma.rn.f32 	%f962, %f961, 0f2F800000, 0f2F000000;
	mul.f32 	%f963, %f962, %f962;
	fma.rn.f32 	%f964, %f960, %f960, %f963;
	sqrt.rn.f32 	%f965, %f964;
	setp.le.f32 	%p109, %f965, 0f3F800000;
	add.f32 	%f966, %f2759, 0f3F800000;
	selp.f32 	%f2759, %f966, %f2759, %p109;
	setp.eq.s32 	%p110, %r94, 2;
	@%p110 bra 	$L__BB4_104;
	shr.u32 	%r2127, %r5631, 2;
	xor.b32  	%r2128, %r2127, %r5631;
	shl.b32 	%r2129, %r342, 4;
	shl.b32 	%r2130, %r2128, 1;
	xor.b32  	%r2131, %r2129, %r2130;
	xor.b32  	%r2132, %r2131, %r342;
	xor.b32  	%r2133, %r2132, %r2128;
	add.s32 	%r2134, %r5626, %r2133;
	add.s32 	%r2135, %r2134, 1812185;
	cvt.rn.f32.u32 	%f967, %r2135;
	fma.rn.f32 	%f968, %f967, 0f2F800000, 0f2F000000;
	shr.u32 	%r2136, %r340, 2;
	xor.b32  	%r2137, %r2136, %r340;
	shl.b32 	%r2138, %r2133, 4;
	shl.b32 	%r2139, %r2137, 1;
	xor.b32  	%r2140, %r2139, %r2138;
	xor.b32  	%r2141, %r2140, %r2137;
	xor.b32  	%r2142, %r2141, %r2133;
	add.s32 	%r2143, %r5626, %r2142;
	add.s32 	%r2144, %r2143, 2174622;
	cvt.rn.f32.u32 	%f969, %r2144;
	fma.rn.f32 	%f970, %f969, 0f2F800000, 0f2F000000;
	mul.f32 	%f971, %f970, %f970;
	fma.rn.f32 	%f972, %f968, %f968, %f971;
	sqrt.rn.f32 	%f973, %f972;
	setp.le.f32 	%p111, %f973, 0f3F800000;
	add.f32 	%f974, %f2759, 0f3F800000;
	selp.f32 	%f2759, %f974, %f2759, %p111;
$L__BB4_104:
	setp.lt.u32 	%p112, %r89, 3;
	mul.f32 	%f117, %f2759, 0f40800000;
	add.s32 	%r2147, %r88, 2304;
	xor.b32  	%r2148, %r2147, -1429050551;
	mul.lo.s32 	%r2149, %r2148, 1099087573;
	add.s32 	%r5644, %r2149, 5783321;
	xor.b32  	%r5641, %r2149, 362436069;
	add.s32 	%r5640, %r2149, 123456789;
	add.s32 	%r5639, %r2149, -638133224;
	mov.b32 	%r5643, -589760388;
	mov.b32 	%r5642, -123459836;
	mov.f32 	%f2763, 0f00000000;
	@%p112 bra 	$L__BB4_107;
	and.b32  	%r347, %r1020, 2147483644;
	mov.b32 	%r5638, 0;
	mov.b32 	%r5643, -589760388;
	mov.b32 	%r5642, -123459836;
	mov.f32 	%f2763, 0f00000000;
$L__BB4_106:
	shr.u32 	%r2153, %r5640, 2;
	xor.b32  	%r2154, %r2153, %r5640;
	shl.b32 	%r2155, %r5644, 4;
	shl.b32 	%r2156, %r2154, 1;
	xor.b32  	%r2157, %r2155, %r2156;
	xor.b32  	%r2158, %r2157, %r5644;
	xor.b32  	%r2159, %r2158, %r2154;
	add.s32 	%r2160, %r5639, %r2159;
	add.s32 	%r2161, %r2160, 362437;
	cvt.rn.f32.u32 	%f978, %r2161;
	fma.rn.f32 	%f979, %f978, 0f2F800000, 0f2F000000;
	shr.u32 	%r2162, %r5641, 2;
	xor.b32  	%r2163, %r2162, %r5641;
	shl.b32 	%r2164, %r2159, 4;
	shl.b32 	%r2165, %r2163, 1;
	xor.b32  	%r2166, %r2165, %r2164;
	xor.b32  	%r2167, %r2166, %r2163;
	xor.b32  	%r2168, %r2167, %r2159;
	add.s32 	%r2169, %r5639, %r2168;
	add.s32 	%r2170, %r2169, 724874;
	cvt.rn.f32.u32 	%f980, %r2170;
	fma.rn.f32 	%f981, %f980, 0f2F800000, 0f2F000000;
	mul.f32 	%f982, %f981, %f981;
	fma.rn.f32 	%f983, %f979, %f979, %f982;
	sqrt.rn.f32 	%f984, %f983;
	setp.le.f32 	%p113, %f984, 0f3F800000;
	add.f32 	%f985, %f2763, 0f3F800000;
	selp.f32 	%f986, %f985, %f2763, %p113;
	shr.u32 	%r2171, %r5642, 2;
	xor.b32  	%r2172, %r2171, %r5642;
	shl.b32 	%r2173, %r2168, 4;
	shl.b32 	%r2174, %r2172, 1;
	xor.b32  	%r2175, %r2173, %r2174;
	xor.b32  	%r2176, %r2175, %r2168;
	xor.b32  	%r2177, %r2176, %r2172;
	add.s32 	%r2178, %r5639, %r2177;
	add.s32 	%r2179, %r2178, 1087311;
	cvt.rn.f32.u32 	%f987, %r2179;
	fma.rn.f32 	%f988, %f987, 0f2F800000, 0f2F000000;
	shr.u32 	%r2180, %r5643, 2;
	xor.b32  	%r2181, %r2180, %r5643;
	shl.b32 	%r2182, %r2177, 4;
	shl.b32 	%r2183, %r2181, 1;
	xor.b32  	%r2184, %r2183, %r2182;
	xor.b32  	%r2185, %r2184, %r2181;
	xor.b32  	%r5640, %r2185, %r2177;
	add.s32 	%r2186, %r5639, %r5640;
	add.s32 	%r2187, %r2186, 1449748;
	cvt.rn.f32.u32 	%f989, %r2187;
	fma.rn.f32 	%f990, %f989, 0f2F800000, 0f2F000000;
	mul.f32 	%f991, %f990, %f990;
	fma.rn.f32 	%f992, %f988, %f988, %f991;
	sqrt.rn.f32 	%f993, %f992;
	setp.le.f32 	%p114, %f993, 0f3F800000;
	add.f32 	%f994, %f986, 0f3F800000;
	selp.f32 	%f995, %f994, %f986, %p114;
	shr.u32 	%r2188, %r5644, 2;
	xor.b32  	%r2189, %r2188, %r5644;
	shl.b32 	%r2190, %r5640, 4;
	shl.b32 	%r2191, %r2189, 1;
	xor.b32  	%r2192, %r2190, %r2191;
	xor.b32  	%r2193, %r2192, %r5640;
	xor.b32  	%r5641, %r2193, %r2189;
	add.s32 	%r2194, %r5639, %r5641;
	add.s32 	%r2195, %r2194, 1812185;
	cvt.rn.f32.u32 	%f996, %r2195;
	fma.rn.f32 	%f997, %f996, 0f2F800000, 0f2F000000;
	shr.u32 	%r2196, %r2159, 2;
	xor.b32  	%r2197, %r2196, %r2159;
	shl.b32 	%r2198, %r5641, 4;
	shl.b32 	%r2199, %r2197, 1;
	xor.b32  	%r2200, %r2199, %r2198;
	xor.b32  	%r2201, %r2200, %r2197;
	xor.b32  	%r5642, %r2201, %r5641;
	add.s32 	%r2202, %r5639, %r5642;
	add.s32 	%r2203, %r2202, 2174622;
	cvt.rn.f32.u32 	%f998, %r2203;
	fma.rn.f32 	%f999, %f998, 0f2F800000, 0f2F000000;
	mul.f32 	%f1000, %f999, %f999;
	fma.rn.f32 	%f1001, %f997, %f997, %f1000;
	sqrt.rn.f32 	%f1002, %f1001;
	setp.le.f32 	%p115, %f1002, 0f3F800000;
	add.f32 	%f1003, %f995, 0f3F800000;
	selp.f32 	%f1004, %f1003, %f995, %p115;
	shr.u32 	%r2204, %r2168, 2;
	xor.b32  	%r2205, %r2204, %r2168;
	shl.b32 	%r2206, %r5642, 4;
	shl.b32 	%r2207, %r2205, 1;
	xor.b32  	%r2208, %r2206, %r2207;
	xor.b32  	%r2209, %r2208, %r5642;
	xor.b32  	%r5643, %r2209, %r2205;
	add.s32 	%r2210, %r5639, %r5643;
	add.s32 	%r2211, %r2210, 2537059;
	cvt.rn.f32.u32 	%f1005, %r2211;
	fma.rn.f32 	%f1006, %f1005, 0f2F800000, 0f2F000000;
	shr.u32 	%r2212, %r2177, 2;
	xor.b32  	%r2213, %r2212, %r2177;
	shl.b32 	%r2214, %r5643, 4;
	shl.b32 	%r2215, %r2213, 1;
	xor.b32  	%r2216, %r2215, %r2214;
	xor.b32  	%r2217, %r2216, %r2213;
	xor.b32  	%r5644, %r2217, %r5643;
	add.s32 	%r5639, %r5639, 2899496;
	add.s32 	%r2218, %r5644, %r5639;
	cvt.rn.f32.u32 	%f1007, %r2218;
	fma.rn.f32 	%f1008, %f1007, 0f2F800000, 0f2F000000;
	mul.f32 	%f1009, %f1008, %f1008;
	fma.rn.f32 	%f1010, %f1006, %f1006, %f1009;
	sqrt.rn.f32 	%f1011, %f1010;
	setp.le.f32 	%p116, %f1011, 0f3F800000;
	add.f32 	%f1012, %f1004, 0f3F800000;
	selp.f32 	%f2763, %f1012, %f1004, %p116;
	add.s32 	%r5638, %r5638, 4;
	setp.ne.s32 	%p117, %r5638, %r347;
	@%p117 bra 	$L__BB4_106;
$L__BB4_107:
	setp.eq.s32 	%p118, %r94, 0;
	@%p118 bra 	$L__BB4_111;
	shr.u32 	%r2219, %r5640, 2;
	xor.b32  	%r2220, %r2219, %r5640;
	shl.b32 	%r2221, %r5644, 4;
	shl.b32 	%r2222, %r2220, 1;
	xor.b32  	%r2223, %r2221, %r2222;
	xor.b32  	%r2224, %r2223, %r5644;
	xor.b32  	%r368, %r2224, %r2220;
	add.s32 	%r2225, %r5639, %r368;
	add.s32 	%r2226, %r2225, 362437;
	cvt.rn.f32.u32 	%f1013, %r2226;
	fma.rn.f32 	%f1014, %f1013, 0f2F800000, 0f2F000000;
	shr.u32 	%r2227, %r5641, 2;
	xor.b32  	%r2228, %r2227, %r5641;
	shl.b32 	%r2229, %r368, 4;
	shl.b32 	%r2230, %r2228, 1;
	xor.b32  	%r2231, %r2230, %r2229;
	xor.b32  	%r2232, %r2231, %r2228;
	xor.b32  	%r369, %r2232, %r368;
	add.s32 	%r2233, %r5639, %r369;
	add.s32 	%r2234, %r2233, 724874;
	cvt.rn.f32.u32 	%f1015, %r2234;
	fma.rn.f32 	%f1016, %f1015, 0f2F800000, 0f2F000000;
	mul.f32 	%f1017, %f1016, %f1016;
	fma.rn.f32 	%f1018, %f1014, %f1014, %f1017;
	sqrt.rn.f32 	%f1019, %f1018;
	setp.le.f32 	%p119, %f1019, 0f3F800000;
	add.f32 	%f1020, %f2763, 0f3F800000;
	selp.f32 	%f2763, %f1020, %f2763, %p119;
	setp.eq.s32 	%p120, %r94, 1;
	@%p120 bra 	$L__BB4_111;
	shr.u32 	%r2235, %r5642, 2;
	xor.b32  	%r2236, %r2235, %r5642;
	shl.b32 	%r2237, %r369, 4;
	shl.b32 	%r2238, %r2236, 1;
	xor.b32  	%r2239, %r2237, %r2238;
	xor.b32  	%r2240, %r2239, %r369;
	xor.b32  	%r2241, %r2240, %r2236;
	add.s32 	%r2242, %r5639, %r2241;
	add.s32 	%r2243, %r2242, 1087311;
	cvt.rn.f32.u32 	%f1021, %r2243;
	fma.rn.f32 	%f1022, %f1021, 0f2F800000, 0f2F000000;
	shr.u32 	%r2244, %r5643, 2;
	xor.b32  	%r2245, %r2244, %r5643;
	shl.b32 	%r2246, %r2241, 4;
	shl.b32 	%r2247, %r2245, 1;
	xor.b32  	%r2248, %r2247, %r2246;
	xor.b32  	%r2249, %r2248, %r2245;
	xor.b32  	%r370, %r2249, %r2241;
	add.s32 	%r2250, %r5639, %r370;
	add.s32 	%r2251, %r2250, 1449748;
	cvt.rn.f32.u32 	%f1023, %r2251;
	fma.rn.f32 	%f1024, %f1023, 0f2F800000, 0f2F000000;
	mul.f32 	%f1025, %f1024, %f1024;
	fma.rn.f32 	%f1026, %f1022, %f1022, %f1025;
	sqrt.rn.f32 	%f1027, %f1026;
	setp.le.f32 	%p121, %f1027, 0f3F800000;
	add.f32 	%f1028, %f2763, 0f3F800000;
	selp.f32 	%f2763, %f1028, %f2763, %p121;
	setp.eq.s32 	%p122, %r94, 2;
	@%p122 bra 	$L__BB4_111;
	shr.u32 	%r2252, %r5644, 2;
	xor.b32  	%r2253, %r2252, %r5644;
	shl.b32 	%r2254, %r370, 4;
	shl.b32 	%r2255, %r2253, 1;
	xor.b32  	%r2256, %r2254, %r2255;
	xor.b32  	%r2257, %r2256, %r370;
	xor.b32  	%r2258, %r2257, %r2253;
	add.s32 	%r2259, %r5639, %r2258;
	add.s32 	%r2260, %r2259, 1812185;
	cvt.rn.f32.u32 	%f1029, %r2260;
	fma.rn.f32 	%f1030, %f1029, 0f2F800000, 0f2F000000;
	shr.u32 	%r2261, %r368, 2;
	xor.b32  	%r2262, %r2261, %r368;
	shl.b32 	%r2263, %r2258, 4;
	shl.b32 	%r2264, %r2262, 1;
	xor.b32  	%r2265, %r2264, %r2263;
	xor.b32  	%r2266, %r2265, %r2262;
	xor.b32  	%r2267, %r2266, %r2258;
	add.s32 	%r2268, %r5639, %r2267;
	add.s32 	%r2269, %r2268, 2174622;
	cvt.rn.f32.u32 	%f1031, %r2269;
	fma.rn.f32 	%f1032, %f1031, 0f2F800000, 0f2F000000;
	mul.f32 	%f1033, %f1032, %f1032;
	fma.rn.f32 	%f1034, %f1030, %f1030, %f1033;
	sqrt.rn.f32 	%f1035, %f1034;
	setp.le.f32 	%p123, %f1035, 0f3F800000;
	add.f32 	%f1036, %f2763, 0f3F800000;
	selp.f32 	%f2763, %f1036, %f2763, %p123;
$L__BB4_111:
	setp.lt.u32 	%p124, %r89, 3;
	mul.f32 	%f126, %f2763, 0f40800000;
	add.s32 	%r2272, %r88, 2560;
	xor.b32  	%r2273, %r2272, -1429050551;
	mul.lo.s32 	%r2274, %r2273, 1099087573;
	add.s32 	%r5657, %r2274, 5783321;
	xor.b32  	%r5654, %r2274, 362436069;
	add.s32 	%r5653, %r2274, 123456789;
	add.s32 	%r5652, %r2274, -638133224;
	mov.b32 	%r5656, -589760388;
	mov.b32 	%r5655, -123459836;
	mov.f32 	%f2767, 0f00000000;
	@%p124 bra 	$L__BB4_114;
	and.b32  	%r375, %r1020, 2147483644;
	mov.b32 	%r5651, 0;
	mov.b32 	%r5656, -589760388;
	mov.b32 	%r5655, -123459836;
	mov.f32 	%f2767, 0f00000000;
$L__BB4_113:
	shr.u32 	%r2278, %r5653, 2;
	xor.b32  	%r2279, %r2278, %r5653;
	shl.b32 	%r2280, %r5657, 4;
	shl.b32 	%r2281, %r2279, 1;
	xor.b32  	%r2282, %r2280, %r2281;
	xor.b32  	%r2283, %r2282, %r5657;
	xor.b32  	%r2284, %r2283, %r2279;
	add.s32 	%r2285, %r5652, %r2284;
	add.s32 	%r2286, %r2285, 362437;
	cvt.rn.f32.u32 	%f1040, %r2286;
	fma.rn.f32 	%f1041, %f1040, 0f2F800000, 0f2F000000;
	shr.u32 	%r2287, %r5654, 2;
	xor.b32  	%r2288, %r2287, %r5654;
	shl.b32 	%r2289, %r2284, 4;
	shl.b32 	%r2290, %r2288, 1;
	xor.b32  	%r2291, %r2290, %r2289;
	xor.b32  	%r2292, %r2291, %r2288;
	xor.b32  	%r2293, %r2292, %r2284;
	add.s32 	%r2294, %r5652, %r2293;
	add.s32 	%r2295, %r2294, 724874;
	cvt.rn.f32.u32 	%f1042, %r2295;
	fma.rn.f32 	%f1043, %f1042, 0f2F800000, 0f2F000000;
	mul.f32 	%f1044, %f1043, %f1043;
	fma.rn.f32 	%f1045, %f1041, %f1041, %f1044;
	sqrt.rn.f32 	%f1046, %f1045;
	setp.le.f32 	%p125, %f1046, 0f3F800000;
	add.f32 	%f1047, %f2767, 0f3F800000;
	selp.f32 	%f1048, %f1047, %f2767, %p125;
	shr.u32 	%r2296, %r5655, 2;
	xor.b32  	%r2297, %r2296, %r5655;
	shl.b32 	%r2298, %r2293, 4;
	shl.b32 	%r2299, %r2297, 1;
	xor.b32  	%r2300, %r2298, %r2299;
	xor.b32  	%r2301, %r2300, %r2293;
	xor.b32  	%r2302, %r2301, %r2297;
	add.s32 	%r2303, %r5652, %r2302;
	add.s32 	%r2304, %r2303, 1087311;
	cvt.rn.f32.u32 	%f1049, %r2304;
	fma.rn.f32 	%f1050, %f1049, 0f2F800000, 0f2F000000;
	shr.u32 	%r2305, %r5656, 2;
	xor.b32  	%r2306, %r2305, %r5656;
	shl.b32 	%r2307, %r2302, 4;
	shl.b32 	%r2308, %r2306, 1;
	xor.b32  	%r2309, %r2308, %r2307;
	xor.b32  	%r2310, %r2309, %r2306;
	xor.b32  	%r5653, %r2310, %r2302;
	add.s32 	%r2311, %r5652, %r5653;
	add.s32 	%r2312, %r2311, 1449748;
	cvt.rn.f32.u32 	%f1051, %r2312;
	fma.rn.f32 	%f1052, %f1051, 0f2F800000, 0f2F000000;
	mul.f32 	%f1053, %f1052, %f1052;
	fma.rn.f32 	%f1054, %f1050, %f1050, %f1053;
	sqrt.rn.f32 	%f1055, %f1054;
	setp.le.f32 	%p126, %f1055, 0f3F800000;
	add.f32 	%f1056, %f1048, 0f3F800000;
	selp.f32 	%f1057, %f1056, %f1048, %p126;
	shr.u32 	%r2313, %r5657, 2;
	xor.b32  	%r2314, %r2313, %r5657;
	shl.b32 	%r2315, %r5653, 4;
	shl.b32 	%r2316, %r2314, 1;
	xor.b32  	%r2317, %r2315, %r2316;
	xor.b32  	%r2318, %r2317, %r5653;
	xor.b32  	%r5654, %r2318, %r2314;
	add.s32 	%r2319, %r5652, %r5654;
	add.s32 	%r2320, %r2319, 1812185;
	cvt.rn.f32.u32 	%f1058, %r2320;
	fma.rn.f32 	%f1059, %f1058, 0f2F800000, 0f2F000000;
	shr.u32 	%r2321, %r2284, 2;
	xor.b32  	%r2322, %r2321, %r2284;
	shl.b32 	%r2323, %r5654, 4;
	shl.b32 	%r2324, %r2322, 1;
	xor.b32  	%r2325, %r2324, %r2323;
	xor.b32  	%r2326, %r2325, %r2322;
	xor.b32  	%r5655, %r2326, %r5654;
	add.s32 	%r2327, %r5652, %r5655;
	add.s32 	%r2328, %r2327, 2174622;
	cvt.rn.f32.u32 	%f1060, %r2328;
	fma.rn.f32 	%f1061, %f1060, 0f2F800000, 0f2F000000;
	mul.f32 	%f1062, %f1061, %f1061;
	fma.rn.f32 	%f1063, %f1059, %f1059, %f1062;
	sqrt.rn.f32 	%f1064, %f1063;
	setp.le.f32 	%p127, %f1064, 0f3F800000;
	add.f32 	%f1065, %f1057, 0f3F800000;
	selp.f32 	%f1066, %f1065, %f1057, %p127;
	shr.u32 	%r2329, %r2293, 2;
	xor.b32  	%r2330, %r2329, %r2293;
	shl.b32 	%r2331, %r5655, 4;
	shl.b32 	%r2332, %r2330, 1;
	xor.b32  	%r2333, %r2331, %r2332;
	xor.b32  	%r2334, %r2333, %r5655;
	xor.b32  	%r5656, %r2334, %r2330;
	add.s32 	%r2335, %r5652, %r5656;
	add.s32 	%r2336, %r2335, 2537059;
	cvt.rn.f32.u32 	%f1067, %r2336;
	fma.rn.f32 	%f1068, %f1067, 0f2F800000, 0f2F000000;
	shr.u32 	%r2337, %r2302, 2;
	xor.b32  	%r2338, %r2337, %r2302;
	shl.b32 	%r2339, %r5656, 4;
	shl.b32 	%r2340, %r2338, 1;
	xor.b32  	%r2341, %r2340, %r2339;
	xor.b32  	%r2342, %r2341, %r2338;
	xor.b32  	%r5657, %r2342, %r5656;
	add.s32 	%r5652, %r5652, 2899496;
	add.s32 	%r2343, %r5657, %r5652;
	cvt.rn.f32.u32 	%f1069, %r2343;
	fma.rn.f32 	%f1070, %f1069, 0f2F800000, 0f2F000000;
	mul.f32 	%f1071, %f1070, %f1070;
	fma.rn.f32 	%f1072, %f1068, %f1068, %f1071;
	sqrt.rn.f32 	%f1073, %f1072;
	setp.le.f32 	%p128, %f1073, 0f3F800000;
	add.f32 	%f1074, %f1066, 0f3F800000;
	selp.f32 	%f2767, %f1074, %f1066, %p128;
	add.s32 	%r5651, %r5651, 4;
	setp.ne.s32 	%p129, %r5651, %r375;
	@%p129 bra 	$L__BB4_113;
$L__BB4_114:
	setp.eq.s32 	%p130, %r94, 0;
	@%p130 bra 	$L__BB4_118;
	shr.u32 	%r2344, %r5653, 2;
	xor.b32  	%r2345, %r2344, %r5653;
	shl.b32 	%r2346, %r5657, 4;
	shl.b32 	%r2347, %r2345, 1;
	xor.b32  	%r2348, %r2346, %r2347;
	xor.b32  	%r2349, %r2348, %r5657;
	xor.b32  	%r396, %r2349, %r2345;
	add.s32 	%r2350, %r5652, %r396;
	add.s32 	%r2351, %r2350, 362437;
	cvt.rn.f32.u32 	%f1075, %r2351;
	fma.rn.f32 	%f1076, %f1075, 0f2F800000, 0f2F000000;
	shr.u32 	%r2352, %r5654, 2;
	xor.b32  	%r2353, %r2352, %r5654;
	shl.b32 	%r2354, %r396, 4;
	shl.b32 	%r2355, %r2353, 1;
	xor.b32  	%r2356, %r2355, %r2354;
	xor.b32  	%r2357, %r2356, %r2353;
	xor.b32  	%r397, %r2357, %r396;
	add.s32 	%r2358, %r5652, %r397;
	add.s32 	%r2359, %r2358, 724874;
	cvt.rn.f32.u32 	%f1077, %r2359;
	fma.rn.f32 	%f1078, %f1077, 0f2F800000, 0f2F000000;
	mul.f32 	%f1079, %f1078, %f1078;
	fma.rn.f32 	%f1080, %f1076, %f1076, %f1079;
	sqrt.rn.f32 	%f1081, %f1080;
	setp.le.f32 	%p131, %f1081, 0f3F800000;
	add.f32 	%f1082, %f2767, 0f3F800000;
	selp.f32 	%f2767, %f1082, %f2767, %p131;
	setp.eq.s32 	%p132, %r94, 1;
	@%p132 bra 	$L__BB4_118;
	shr.u32 	%r2360, %r5655, 2;
	xor.b32  	%r2361, %r2360, %r5655;
	shl.b32 	%r2362, %r397, 4;
	shl.b32 	%r2363, %r2361, 1;
	xor.b32  	%r2364, %r2362, %r2363;
	xor.b32  	%r2365, %r2364, %r397;
	xor.b32  	%r2366, %r2365, %r2361;
	add.s32 	%r2367, %r5652, %r2366;
	add.s32 	%r2368, %r2367, 1087311;
	cvt.rn.f32.u32 	%f1083, %r2368;
	fma.rn.f32 	%f1084, %f1083, 0f2F800000, 0f2F000000;
	shr.u32 	%r2369, %r5656, 2;
	xor.b32  	%r2370, %r2369, %r5656;
	shl.b32 	%r2371, %r2366, 4;
	shl.b32 	%r2372, %r2370, 1;
	xor.b32  	%r2373, %r2372, %r2371;
	xor.b32  	%r2374, %r2373, %r2370;
	xor.b32  	%r398, %r2374, %r2366;
	add.s32 	%r2375, %r5652, %r398;
	add.s32 	%r2376, %r2375, 1449748;
	cvt.rn.f32.u32 	%f1085, %r2376;
	fma.rn.f32 	%f1086, %f1085, 0f2F800000, 0f2F000000;
	mul.f32 	%f1087, %f1086, %f1086;
	fma.rn.f32 	%f1088, %f1084, %f1084, %f1087;
	sqrt.rn.f32 	%f1089, %f1088;
	setp.le.f32 	%p133, %f1089, 0f3F800000;
	add.f32 	%f1090, %f2767, 0f3F800000;
	selp.f32 	%f2767, %f1090, %f2767, %p133;
	setp.eq.s32 	%p134, %r94, 2;
	@%p134 bra 	$L__BB4_118;
	shr.u32 	%r2377, %r5657, 2;
	xor.b32  	%r2378, %r2377, %r5657;
	shl.b32 	%r2379, %r398, 4;
	shl.b32 	%r2380, %r2378, 1;
	xor.b32  	%r2381, %r2379, %r2380;
	xor.b32  	%r2382, %r2381, %r398;
	xor.b32  	%r2383, %r2382, %r2378;
	add.s32 	%r2384, %r5652, %r2383;
	add.s32 	%r2385, %r2384, 1812185;
	cvt.rn.f32.u32 	%f1091, %r2385;
	fma.rn.f32 	%f1092, %f1091, 0f2F800000, 0f2F000000;
	shr.u32 	%r2386, %r396, 2;
	xor.b32  	%r2387, %r2386, %r396;
	shl.b32 	%r2388, %r2383, 4;
	shl.b32 	%r2389, %r2387, 1;
	xor.b32  	%r2390, %r2389, %r2388;
	xor.b32  	%r2391, %r2390, %r2387;
	xor.b32  	%r2392, %r2391, %r2383;
	add.s32 	%r2393, %r5652, %r2392;
	add.s32 	%r2394, %r2393, 2174622;
	cvt.rn.f32.u32 	%f1093, %r2394;
	fma.rn.f32 	%f1094, %f1093, 0f2F800000, 0f2F000000;
	mul.f32 	%f1095, %f1094, %f1094;
	fma.rn.f32 	%f1096, %f1092, %f1092, %f1095;
	sqrt.rn.f32 	%f1097, %f1096;
	setp.le.f32 	%p135, %f1097, 0f3F800000;
	add.f32 	%f1098, %f2767, 0f3F800000;
	selp.f32 	%f2767, %f1098, %f2767, %p135;
$L__BB4_118:
	setp.lt.u32 	%p136, %r89, 3;
	mul.f32 	%f135, %f2767, 0f40800000;
	add.s32 	%r2397, %r88, 2816;
	xor.b32  	%r2398, %r2397, -1429050551;
	mul.lo.s32 	%r2399, %r2398, 1099087573;
	add.s32 	%r5670, %r2399, 5783321;
	xor.b32  	%r5667, %r2399, 362436069;
	add.s32 	%r5666, %r2399, 123456789;
	add.s32 	%r5665, %r2399, -638133224;
	mov.b32 	%r5669, -589760388;
	mov.b32 	%r5668, -123459836;
	mov.f32 	%f2771, 0f00000000;
	@%p136 bra 	$L__BB4_121;
	and.b32  	%r403, %r1020, 2147483644;
	mov.b32 	%r5664, 0;
	mov.b32 	%r5669, -589760388;
	mov.b32 	%r5668, -123459836;
	mov.f32 	%f2771, 0f00000000;
$L__BB4_120:
	shr.u32 	%r2403, %r5666, 2;
	xor.b32  	%r2404, %r2403, %r5666;
	shl.b32 	%r2405, %r5670, 4;
	shl.b32 	%r2406, %r2404, 1;
	xor.b32  	%r2407, %r2405, %r2406;
	xor.b32  	%r2408, %r2407, %r5670;
	xor.b32  	%r2409, %r2408, %r2404;
	add.s32 	%r2410, %r5665, %r2409;
	add.s32 	%r2411, %r2410, 362437;
	cvt.rn.f32.u32 	%f1102, %r2411;
	fma.rn.f32 	%f1103, %f1102, 0f2F800000, 0f2F000000;
	shr.u32 	%r2412, %r5667, 2;
	xor.b32  	%r2413, %r2412, %r5667;
	shl.b32 	%r2414, %r2409, 4;
	shl.b32 	%r2415, %r2413, 1;
	xor.b32  	%r2416, %r2415, %r2414;
	xor.b32  	%r2417, %r2416, %r2413;
	xor.b32  	%r2418, %r2417, %r2409;
	add.s32 	%r2419, %r5665, %r2418;
	add.s32 	%r2420, %r2419, 724874;
	cvt.rn.f32.u32 	%f1104, %r2420;
	fma.rn.f32 	%f1105, %f1104, 0f2F800000, 0f2F000000;
	mul.f32 	%f1106, %f1105, %f1105;
	fma.rn.f32 	%f1107, %f1103, %f1103, %f1106;
	sqrt.rn.f32 	%f1108, %f1107;
	setp.le.f32 	%p137, %f1108, 0f3F800000;
	add.f32 	%f1109, %f2771, 0f3F800000;
	selp.f32 	%f1110, %f1109, %f2771, %p137;
	shr.u32 	%r2421, %r5668, 2;
	xor.b32  	%r2422, %r2421, %r5668;
	shl.b32 	%r2423, %r2418, 4;
	shl.b32 	%r2424, %r2422, 1;
	xor.b32  	%r2425, %r2423, %r2424;
	xor.b32  	%r2426, %r2425, %r2418;
	xor.b32  	%r2427, %r2426, %r2422;
	add.s32 	%r2428, %r5665, %r2427;
	add.s32 	%r2429, %r2428, 1087311;
	cvt.rn.f32.u32 	%f1111, %r2429;
	fma.rn.f32 	%f1112, %f1111, 0f2F800000, 0f2F000000;
	shr.u32 	%r2430, %r5669, 2;
	xor.b32  	%r2431, %r2430, %r5669;
	shl.b32 	%r2432, %r2427, 4;
	shl.b32 	%r2433, %r2431, 1;
	xor.b32  	%r2434, %r2433, %r2432;
	xor.b32  	%r2435, %r2434, %r2431;
	xor.b32  	%r5666, %r2435, %r2427;
	add.s32 	%r2436, %r5665, %r5666;
	add.s32 	%r2437, %r2436, 1449748;
	cvt.rn.f32.u32 	%f1113, %r2437;
	fma.rn.f32 	%f1114, %f1113, 0f2F800000, 0f2F000000;
	mul.f32 	%f1115, %f1114, %f1114;
	fma.rn.f32 	%f1116, %f1112, %f1112, %f1115;
	sqrt.rn.f32 	%f1117, %f1116;
	setp.le.f32 	%p138, %f1117, 0f3F800000;
	add.f32 	%f1118, %f1110, 0f3F800000;
	selp.f32 	%f1119, %f1118, %f1110, %p138;
	shr.u32 	%r2438, %r5670, 2;
	xor.b32  	%r2439, %r2438, %r5670;
	shl.b32 	%r2440, %r5666, 4;
	shl.b32 	%r2441, %r2439, 1;
	xor.b32  	%r2442, %r2440, %r2441;
	xor.b32  	%r2443, %r2442, %r5666;
	xor.b32  	%r5667, %r2443, %r2439;
	add.s32 	%r2444, %r5665, %r5667;
	add.s32 	%r2445, %r2444, 1812185;
	cvt.rn.f32.u32 	%f1120, %r2445;
	fma.rn.f32 	%f1121, %f1120, 0f2F800000, 0f2F000000;
	shr.u32 	%r2446, %r2409, 2;
	xor.b32  	%r2447, %r2446, %r2409;
	shl.b32 	%r2448, %r5667, 4;
	shl.b32 	%r2449, %r2447, 1;
	xor.b32  	%r2450, %r2449, %r2448;
	xor.b32  	%r2451, %r2450, %r2447;
	xor.b32  	%r5668, %r2451, %r5667;
	add.s32 	%r2452, %r5665, %r5668;
	add.s32 	%r2453, %r2452, 2174622;
	cvt.rn.f32.u32 	%f1122, %r2453;
	fma.rn.f32 	%f1123, %f1122, 0f2F800000, 0f2F000000;
	mul.f32 	%f1124, %f1123, %f1123;
	fma.rn.f32 	%f1125, %f1121, %f1121, %f1124;
	sqrt.rn.f32 	%f1126, %f1125;
	setp.le.f32 	%p139, %f1126, 0f3F800000;
	add.f32 	%f1127, %f1119, 0f3F800000;
	selp.f32 	%f1128, %f1127, %f1119, %p139;
	shr.u32 	%r2454, %r2418, 2;
	xor.b32  	%r2455, %r2454, %r2418;
	shl.b32 	%r2456, %r5668, 4;
	shl.b32 	%r2457, %r2455, 1;
	xor.b32  	%r2458, %r2456, %r2457;
	xor.b32  	%r2459, %r2458, %r5668;
	xor.b32  	%r5669, %r2459, %r2455;
	add.s32 	%r2460, %r5665, %r5669;
	add.s32 	%r2461, %r2460, 2537059;
	cvt.rn.f32.u32 	%f1129, %r2461;
	fma.rn.f32 	%f1130, %f1129, 0f2F800000, 0f2F000000;
	shr.u32 	%r2462, %r2427, 2;
	xor.b32  	%r2463, %r2462, %r2427;
	shl.b32 	%r2464, %r5669, 4;
	shl.b32 	%r2465, %r2463, 1;
	xor.b32  	%r2466, %r2465, %r2464;
	xor.b32  	%r2467, %r2466, %r2463;
	xor.b32  	%r5670, %r2467, %r5669;
	add.s32 	%r5665, %r5665, 2899496;
	add.s32 	%r2468, %r5670, %r5665;
	cvt.rn.f32.u32 	%f1131, %r2468;
	fma.rn.f32 	%f1132, %f1131, 0f2F800000, 0f2F000000;
	mul.f32 	%f1133, %f1132, %f1132;
	fma.rn.f32 	%f1134, %f1130, %f1130, %f1133;
	sqrt.rn.f32 	%f1135, %f1134;
	setp.le.f32 	%p140, %f1135, 0f3F800000;
	add.f32 	%f1136, %f1128, 0f3F800000;
	selp.f32 	%f2771, %f1136, %f1128, %p140;
	add.s32 	%r5664, %r5664, 4;
	setp.ne.s32 	%p141, %r5664, %r403;
	@%p141 bra 	$L__BB4_120;
$L__BB4_121:
	setp.eq.s32 	%p142, %r94, 0;
	@%p142 bra 	$L__BB4_125;
	shr.u32 	%r2469, %r5666, 2;
	xor.b32  	%r2470, %r2469, %r5666;
	shl.b32 	%r2471, %r5670, 4;
	shl.b32 	%r2472, %r2470, 1;
	xor.b32  	%r2473, %r2471, %r2472;
	xor.b32  	%r2474, %r2473, %r5670;
	xor.b32  	%r424, %r2474, %r2470;
	add.s32 	%r2475, %r5665, %r424;
	add.s32 	%r2476, %r2475, 362437;
	cvt.rn.f32.u32 	%f1137, %r2476;
	fma.rn.f32 	%f1138, %f1137, 0f2F800000, 0f2F000000;
	shr.u32 	%r2477, %r5667, 2;
	xor.b32  	%r2478, %r2477, %r5667;
	shl.b32 	%r2479, %r424, 4;
	shl.b32 	%r2480, %r2478, 1;
	xor.b32  	%r2481, %r2480, %r2479;
	xor.b32  	%r2482, %r2481, %r2478;
	xor.b32  	%r425, %r2482, %r424;
	add.s32 	%r2483, %r5665, %r425;
	add.s32 	%r2484, %r2483, 724874;
	cvt.rn.f32.u32 	%f1139, %r2484;
	fma.rn.f32 	%f1140, %f1139, 0f2F800000, 0f2F000000;
	mul.f32 	%f1141, %f1140, %f1140;
	fma.rn.f32 	%f1142, %f1138, %f1138, %f1141;
	sqrt.rn.f32 	%f1143, %f1142;
	setp.le.f32 	%p143, %f1143, 0f3F800000;
	add.f32 	%f1144, %f2771, 0f3F800000;
	selp.f32 	%f2771, %f1144, %f2771, %p143;
	setp.eq.s32 	%p144, %r94, 1;
	@%p144 bra 	$L__BB4_125;
	shr.u32 	%r2485, %r5668, 2;
	xor.b32  	%r2486, %r2485, %r5668;
	shl.b32 	%r2487, %r425, 4;
	shl.b32 	%r2488, %r2486, 1;
	xor.b32  	%r2489, %r2487, %r2488;
	xor.b32  	%r2490, %r2489, %r425;
	xor.b32  	%r2491, %r2490, %r2486;
	add.s32 	%r2492, %r5665, %r2491;
	add.s32 	%r2493, %r2492, 1087311;
	cvt.rn.f32.u32 	%f1145, %r2493;
	fma.rn.f32 	%f1146, %f1145, 0f2F800000, 0f2F000000;
	shr.u32 	%r2494, %r5669, 2;
	xor.b32  	%r2495, %r2494, %r5669;
	shl.b32 	%r2496, %r2491, 4;
	shl.b32 	%r2497, %r2495, 1;
	xor.b32  	%r2498, %r2497, %r2496;
	xor.b32  	%r2499, %r2498, %r2495;
	xor.b32  	%r426, %r2499, %r2491;
	add.s32 	%r2500, %r5665, %r426;
	add.s32 	%r2501, %r2500, 1449748;
	cvt.rn.f32.u32 	%f1147, %r2501;
	fma.rn.f32 	%f1148, %f1147, 0f2F800000, 0f2F000000;
	mul.f32 	%f1149, %f1148, %f1148;
	fma.rn.f32 	%f1150, %f1146, %f1146, %f1149;
	sqrt.rn.f32 	%f1151, %f1150;
	setp.le.f32 	%p145, %f1151, 0f3F800000;
	add.f32 	%f1152, %f2771, 0f3F800000;
	selp.f32 	%f2771, %f1152, %f2771, %p145;
	setp.eq.s32 	%p146, %r94, 2;
	@%p146 bra 	$L__BB4_125;
	shr.u32 	%r2502, %r5670, 2;
	xor.b32  	%r2503, %r2502, %r5670;
	shl.b32 	%r2504, %r426, 4;
	shl.b32 	%r2505, %r2503, 1;
	xor.b32  	%r2506, %r2504, %r2505;
	xor.b32  	%r2507, %r2506, %r426;
	xor.b32  	%r2508, %r2507, %r2503;
	add.s32 	%r2509, %r5665, %r2508;
	add.s32 	%r2510, %r2509, 1812185;
	cvt.rn.f32.u32 	%f1153, %r2510;
	fma.rn.f32 	%f1154, %f1153, 0f2F800000, 0f2F000000;
	shr.u32 	%r2511, %r424, 2;
	xor.b32  	%r2512, %r2511, %r424;
	shl.b32 	%r2513, %r2508, 4;
	shl.b32 	%r2514, %r2512, 1;
	xor.b32  	%r2515, %r2514, %r2513;
	xor.b32  	%r2516, %r2515, %r2512;
	xor.b32  	%r2517, %r2516, %r2508;
	add.s32 	%r2518, %r5665, %r2517;
	add.s32 	%r2519, %r2518, 2174622;
	cvt.rn.f32.u32 	%f1155, %r2519;
	fma.rn.f32 	%f1156, %f1155, 0f2F800000, 0f2F000000;
	mul.f32 	%f1157, %f1156, %f1156;
	fma.rn.f32 	%f1158, %f1154, %f1154, %f1157;
	sqrt.rn.f32 	%f1159, %f1158;
	setp.le.f32 	%p147, %f1159, 0f3F800000;
	add.f32 	%f1160, %f2771, 0f3F800000;
	selp.f32 	%f2771, %f1160, %f2771, %p147;
$L__BB4_125:
	setp.lt.u32 	%p148, %r89, 3;
	mul.f32 	%f144, %f2771, 0f40800000;
	add.s32 	%r2522, %r88, 3072;
	xor.b32  	%r2523, %r2522, -1429050551;
	mul.lo.s32 	%r2524, %r2523, 1099087573;
	add.s32 	%r5683, %r2524, 5783321;
	xor.b32  	%r5680, %r2524, 362436069;
	add.s32 	%r5679, %r2524, 123456789;
	add.s32 	%r5678, %r2524, -638133224;
	mov.b32 	%r5682, -589760388;
	mov.b32 	%r5681, -123459836;
	mov.f32 	%f2775, 0f00000000;
	@%p148 bra 	$L__BB4_128;
	and.b32  	%r431, %r1020, 2147483644;
	mov.b32 	%r5677, 0;
	mov.b32 	%r5682, -589760388;
	mov.b32 	%r5681, -123459836;
	mov.f32 	%f2775, 0f00000000;
$L__BB4_127:
	shr.u32 	%r2528, %r5679, 2;
	xor.b32  	%r2529, %r2528, %r5679;
	shl.b32 	%r2530, %r5683, 4;
	shl.b32 	%r2531, %r2529, 1;
	xor.b32  	%r2532, %r2530, %r2531;
	xor.b32  	%r2533, %r2532, %r5683;
	xor.b32  	%r2534, %r2533, %r2529;
	add.s32 	%r2535, %r5678, %r2534;
	add.s32 	%r2536, %r2535, 362437;
	cvt.rn.f32.u32 	%f1164, %r2536;
	fma.rn.f32 	%f1165, %f1164, 0f2F800000, 0f2F000000;
	shr.u32 	%r2537, %r5680, 2;
	xor.b32  	%r2538, %r2537, %r5680;
	shl.b32 	%r2539, %r2534, 4;
	shl.b32 	%r2540, %r2538, 1;
	xor.b32  	%r2541, %r2540, %r2539;
	xor.b32  	%r2542, %r2541, %r2538;
	xor.b32  	%r2543, %r2542, %r2534;
	add.s32 	%r2544, %r5678, %r2543;
	add.s32 	%r2545, %r2544, 724874;
	cvt.rn.f32.u32 	%f1166, %r2545;
	fma.rn.f32 	%f1167, %f1166, 0f2F800000, 0f2F000000;
	mul.f32 	%f1168, %f1167, %f1167;
	fma.rn.f32 	%f1169, %f1165, %f1165, %f1168;
	sqrt.rn.f32 	%f1170, %f1169;
	setp.le.f32 	%p149, %f1170, 0f3F800000;
	add.f32 	%f1171, %f2775, 0f3F800000;
	selp.f32 	%f1172, %f1171, %f2775, %p149;
	shr.u32 	%r2546, %r5681, 2;
	xor.b32  	%r2547, %r2546, %r5681;
	shl.b32 	%r2548, %r2543, 4;
	shl.b32 	%r2549, %r2547, 1;
	xor.b32  	%r2550, %r2548, %r2549;
	xor.b32  	%r2551, %r2550, %r2543;
	xor.b32  	%r2552, %r2551, %r2547;
	add.s32 	%r2553, %r5678, %r2552;
	add.s32 	%r2554, %r2553, 1087311;
	cvt.rn.f32.u32 	%f1173, %r2554;
	fma.rn.f32 	%f1174, %f1173, 0f2F800000, 0f2F000000;
	shr.u32 	%r2555, %r5682, 2;
	xor.b32  	%r2556, %r2555, %r5682;
	shl.b32 	%r2557, %r2552, 4;
	shl.b32 	%r2558, %r2556, 1;
	xor.b32  	%r2559, %r2558, %r2557;
	xor.b32  	%r2560, %r2559, %r2556;
	xor.b32  	%r5679, %r2560, %r2552;
	add.s32 	%r2561, %r5678, %r5679;
	add.s32 	%r2562, %r2561, 1449748;
	cvt.rn.f32.u32 	%f1175, %r2562;
	fma.rn.f32 	%f1176, %f1175, 0f2F800000, 0f2F000000;
	mul.f32 	%f1177, %f1176, %f1176;
	fma.rn.f32 	%f1178, %f1174, %f1174, %f1177;
	sqrt.rn.f32 	%f1179, %f1178;
	setp.le.f32 	%p150, %f1179, 0f3F800000;
	add.f32 	%f1180, %f1172, 0f3F800000;
	selp.f32 	%f1181, %f1180, %f1172, %p150;
	shr.u32 	%r2563, %r5683, 2;
	xor.b32  	%r2564, %r2563, %r5683;
	shl.b32 	%r2565, %r5679, 4;
	shl.b32 	%r2566, %r2564, 1;
	xor.b32  	%r2567, %r2565, %r2566;
	xor.b32  	%r2568, %r2567, %r5679;
	xor.b32  	%r5680, %r2568, %r2564;
	add.s32 	%r2569, %r5678, %r5680;
	add.s32 	%r2570, %r2569, 1812185;
	cvt.rn.f32.u32 	%f1182, %r2570;
	fma.rn.f32 	%f1183, %f1182, 0f2F800000, 0f2F000000;
	shr.u32 	%r2571, %r2534, 2;
	xor.b32  	%r2572, %r2571, %r2534;
	shl.b32 	%r2573, %r5680, 4;
	shl.b32 	%r2574, %r2572, 1;
	xor.b32  	%r2575, %r2574, %r2573;
	xor.b32  	%r2576, %r2575, %r2572;
	xor.b32  	%r5681, %r2576, %r5680;
	add.s32 	%r2577, %r5678, %r5681;
	add.s32 	%r2578, %r2577, 2174622;
	cvt.rn.f32.u32 	%f1184, %r2578;
	fma.rn.f32 	%f1185, %f1184, 0f2F800000, 0f2F000000;
	mul.f32 	%f1186, %f1185, %f1185;
	fma.rn.f32 	%f1187, %f1183, %f1183, %f1186;
	sqrt.rn.f32 	%f1188, %f1187;
	setp.le.f32 	%p151, %f1188, 0f3F800000;
	add.f32 	%f1189, %f1181, 0f3F800000;
	selp.f32 	%f1190, %f1189, %f1181, %p151;
	shr.u32 	%r2579, %r2543, 2;
	xor.b32  	%r2580, %r2579, %r2543;
	shl.b32 	%r2581, %r5681, 4;
	shl.b32 	%r2582, %r2580, 1;
	xor.b32  	%r2583, %r2581, %r2582;
	xor.b32  	%r2584, %r2583, %r5681;
	xor.b32  	%r5682, %r2584, %r2580;
	add.s32 	%r2585, %r5678, %r5682;
	add.s32 	%r2586, %r2585, 2537059;
	cvt.rn.f32.u32 	%f1191, %r2586;
	fma.rn.f32 	%f1192, %f1191, 0f2F800000, 0f2F000000;
	shr.u32 	%r2587, %r2552, 2;
	xor.b32  	%r2588, %r2587, %r2552;
	shl.b32 	%r2589, %r5682, 4;
	shl.b32 	%r2590, %r2588, 1;
	xor.b32  	%r2591, %r2590, %r2589;
	xor.b32  	%r2592, %r2591, %r2588;
	xor.b32  	%r5683, %r2592, %r5682;
	add.s32 	%r5678, %r5678, 2899496;
	add.s32 	%r2593, %r5683, %r5678;
	cvt.rn.f32.u32 	%f1193, %r2593;
	fma.rn.f32 	%f1194, %f1193, 0f2F800000, 0f2F000000;
	mul.f32 	%f1195, %f1194, %f1194;
	fma.rn.f32 	%f1196, %f1192, %f1192, %f1195;
	sqrt.rn.f32 	%f1197, %f1196;
	setp.le.f32 	%p152, %f1197, 0f3F800000;
	add.f32 	%f1198, %f1190, 0f3F800000;
	selp.f32 	%f2775, %f1198, %f1190, %p152;
	add.s32 	%r5677, %r5677, 4;
	setp.ne.s32 	%p153, %r5677, %r431;
	@%p153 bra 	$L__BB4_127;
$L__BB4_128:
	setp.eq.s32 	%p154, %r94, 0;
	@%p154 bra 	$L__BB4_132;
	shr.u32 	%r2594, %r5679, 2;
	xor.b32  	%r2595, %r2594, %r5679;
	shl.b32 	%r2596, %r5683, 4;
	shl.b32 	%r2597, %r2595, 1;
	xor.b32  	%r2598, %r2596, %r2597;
	xor.b32  	%r2599, %r2598, %r5683;
	xor.b32  	%r452, %r2599, %r2595;
	add.s32 	%r2600, %r5678, %r452;
	add.s32 	%r2601, %r2600, 362437;
	cvt.rn.f32.u32 	%f1199, %r2601;
	fma.rn.f32 	%f1200, %f1199, 0f2F800000, 0f2F000000;
	shr.u32 	%r2602, %r5680, 2;
	xor.b32  	%r2603, %r2602, %r5680;
	shl.b32 	%r2604, %r452, 4;
	shl.b32 	%r2605, %r2603, 1;
	xor.b32  	%r2606, %r2605, %r2604;
	xor.b32  	%r2607, %r2606, %r2603;
	xor.b32  	%r453, %r2607, %r452;
	add.s32 	%r2608, %r5678, %r453;
	add.s32 	%r2609, %r2608, 724874;
	cvt.rn.f32.u32 	%f1201, %r2609;
	fma.rn.f32 	%f1202, %f1201, 0f2F800000, 0f2F000000;
	mul.f32 	%f1203, %f1202, %f1202;
	fma.rn.f32 	%f1204, %f1200, %f1200, %f1203;
	sqrt.rn.f32 	%f1205, %f1204;
	setp.le.f32 	%p155, %f1205, 0f3F800000;
	add.f32 	%f1206, %f2775, 0f3F800000;
	selp.f32 	%f2775, %f1206, %f2775, %p155;
	setp.eq.s32 	%p156, %r94, 1;
	@%p156 bra 	$L__BB4_132;
	shr.u32 	%r2610, %r5681, 2;
	xor.b32  	%r2611, %r2610, %r5681;
	shl.b32 	%r2612, %r453, 4;
	shl.b32 	%r2613, %r2611, 1;
	xor.b32  	%r2614, %r2612, %r2613;
	xor.b32  	%r2615, %r2614, %r453;
	xor.b32  	%r2616, %r2615, %r2611;
	add.s32 	%r2617, %r5678, %r2616;
	add.s32 	%r2618, %r2617, 1087311;
	cvt.rn.f32.u32 	%f1207, %r2618;
	fma.rn.f32 	%f1208, %f1207, 0f2F800000, 0f2F000000;
	shr.u32 	%r2619, %r5682, 2;
	xor.b32  	%r2620, %r2619, %r5682;
	shl.b32 	%r2621, %r2616, 4;
	shl.b32 	%r2622, %r2620, 1;
	xor.b32  	%r2623, %r2622, %r2621;
	xor.b32  	%r2624, %r2623, %r2620;
	xor.b32  	%r454, %r2624, %r2616;
	add.s32 	%r2625, %r5678, %r454;
	add.s32 	%r2626, %r2625, 1449748;
	cvt.rn.f32.u32 	%f1209, %r2626;
	fma.rn.f32 	%f1210, %f1209, 0f2F800000, 0f2F000000;
	mul.f32 	%f1211, %f1210, %f1210;
	fma.rn.f32 	%f1212, %f1208, %f1208, %f1211;
	sqrt.rn.f32 	%f1213, %f1212;
	setp.le.f32 	%p157, %f1213, 0f3F800000;
	add.f32 	%f1214, %f2775, 0f3F800000;
	selp.f32 	%f2775, %f1214, %f2775, %p157;
	setp.eq.s32 	%p158, %r94, 2;
	@%p158 bra 	$L__BB4_132;
	shr.u32 	%r2627, %r5683, 2;
	xor.b32  	%r2628, %r2627, %r5683;
	shl.b32 	%r2629, %r454, 4;
	shl.b32 	%r2630, %r2628, 1;
	xor.b32  	%r2631, %r2629, %r2630;
	xor.b32  	%r2632, %r2631, %r454;
	xor.b32  	%r2633, %r2632, %r2628;
	add.s32 	%r2634, %r5678, %r2633;
	add.s32 	%r2635, %r2634, 1812185;
	cvt.rn.f32.u32 	%f1215, %r2635;
	fma.rn.f32 	%f1216, %f1215, 0f2F800000, 0f2F000000;
	shr.u32 	%r2636, %r452, 2;
	xor.b32  	%r2637, %r2636, %r452;
	shl.b32 	%r2638, %r2633, 4;
	shl.b32 	%r2639, %r2637, 1;
	xor.b32  	%r2640, %r2639, %r2638;
	xor.b32  	%r2641, %r2640, %r2637;
	xor.b32  	%r2642, %r2641, %r2633;
	add.s32 	%r2643, %r5678, %r2642;
	add.s32 	%r2644, %r2643, 2174622;
	cvt.rn.f32.u32 	%f1217, %r2644;
	fma.rn.f32 	%f1218, %f1217, 0f2F800000, 0f2F000000;
	mul.f32 	%f1219, %f1218, %f1218;
	fma.rn.f32 	%f1220, %f1216, %f1216, %f1219;
	sqrt.rn.f32 	%f1221, %f1220;
	setp.le.f32 	%p159, %f1221, 0f3F800000;
	add.f32 	%f1222, %f2775, 0f3F800000;
	selp.f32 	%f2775, %f1222, %f2775, %p159;
$L__BB4_132:
	setp.lt.u32 	%p160, %r89, 3;
	mul.f32 	%f153, %f2775, 0f40800000;
	add.s32 	%r2647, %r88, 3328;
	xor.b32  	%r2648, %r2647, -1429050551;
	mul.lo.s32 	%r2649, %r2648, 1099087573;
	add.s32 	%r5696, %r2649, 5783321;
	xor.b32  	%r5693, %r2649, 362436069;
	add.s32 	%r5692, %r2649, 123456789;
	add.s32 	%r5691, %r2649, -638133224;
	mov.b32 	%r5695, -589760388;
	mov.b32 	%r5694, -123459836;
	mov.f32 	%f2779, 0f00000000;
	@%p160 bra 	$L__BB4_135;
	and.b32  	%r459, %r1020, 2147483644;
	mov.b32 	%r5690, 0;
	mov.b32 	%r5695, -589760388;
	mov.b32 	%r5694, -123459836;
	mov.f32 	%f2779, 0f00000000;
$L__BB4_134:
	shr.u32 	%r2653, %r5692, 2;
	xor.b32  	%r2654, %r2653, %r5692;
	shl.b32 	%r2655, %r5696, 4;
	shl.b32 	%r2656, %r2654, 1;
	xor.b32  	%r2657, %r2655, %r2656;
	xor.b32  	%r2658, %r2657, %r5696;
	xor.b32  	%r2659, %r2658, %r2654;
	add.s32 	%r2660, %r5691, %r2659;
	add.s32 	%r2661, %r2660, 362437;
	cvt.rn.f32.u32 	%f1226, %r2661;
	fma.rn.f32 	%f1227, %f1226, 0f2F800000, 0f2F000000;
	shr.u32 	%r2662, %r5693, 2;
	xor.b32  	%r2663, %r2662, %r5693;
	shl.b32 	%r2664, %r2659, 4;
	shl.b32 	%r2665, %r2663, 1;
	xor.b32  	%r2666, %r2665, %r2664;
	xor.b32  	%r2667, %r2666, %r2663;
	xor.b32  	%r2668, %r2667, %r2659;
	add.s32 	%r2669, %r5691, %r2668;
	add.s32 	%r2670, %r2669, 724874;
	cvt.rn.f32.u32 	%f1228, %r2670;
	fma.rn.f32 	%f1229, %f1228, 0f2F800000, 0f2F000000;
	mul.f32 	%f1230, %f1229, %f1229;
	fma.rn.f32 	%f1231, %f1227, %f1227, %f1230;
	sqrt.rn.f32 	%f1232, %f1231;
	setp.le.f32 	%p161, %f1232, 0f3F800000;
	add.f32 	%f1233, %f2779, 0f3F800000;
	selp.f32 	%f1234, %f1233, %f2779, %p161;
	shr.u32 	%r2671, %r5694, 2;
	xor.b32  	%r2672, %r2671, %r5694;
	shl.b32 	%r2673, %r2668, 4;
	shl.b32 	%r2674, %r2672, 1;
	xor.b32  	%r2675, %r2673, %r2674;
	xor.b32  	%r2676, %r2675, %r2668;
	xor.b32  	%r2677, %r2676, %r2672;
	add.s32 	%r2678, %r5691, %r2677;
	add.s32 	%r2679, %r2678, 1087311;
	cvt.rn.f32.u32 	%f1235, %r2679;
	fma.rn.f32 	%f1236, %f1235, 0f2F800000, 0f2F000000;
	shr.u32 	%r2680, %r5695, 2;
	xor.b32  	%r2681, %r2680, %r5695;
	shl.b32 	%r2682, %r2677, 4;
	shl.b32 	%r2683, %r2681, 1;
	xor.b32  	%r2684, %r2683, %r2682;
	xor.b32  	%r2685, %r2684, %r2681;
	xor.b32  	%r5692, %r2685, %r2677;
	add.s32 	%r2686, %r5691, %r5692;
	add.s32 	%r2687, %r2686, 1449748;
	cvt.rn.f32.u32 	%f1237, %r2687;
	fma.rn.f32 	%f1238, %f1237, 0f2F800000, 0f2F000000;
	mul.f32 	%f1239, %f1238, %f1238;
	fma.rn.f32 	%f1240, %f1236, %f1236, %f1239;
	sqrt.rn.f32 	%f1241, %f1240;
	setp.le.f32 	%p162, %f1241, 0f3F800000;
	add.f32 	%f1242, %f1234, 0f3F800000;
	selp.f32 	%f1243, %f1242, %f1234, %p162;
	shr.u32 	%r2688, %r5696, 2;
	xor.b32  	%r2689, %r2688, %r5696;
	shl.b32 	%r2690, %r5692, 4;
	shl.b32 	%r2691, %r2689, 1;
	xor.b32  	%r2692, %r2690, %r2691;
	xor.b32  	%r2693, %r2692, %r5692;
	xor.b32  	%r5693, %r2693, %r2689;
	add.s32 	%r2694, %r5691, %r5693;
	add.s32 	%r2695, %r2694, 1812185;
	cvt.rn.f32.u32 	%f1244, %r2695;
	fma.rn.f32 	%f1245, %f1244, 0f2F800000, 0f2F000000;
	shr.u32 	%r2696, %r2659, 2;
	xor.b32  	%r2697, %r2696, %r2659;
	shl.b32 	%r2698, %r5693, 4;
	shl.b32 	%r2699, %r2697, 1;
	xor.b32  	%r2700, %r2699, %r2698;
	xor.b32  	%r2701, %r2700, %r2697;
	xor.b32  	%r5694, %r2701, %r5693;
	add.s32 	%r2702, %r5691, %r5694;
	add.s32 	%r2703, %r2702, 2174622;
	cvt.rn.f32.u32 	%f1246, %r2703;
	fma.rn.f32 	%f1247, %f1246, 0f2F800000, 0f2F000000;
	mul.f32 	%f1248, %f1247, %f1247;
	fma.rn.f32 	%f1249, %f1245, %f1245, %f1248;
	sqrt.rn.f32 	%f1250, %f1249;
	setp.le.f32 	%p163, %f1250, 0f3F800000;
	add.f32 	%f1251, %f1243, 0f3F800000;
	selp.f32 	%f1252, %f1251, %f1243, %p163;
	shr.u32 	%r2704, %r2668, 2;
	xor.b32  	%r2705, %r2704, %r2668;
	shl.b32 	%r2706, %r5694, 4;
	shl.b32 	%r2707, %r2705, 1;
	xor.b32  	%r2708, %r2706, %r2707;
	xor.b32  	%r2709, %r2708, %r5694;
	xor.b32  	%r5695, %r2709, %r2705;
	add.s32 	%r2710, %r5691, %r5695;
	add.s32 	%r2711, %r2710, 2537059;
	cvt.rn.f32.u32 	%f1253, %r2711;
	fma.rn.f32 	%f1254, %f1253, 0f2F800000, 0f2F000000;
	shr.u32 	%r2712, %r2677, 2;
	xor.b32  	%r2713, %r2712, %r2677;
	shl.b32 	%r2714, %r5695, 4;
	shl.b32 	%r2715, %r2713, 1;
	xor.b32  	%r2716, %r2715, %r2714;
	xor.b32  	%r2717, %r2716, %r2713;
	xor.b32  	%r5696, %r2717, %r5695;
	add.s32 	%r5691, %r5691, 2899496;
	add.s32 	%r2718, %r5696, %r5691;
	cvt.rn.f32.u32 	%f1255, %r2718;
	fma.rn.f32 	%f1256, %f1255, 0f2F800000, 0f2F000000;
	mul.f32 	%f1257, %f1256, %f1256;
	fma.rn.f32 	%f1258, %f1254, %f1254, %f1257;
	sqrt.rn.f32 	%f1259, %f1258;
	setp.le.f32 	%p164, %f1259, 0f3F800000;
	add.f32 	%f1260, %f1252, 0f3F800000;
	selp.f32 	%f2779, %f1260, %f1252, %p164;
	add.s32 	%r5690, %r5690, 4;
	setp.ne.s32 	%p165, %r5690, %r459;
	@%p165 bra 	$L__BB4_134;
$L__BB4_135:
	setp.eq.s32 	%p166, %r94, 0;
	@%p166 bra 	$L__BB4_139;
	shr.u32 	%r2719, %r5692, 2;
	xor.b32  	%r2720, %r2719, %r5692;
	shl.b32 	%r2721, %r5696, 4;
	shl.b32 	%r2722, %r2720, 1;
	xor.b32  	%r2723, %r2721, %r2722;
	xor.b32  	%r2724, %r2723, %r5696;
	xor.b32  	%r480, %r2724, %r2720;
	add.s32 	%r2725, %r5691, %r480;
	add.s32 	%r2726, %r2725, 362437;
	cvt.rn.f32.u32 	%f1261, %r2726;
	fma.rn.f32 	%f1262, %f1261, 0f2F800000, 0f2F000000;
	shr.u32 	%r2727, %r5693, 2;
	xor.b32  	%r2728, %r2727, %r5693;
	shl.b32 	%r2729, %r480, 4;
	shl.b32 	%r2730, %r2728, 1;
	xor.b32  	%r2731, %r2730, %r2729;
	xor.b32  	%r2732, %r2731, %r2728;
	xor.b32  	%r481, %r2732, %r480;
	add.s32 	%r2733, %r5691, %r481;
	add.s32 	%r2734, %r2733, 724874;
	cvt.rn.f32.u32 	%f1263, %r2734;
	fma.rn.f32 	%f1264, %f1263, 0f2F800000, 0f2F000000;
	mul.f32 	%f1265, %f1264, %f1264;
	fma.rn.f32 	%f1266, %f1262, %f1262, %f1265;
	sqrt.rn.f32 	%f1267, %f1266;
	setp.le.f32 	%p167, %f1267, 0f3F800000;
	add.f32 	%f1268, %f2779, 0f3F800000;
	selp.f32 	%f2779, %f1268, %f2779, %p167;
	setp.eq.s32 	%p168, %r94, 1;
	@%p168 bra 	$L__BB4_139;
	shr.u32 	%r2735, %r5694, 2;
	xor.b32  	%r2736, %r2735, %r5694;
	shl.b32 	%r2737, %r481, 4;
	shl.b32 	%r2738, %r2736, 1;
	xor.b32  	%r2739, %r2737, %r2738;
	xor.b32  	%r2740, %r2739, %r481;
	xor.b32  	%r2741, %r2740, %r2736;
	add.s32 	%r2742, %r5691, %r2741;
	add.s32 	%r2743, %r2742, 1087311;
	cvt.rn.f32.u32 	%f1269, %r2743;
	fma.rn.f32 	%f1270, %f1269, 0f2F800000, 0f2F000000;
	shr.u32 	%r2744, %r5695, 2;
	xor.b32  	%r2745, %r2744, %r5695;
	shl.b32 	%r2746, %r2741, 4;
	shl.b32 	%r2747, %r2745, 1;
	xor.b32  	%r2748, %r2747, %r2746;
	xor.b32  	%r2749, %r2748, %r2745;
	xor.b32  	%r482, %r2749, %r2741;
	add.s32 	%r2750, %r5691, %r482;
	add.s32 	%r2751, %r2750, 1449748;
	cvt.rn.f32.u32 	%f1271, %r2751;
	fma.rn.f32 	%f1272, %f1271, 0f2F800000, 0f2F000000;
	mul.f32 	%f1273, %f1272, %f1272;
	fma.rn.f32 	%f1274, %f1270, %f1270, %f1273;
	sqrt.rn.f32 	%f1275, %f1274;
	setp.le.f32 	%p169, %f1275, 0f3F800000;
	add.f32 	%f1276, %f2779, 0f3F800000;
	selp.f32 	%f2779, %f1276, %f2779, %p169;
	setp.eq.s32 	%p170, %r94, 2;
	@%p170 bra 	$L__BB4_139;
	shr.u32 	%r2752, %r5696, 2;
	xor.b32  	%r2753, %r2752, %r5696;
	shl.b32 	%r2754, %r482, 4;
	shl.b32 	%r2755, %r2753, 1;
	xor.b32  	%r2756, %r2754, %r2755;
	xor.b32  	%r2757, %r2756, %r482;
	xor.b32  	%r2758, %r2757, %r2753;
	add.s32 	%r2759, %r5691, %r2758;
	add.s32 	%r2760, %r2759, 1812185;
	cvt.rn.f32.u32 	%f1277, %r2760;
	fma.rn.f32 	%f1278, %f1277, 0f2F800000, 0f2F000000;
	shr.u32 	%r2761, %r480, 2;
	xor.b32  	%r2762, %r2761, %r480;
	shl.b32 	%r2763, %r2758, 4;
	shl.b32 	%r2764, %r2762, 1;
	xor.b32  	%r2765, %r2764, %r2763;
	xor.b32  	%r2766, %r2765, %r2762;
	xor.b32  	%r2767, %r2766, %r2758;
	add.s32 	%r2768, %r5691, %r2767;
	add.s32 	%r2769, %r2768, 2174622;
	cvt.rn.f32.u32 	%f1279, %r2769;
	fma.rn.f32 	%f1280, %f1279, 0f2F800000, 0f2F000000;
	mul.f32 	%f1281, %f1280, %f1280;
	fma.rn.f32 	%f1282, %f1278, %f1278, %f1281;
	sqrt.rn.f32 	%f1283, %f1282;
	setp.le.f32 	%p171, %f1283, 0f3F800000;
	add.f32 	%f1284, %f2779, 0f3F800000;
	selp.f32 	%f2779, %f1284, %f2779, %p171;
$L__BB4_139:
	setp.lt.u32 	%p172, %r89, 3;
	mul.f32 	%f162, %f2779, 0f40800000;
	add.s32 	%r2772, %r88, 3584;
	xor.b32  	%r2773, %r2772, -1429050551;
	mul.lo.s32 	%r2774, %r2773, 1099087573;
	add.s32 	%r5709, %r2774, 5783321;
	xor.b32  	%r5706, %r2774, 362436069;
	add.s32 	%r5705, %r2774, 123456789;
	add.s32 	%r5704, %r2774, -638133224;
	mov.b32 	%r5708, -589760388;
	mov.b32 	%r5707, -123459836;
	mov.f32 	%f2783, 0f00000000;
	@%p172 bra 	$L__BB4_142;
	and.b32  	%r487, %r1020, 2147483644;
	mov.b32 	%r5703, 0;
	mov.b32 	%r5708, -589760388;
	mov.b32 	%r5707, -123459836;
	mov.f32 	%f2783, 0f00000000;
$L__BB4_141:
	shr.u32 	%r2778, %r5705, 2;
	xor.b32  	%r2779, %r2778, %r5705;
	shl.b32 	%r2780, %r5709, 4;
	shl.b32 	%r2781, %r2779, 1;
	xor.b32  	%r2782, %r2780, %r2781;
	xor.b32  	%r2783, %r2782, %r5709;
	xor.b32  	%r2784, %r2783, %r2779;
	add.s32 	%r2785, %r5704, %r2784;
	add.s32 	%r2786, %r2785, 362437;
	cvt.rn.f32.u32 	%f1288, %r2786;
	fma.rn.f32 	%f1289, %f1288, 0f2F800000, 0f2F000000;
	shr.u32 	%r2787, %r5706, 2;
	xor.b32  	%r2788, %r2787, %r5706;
	shl.b32 	%r2789, %r2784, 4;
	shl.b32 	%r2790, %r2788, 1;
	xor.b32  	%r2791, %r2790, %r2789;
	xor.b32  	%r2792, %r2791, %r2788;
	xor.b32  	%r2793, %r2792, %r2784;
	add.s32 	%r2794, %r5704, %r2793;
	add.s32 	%r2795, %r2794, 724874;
	cvt.rn.f32.u32 	%f1290, %r2795;
	fma.rn.f32 	%f1291, %f1290, 0f2F800000, 0f2F000000;
	mul.f32 	%f1292, %f1291, %f1291;
	fma.rn.f32 	%f1293, %f1289, %f1289, %f1292;
	sqrt.rn.f32 	%f1294, %f1293;
	setp.le.f32 	%p173, %f1294, 0f3F800000;
	add.f32 	%f1295, %f2783, 0f3F800000;
	selp.f32 	%f1296, %f1295, %f2783, %p173;
	shr.u32 	%r2796, %r5707, 2;
	xor.b32  	%r2797, %r2796, %r5707;
	shl.b32 	%r2798, %r2793, 4;
	shl.b32 	%r2799, %r2797, 1;
	xor.b32  	%r2800, %r2798, %r2799;
	xor.b32  	%r2801, %r2800, %r2793;
	xor.b32  	%r2802, %r2801, %r2797;
	add.s32 	%r2803, %r5704, %r2802;
	add.s32 	%r2804, %r2803, 1087311;
	cvt.rn.f32.u32 	%f1297, %r2804;
	fma.rn.f32 	%f1298, %f1297, 0f2F800000, 0f2F000000;
	shr.u32 	%r2805, %r5708, 2;
	xor.b32  	%r2806, %r2805, %r5708;
	shl.b32 	%r2807, %r2802, 4;
	shl.b32 	%r2808, %r2806, 1;
	xor.b32  	%r2809, %r2808, %r2807;
	xor.b32  	%r2810, %r2809, %r2806;
	xor.b32  	%r5705, %r2810, %r2802;
	add.s32 	%r2811, %r5704, %r5705;
	add.s32 	%r2812, %r2811, 1449748;
	cvt.rn.f32.u32 	%f1299, %r2812;
	fma.rn.f32 	%f1300, %f1299, 0f2F800000, 0f2F000000;
	mul.f32 	%f1301, %f1300, %f1300;
	fma.rn.f32 	%f1302, %f1298, %f1298, %f1301;
	sqrt.rn.f32 	%f1303, %f1302;
	setp.le.f32 	%p174, %f1303, 0f3F800000;
	add.f32 	%f1304, %f1296, 0f3F800000;
	selp.f32 	%f1305, %f1304, %f1296, %p174;
	shr.u32 	%r2813, %r5709, 2;
	xor.b32  	%r2814, %r2813, %r5709;
	shl.b32 	%r2815, %r5705, 4;
	shl.b32 	%r2816, %r2814, 1;
	xor.b32  	%r2817, %r2815, %r2816;
	xor.b32  	%r2818, %r2817, %r5705;
	xor.b32  	%r5706, %r2818, %r2814;
	add.s32 	%r2819, %r5704, %r5706;
	add.s32 	%r2820, %r2819, 1812185;
	cvt.rn.f32.u32 	%f1306, %r2820;
	fma.rn.f32 	%f1307, %f1306, 0f2F800000, 0f2F000000;
	shr.u32 	%r2821, %r2784, 2;
	xor.b32  	%r2822, %r2821, %r2784;
	shl.b32 	%r2823, %r5706, 4;
	shl.b32 	%r2824, %r2822, 1;
	xor.b32  	%r2825, %r2824, %r2823;
	xor.b32  	%r2826, %r2825, %r2822;
	xor.b32  	%r5707, %r2826, %r5706;
	add.s32 	%r2827, %r5704, %r5707;
	add.s32 	%r2828, %r2827, 2174622;
	cvt.rn.f32.u32 	%f1308, %r2828;
	fma.rn.f32 	%f1309, %f1308, 0f2F800000, 0f2F000000;
	mul.f32 	%f1310, %f1309, %f1309;
	fma.rn.f32 	%f1311, %f1307, %f1307, %f1310;
	sqrt.rn.f32 	%f1312, %f1311;
	setp.le.f32 	%p175, %f1312, 0f3F800000;
	add.f32 	%f1313, %f1305, 0f3F800000;
	selp.f32 	%f1314, %f1313, %f1305, %p175;
	shr.u32 	%r2829, %r2793, 2;
	xor.b32  	%r2830, %r2829, %r2793;
	shl.b32 	%r2831, %r5707, 4;
	shl.b32 	%r2832, %r2830, 1;
	xor.b32  	%r2833, %r2831, %r2832;
	xor.b32  	%r2834, %r2833, %r5707;
	xor.b32  	%r5708, %r2834, %r2830;
	add.s32 	%r2835, %r5704, %r5708;
	add.s32 	%r2836, %r2835, 2537059;
	cvt.rn.f32.u32 	%f1315, %r2836;
	fma.rn.f32 	%f1316, %f1315, 0f2F800000, 0f2F000000;
	shr.u32 	%r2837, %r2802, 2;
	xor.b32  	%r2838, %r2837, %r2802;
	shl.b32 	%r2839, %r5708, 4;
	shl.b32 	%r2840, %r2838, 1;
	xor.b32  	%r2841, %r2840, %r2839;
	xor.b32  	%r2842, %r2841, %r2838;
	xor.b32  	%r5709, %r2842, %r5708;
	add.s32 	%r5704, %r5704, 2899496;
	add.s32 	%r2843, %r5709, %r5704;
	cvt.rn.f32.u32 	%f1317, %r2843;
	fma.rn.f32 	%f1318, %f1317, 0f2F800000, 0f2F000000;
	mul.f32 	%f1319, %f1318, %f1318;
	fma.rn.f32 	%f1320, %f1316, %f1316, %f1319;
	sqrt.rn.f32 	%f1321, %f1320;
	setp.le.f32 	%p176, %f1321, 0f3F800000;
	add.f32 	%f1322, %f1314, 0f3F800000;
	selp.f32 	%f2783, %f1322, %f1314, %p176;
	add.s32 	%r5703, %r5703, 4;
	setp.ne.s32 	%p177, %r5703, %r487;
	@%p177 bra 	$L__BB4_141;
$L__BB4_142:
	setp.eq.s32 	%p178, %r94, 0;
	@%p178 bra 	$L__BB4_146;
	shr.u32 	%r2844, %r5705, 2;
	xor.b32  	%r2845, %r2844, %r5705;
	shl.b32 	%r2846, %r5709, 4;
	shl.b32 	%r2847, %r2845, 1;
	xor.b32  	%r2848, %r2846, %r2847;
	xor.b32  	%r2849, %r2848, %r5709;
	xor.b32  	%r508, %r2849, %r2845;
	add.s32 	%r2850, %r5704, %r508;
	add.s32 	%r2851, %r2850, 362437;
	cvt.rn.f32.u32 	%f1323, %r2851;
	fma.rn.f32 	%f1324, %f1323, 0f2F800000, 0f2F000000;
	shr.u32 	%r2852, %r5706, 2;
	xor.b32  	%r2853, %r2852, %r5706;
	shl.b32 	%r2854, %r508, 4;
	shl.b32 	%r2855, %r2853, 1;
	xor.b32  	%r2856, %r2855, %r2854;
	xor.b32  	%r2857, %r2856, %r2853;
	xor.b32  	%r509, %r2857, %r508;
	add.s32 	%r2858, %r5704, %r509;
	add.s32 	%r2859, %r2858, 724874;
	cvt.rn.f32.u32 	%f1325, %r2859;
	fma.rn.f32 	%f1326, %f1325, 0f2F800000, 0f2F000000;
	mul.f32 	%f1327, %f1326, %f1326;
	fma.rn.f32 	%f1328, %f1324, %f1324, %f1327;
	sqrt.rn.f32 	%f1329, %f1328;
	setp.le.f32 	%p179, %f1329, 0f3F800000;
	add.f32 	%f1330, %f2783, 0f3F800000;
	selp.f32 	%f2783, %f1330, %f2783, %p179;
	setp.eq.s32 	%p180, %r94, 1;
	@%p180 bra 	$L__BB4_146;
	shr.u32 	%r2860, %r5707, 2;
	xor.b32  	%r2861, %r2860, %r5707;
	shl.b32 	%r2862, %r509, 4;
	shl.b32 	%r2863, %r2861, 1;
	xor.b32  	%r2864, %r2862, %r2863;
	xor.b32  	%r2865, %r2864, %r509;
	xor.b32  	%r2866, %r2865, %r2861;
	add.s32 	%r2867, %r5704, %r2866;
	add.s32 	%r2868, %r2867, 1087311;
	cvt.rn.f32.u32 	%f1331, %r2868;
	fma.rn.f32 	%f1332, %f1331, 0f2F800000, 0f2F000000;
	shr.u32 	%r2869, %r5708, 2;
	xor.b32  	%r2870, %r2869, %r5708;
	shl.b32 	%r2871, %r2866, 4;
	shl.b32 	%r2872, %r2870, 1;
	xor.b32  	%r2873, %r2872, %r2871;
	xor.b32  	%r2874, %r2873, %r2870;
	xor.b32  	%r510, %r2874, %r2866;
	add.s32 	%r2875, %r5704, %r510;
	add.s32 	%r2876, %r2875, 1449748;
	cvt.rn.f32.u32 	%f1333, %r2876;
	fma.rn.f32 	%f1334, %f1333, 0f2F800000, 0f2F000000;
	mul.f32 	%f1335, %f1334, %f1334;
	fma.rn.f32 	%f1336, %f1332, %f1332, %f1335;
	sqrt.rn.f32 	%f1337, %f1336;
	setp.le.f32 	%p181, %f1337, 0f3F800000;
	add.f32 	%f1338, %f2783, 0f3F800000;
	selp.f32 	%f2783, %f1338, %f2783, %p181;
	setp.eq.s32 	%p182, %r94, 2;
	@%p182 bra 	$L__BB4_146;
	shr.u32 	%r2877, %r5709, 2;
	xor.b32  	%r2878, %r2877, %r5709;
	shl.b32 	%r2879, %r510, 4;
	shl.b32 	%r2880, %r2878, 1;
	xor.b32  	%r2881, %r2879, %r2880;
	xor.b32  	%r2882, %r2881, %r510;
	xor.b32  	%r2883, %r2882, %r2878;
	add.s32 	%r2884, %r5704, %r2883;
	add.s32 	%r2885, %r2884, 1812185;
	cvt.rn.f32.u32 	%f1339, %r2885;
	fma.rn.f32 	%f1340, %f1339, 0f2F800000, 0f2F000000;
	shr.u32 	%r2886, %r508, 2;
	xor.b32  	%r2887, %r2886, %r508;
	shl.b32 	%r2888, %r2883, 4;
	shl.b32 	%r2889, %r2887, 1;
	xor.b32  	%r2890, %r2889, %r2888;
	xor.b32  	%r2891, %r2890, %r2887;
	xor.b32  	%r2892, %r2891, %r2883;
	add.s32 	%r2893, %r5704, %r2892;
	add.s32 	%r2894, %r2893, 2174622;
	cvt.rn.f32.u32 	%f1341, %r2894;
	fma.rn.f32 	%f1342, %f1341, 0f2F800000, 0f2F000000;
	mul.f32 	%f1343, %f1342, %f1342;
	fma.rn.f32 	%f1344, %f1340, %f1340, %f1343;
	sqrt.rn.f32 	%f1345, %f1344;
	setp.le.f32 	%p183, %f1345, 0f3F800000;
	add.f32 	%f1346, %f2783, 0f3F800000;
	selp.f32 	%f2783, %f1346, %f2783, %p183;
$L__BB4_146:
	setp.lt.u32 	%p184, %r89, 3;
	mul.f32 	%f171, %f2783, 0f40800000;
	add.s32 	%r2897, %r88, 3840;
	xor.b32  	%r2898, %r2897, -1429050551;
	mul.lo.s32 	%r2899, %r2898, 1099087573;
	add.s32 	%r5722, %r2899, 5783321;
	xor.b32  	%r5719, %r2899, 362436069;
	add.s32 	%r5718, %r2899, 123456789;
	add.s32 	%r5717, %r2899, -638133224;
	mov.b32 	%r5721, -589760388;
	mov.b32 	%r5720, -123459836;
	mov.f32 	%f2787, 0f00000000;
	@%p184 bra 	$L__BB4_149;
	and.b32  	%r515, %r1020, 2147483644;
	mov.b32 	%r5716, 0;
	mov.b32 	%r5721, -589760388;
	mov.b32 	%r5720, -123459836;
	mov.f32 	%f2787, 0f00000000;
$L__BB4_148:
	shr.u32 	%r2903, %r5718, 2;
	xor.b32  	%r2904, %r2903, %r5718;
	shl.b32 	%r2905, %r5722, 4;
	shl.b32 	%r2906, %r2904, 1;
	xor.b32  	%r2907, %r2905, %r2906;
	xor.b32  	%r2908, %r2907, %r5722;
	xor.b32  	%r2909, %r2908, %r2904;
	add.s32 	%r2910, %r5717, %r2909;
	add.s32 	%r2911, %r2910, 362437;
	cvt.rn.f32.u32 	%f1350, %r2911;
	fma.rn.f32 	%f1351, %f1350, 0f2F800000, 0f2F000000;
	shr.u32 	%r2912, %r5719, 2;
	xor.b32  	%r2913, %r2912, %r5719;
	shl.b32 	%r2914, %r2909, 4;
	shl.b32 	%r2915, %r2913, 1;
	xor.b32  	%r2916, %r2915, %r2914;
	xor.b32  	%r2917, %r2916, %r2913;
	xor.b32  	%r2918, %r2917, %r2909;
	add.s32 	%r2919, %r5717, %r2918;
	add.s32 	%r2920, %r2919, 724874;
	cvt.rn.f32.u32 	%f1352, %r2920;
	fma.rn.f32 	%f1353, %f1352, 0f2F800000, 0f2F000000;
	mul.f32 	%f1354, %f1353, %f1353;
	fma.rn.f32 	%f1355, %f1351, %f1351, %f1354;
	sqrt.rn.f32 	%f1356, %f1355;
	setp.le.f32 	%p185, %f1356, 0f3F800000;
	add.f32 	%f1357, %f2787, 0f3F800000;
	selp.f32 	%f1358, %f1357, %f2787, %p185;
	shr.u32 	%r2921, %r5720, 2;
	xor.b32  	%r2922, %r2921, %r5720;
	shl.b32 	%r2923, %r2918, 4;
	shl.b32 	%r2924, %r2922, 1;
	xor.b32  	%r2925, %r2923, %r2924;
	xor.b32  	%r2926, %r2925, %r2918;
	xor.b32  	%r2927, %r2926, %r2922;
	add.s32 	%r2928, %r5717, %r2927;
	add.s32 	%r2929, %r2928, 1087311;
	cvt.rn.f32.u32 	%f1359, %r2929;
	fma.rn.f32 	%f1360, %f1359, 0f2F800000, 0f2F000000;
	shr.u32 	%r2930, %r5721, 2;
	xor.b32  	%r2931, %r2930, %r5721;
	shl.b32 	%r2932, %r2927, 4;
	shl.b32 	%r2933, %r2931, 1;
	xor.b32  	%r2934, %r2933, %r2932;
	xor.b32  	%r2935, %r2934, %r2931;
	xor.b32  	%r5718, %r2935, %r2927;
	add.s32 	%r2936, %r5717, %r5718;
	add.s32 	%r2937, %r2936, 1449748;
	cvt.rn.f32.u32 	%f1361, %r2937;
	fma.rn.f32 	%f1362, %f1361, 0f2F800000, 0f2F000000;
	mul.f32 	%f1363, %f1362, %f1362;
	fma.rn.f32 	%f1364, %f1360, %f1360, %f1363;
	sqrt.rn.f32 	%f1365, %f1364;
	setp.le.f32 	%p186, %f1365, 0f3F800000;
	add.f32 	%f1366, %f1358, 0f3F800000;
	selp.f32 	%f1367, %f1366, %f1358, %p186;
	shr.u32 	%r2938, %r5722, 2;
	xor.b32  	%r2939, %r2938, %r5722;
	shl.b32 	%r2940, %r5718, 4;
	shl.b32 	%r2941, %r2939, 1;
	xor.b32  	%r2942, %r2940, %r2941;
	xor.b32  	%r2943, %r2942, %r5718;
	xor.b32  	%r5719, %r2943, %r2939;
	add.s32 	%r2944, %r5717, %r5719;
	add.s32 	%r2945, %r2944, 1812185;
	cvt.rn.f32.u32 	%f1368, %r2945;
	fma.rn.f32 	%f1369, %f1368, 0f2F800000, 0f2F000000;
	shr.u32 	%r2946, %r2909, 2;
	xor.b32  	%r2947, %r2946, %r2909;
	shl.b32 	%r2948, %r5719, 4;
	shl.b32 	%r2949, %r2947, 1;
	xor.b32  	%r2950, %r2949, %r2948;
	xor.b32  	%r2951, %r2950, %r2947;
	xor.b32  	%r5720, %r2951, %r5719;
	add.s32 	%r2952, %r5717, %r5720;
	add.s32 	%r2953, %r2952, 2174622;
	cvt.rn.f32.u32 	%f1370, %r2953;
	fma.rn.f32 	%f1371, %f1370, 0f2F800000, 0f2F000000;
	mul.f32 	%f1372, %f1371, %f1371;
	fma.rn.f32 	%f1373, %f1369, %f1369, %f1372;
	sqrt.rn.f32 	%f1374, %f1373;
	setp.le.f32 	%p187, %f1374, 0f3F800000;
	add.f32 	%f1375, %f1367, 0f3F800000;
	selp.f32 	%f1376, %f1375, %f1367, %p187;
	shr.u32 	%r2954, %r2918, 2;
	xor.b32  	%r2955, %r2954, %r2918;
	shl.b32 	%r2956, %r5720, 4;
	shl.b32 	%r2957, %r2955, 1;
	xor.b32  	%r2958, %r2956, %r2957;
	xor.b32  	%r2959, %r2958, %r5720;
	xor.b32  	%r5721, %r2959, %r2955;
	add.s32 	%r2960, %r5717, %r5721;
	add.s32 	%r2961, %r2960, 2537059;
	cvt.rn.f32.u32 	%f1377, %r2961;
	fma.rn.f32 	%f1378, %f1377, 0f2F800000, 0f2F000000;
	shr.u32 	%r2962, %r2927, 2;
	xor.b32  	%r2963, %r2962, %r2927;
	shl.b32 	%r2964, %r5721, 4;
	shl.b32 	%r2965, %r2963, 1;
	xor.b32  	%r2966, %r2965, %r2964;
	xor.b32  	%r2967, %r2966, %r2963;
	xor.b32  	%r5722, %r2967, %r5721;
	add.s32 	%r5717, %r5717, 2899496;
	add.s32 	%r2968, %r5722, %r5717;
	cvt.rn.f32.u32 	%f1379, %r2968;
	fma.rn.f32 	%f1380, %f1379, 0f2F800000, 0f2F000000;
	mul.f32 	%f1381, %f1380, %f1380;
	fma.rn.f32 	%f1382, %f1378, %f1378, %f1381;
	sqrt.rn.f32 	%f1383, %f1382;
	setp.le.f32 	%p188, %f1383, 0f3F800000;
	add.f32 	%f1384, %f1376, 0f3F800000;
	selp.f32 	%f2787, %f1384, %f1376, %p188;
	add.s32 	%r5716, %r5716, 4;
	setp.ne.s32 	%p189, %r5716, %r515;
	@%p189 bra 	$L__BB4_148;
$L__BB4_149:
	setp.eq.s32 	%p190, %r94, 0;
	@%p190 bra 	$L__BB4_153;
	shr.u32 	%r2969, %r5718, 2;
	xor.b32  	%r2970, %r2969, %r5718;
	shl.b32 	%r2971, %r5722, 4;
	shl.b32 	%r2972, %r2970, 1;
	xor.b32  	%r2973, %r2971, %r2972;
	xor.b32  	%r2974, %r2973, %r5722;
	xor.b32  	%r536, %r2974, %r2970;
	add.s32 	%r2975, %r5717, %r536;
	add.s32 	%r2976, %r2975, 362437;
	cvt.rn.f32.u32 	%f1385, %r2976;
	fma.rn.f32 	%f1386, %f1385, 0f2F800000, 0f2F000000;
	shr.u32 	%r2977, %r5719, 2;
	xor.b32  	%r2978, %r2977, %r5719;
	shl.b32 	%r2979, %r536, 4;
	shl.b32 	%r2980, %r2978, 1;
	xor.b32  	%r2981, %r2980, %r2979;
	xor.b32  	%r2982, %r2981, %r2978;
	xor.b32  	%r537, %r2982, %r536;
	add.s32 	%r2983, %r5717, %r537;
	add.s32 	%r2984, %r2983, 724874;
	cvt.rn.f32.u32 	%f1387, %r2984;
	fma.rn.f32 	%f1388, %f1387, 0f2F800000, 0f2F000000;
	mul.f32 	%f1389, %f1388, %f1388;
	fma.rn.f32 	%f1390, %f1386, %f1386, %f1389;
	sqrt.rn.f32 	%f1391, %f1390;
	setp.le.f32 	%p191, %f1391, 0f3F800000;
	add.f32 	%f1392, %f2787, 0f3F800000;
	selp.f32 	%f2787, %f1392, %f2787, %p191;
	setp.eq.s32 	%p192, %r94, 1;
	@%p192 bra 	$L__BB4_153;
	shr.u32 	%r2985, %r5720, 2;
	xor.b32  	%r2986, %r2985, %r5720;
	shl.b32 	%r2987, %r537, 4;
	shl.b32 	%r2988, %r2986, 1;
	xor.b32  	%r2989, %r2987, %r2988;
	xor.b32  	%r2990, %r2989, %r537;
	xor.b32  	%r2991, %r2990, %r2986;
	add.s32 	%r2992, %r5717, %r2991;
	add.s32 	%r2993, %r2992, 1087311;
	cvt.rn.f32.u32 	%f1393, %r2993;
	fma.rn.f32 	%f1394, %f1393, 0f2F800000, 0f2F000000;
	shr.u32 	%r2994, %r5721, 2;
	xor.b32  	%r2995, %r2994, %r5721;
	shl.b32 	%r2996, %r2991, 4;
	shl.b32 	%r2997, %r2995, 1;
	xor.b32  	%r2998, %r2997, %r2996;
	xor.b32  	%r2999, %r2998, %r2995;
	xor.b32  	%r538, %r2999, %r2991;
	add.s32 	%r3000, %r5717, %r538;
	add.s32 	%r3001, %r3000, 1449748;
	cvt.rn.f32.u32 	%f1395, %r3001;
	fma.rn.f32 	%f1396, %f1395, 0f2F800000, 0f2F000000;
	mul.f32 	%f1397, %f1396, %f1396;
	fma.rn.f32 	%f1398, %f1394, %f1394, %f1397;
	sqrt.rn.f32 	%f1399, %f1398;
	setp.le.f32 	%p193, %f1399, 0f3F800000;
	add.f32 	%f1400, %f2787, 0f3F800000;
	selp.f32 	%f2787, %f1400, %f2787, %p193;
	setp.eq.s32 	%p194, %r94, 2;
	@%p194 bra 	$L__BB4_153;
	shr.u32 	%r3002, %r5722, 2;
	xor.b32  	%r3003, %r3002, %r5722;
	shl.b32 	%r3004, %r538, 4;
	shl.b32 	%r3005, %r3003, 1;
	xor.b32  	%r3006, %r3004, %r3005;
	xor.b32  	%r3007, %r3006, %r538;
	xor.b32  	%r3008, %r3007, %r3003;
	add.s32 	%r3009, %r5717, %r3008;
	add.s32 	%r3010, %r3009, 1812185;
	cvt.rn.f32.u32 	%f1401, %r3010;
	fma.rn.f32 	%f1402, %f1401, 0f2F800000, 0f2F000000;
	shr.u32 	%r3011, %r536, 2;
	xor.b32  	%r3012, %r3011, %r536;
	shl.b32 	%r3013, %r3008, 4;
	shl.b32 	%r3014, %r3012, 1;
	xor.b32  	%r3015, %r3014, %r3013;
	xor.b32  	%r3016, %r3015, %r3012;
	xor.b32  	%r3017, %r3016, %r3008;
	add.s32 	%r3018, %r5717, %r3017;
	add.s32 	%r3019, %r3018, 2174622;
	cvt.rn.f32.u32 	%f1403, %r3019;
	fma.rn.f32 	%f1404, %f1403, 0f2F800000, 0f2F000000;
	mul.f32 	%f1405, %f1404, %f1404;
	fma.rn.f32 	%f1406, %f1402, %f1402, %f1405;
	sqrt.rn.f32 	%f1407, %f1406;
	setp.le.f32 	%p195, %f1407, 0f3F800000;
	add.f32 	%f1408, %f2787, 0f3F800000;
	selp.f32 	%f2787, %f1408, %f2787, %p195;
$L__BB4_153:
	mul.f32 	%f1409, %f2787, 0f40800000;
	div.rn.f32 	%f2788, %f1409, %f36;
	div.rn.f32 	%f2803, %f45, %f36;
	div.rn.f32 	%f2802, %f54, %f36;
	div.rn.f32 	%f2801, %f63, %f36;
	div.rn.f32 	%f2800, %f72, %f36;
	div.rn.f32 	%f2799, %f81, %f36;
	div.rn.f32 	%f2798, %f90, %f36;
	div.rn.f32 	%f2797, %f99, %f36;
	div.rn.f32 	%f2796, %f108, %f36;
	div.rn.f32 	%f2795, %f117, %f36;
	div.rn.f32 	%f2794, %f126, %f36;
	div.rn.f32 	%f2793, %f135, %f36;
	div.rn.f32 	%f2792, %f144, %f36;
	div.rn.f32 	%f2791, %f153, %f36;
	div.rn.f32 	%f2790, %f162, %f36;
	div.rn.f32 	%f2789, %f171, %f36;
	bra.uni 	$L__BB4_155;
$L__BB4_154:
	mov.f32 	%f416, 0f00000000;
	div.rn.f32 	%f2788, %f416, %f36;
	mov.f32 	%f2789, %f2788;
	mov.f32 	%f2790, %f2788;
	mov.f32 	%f2791, %f2788;
	mov.f32 	%f2792, %f2788;
	mov.f32 	%f2793, %f2788;
	mov.f32 	%f2794, %f2788;
	mov.f32 	%f2795, %f2788;
	mov.f32 	%f2796, %f2788;
	mov.f32 	%f2797, %f2788;
	mov.f32 	%f2798, %f2788;
	mov.f32 	%f2799, %f2788;
	mov.f32 	%f2800, %f2788;
	mov.f32 	%f2801, %f2788;
	mov.f32 	%f2802, %f2788;
	mov.f32 	%f2803, %f2788;
$L__BB4_155:
	add.f32 	%f1410, %f2803, %f2802;
	add.f32 	%f1411, %f2801, %f2800;
	add.f32 	%f1412, %f2799, %f2798;
	add.f32 	%f1413, %f2797, %f2796;
	add.f32 	%f1414, %f2795, %f2794;
	add.f32 	%f1415, %f2793, %f2792;
	add.f32 	%f1416, %f2791, %f2790;
	add.f32 	%f1417, %f2789, %f2788;
	add.f32 	%f1418, %f1410, %f1411;
	add.f32 	%f1419, %f1412, %f1413;
	add.f32 	%f1420, %f1414, %f1415;
	add.f32 	%f1421, %f1416, %f1417;
	add.f32 	%f1422, %f1418, %f1419;
	add.f32 	%f1423, %f1420, %f1421;
	add.f32 	%f2895, %f1422, %f1423;
	add.s64 	%rd2, %rd6, -4096;
	setp.lt.u64 	%p196, %rd2, 4096;
	mov.b64 	%rd12, 4096;
	@%p196 bra 	$L__BB4_273;
	add.s32 	%r539, %r1020, -1;
	mov.f32 	%f1424, 0f00000000;
	div.rn.f32 	%f214, %f1424, %f36;
	and.b32  	%r540, %r1020, 3;
	and.b32  	%r541, %r1020, 2147483644;
	mov.b64 	%rd12, 4096;
$L__BB4_157:
	setp.lt.s32 	%p197, %r1020, 1;
	cvt.u32.u64 	%r3020, %rd12;
	add.s32 	%r542, %r88, %r3020;
	mov.f32 	%f2869, %f214;
	mov.f32 	%f2870, %f214;
	mov.f32 	%f2871, %f214;
	mov.f32 	%f2872, %f214;
	mov.f32 	%f2873, %f214;
	mov.f32 	%f2874, %f214;
	mov.f32 	%f2875, %f214;
	mov.f32 	%f2876, %f214;
	mov.f32 	%f2877, %f214;
	mov.f32 	%f2878, %f214;
	mov.f32 	%f2879, %f214;
	mov.f32 	%f2880, %f214;
	mov.f32 	%f2881, %f214;
	mov.f32 	%f2882, %f214;
	mov.f32 	%f2883, %f214;
	mov.f32 	%f2884, %f214;
	@%p197 bra 	$L__BB4_271;
	setp.lt.u32 	%p198, %r539, 3;
	xor.b32  	%r3023, %r542, -1429050551;
	mul.lo.s32 	%r3024, %r3023, 1099087573;
	add.s32 	%r5730, %r3024, 5783321;
	xor.b32  	%r5733, %r3024, 362436069;
	add.s32 	%r5734, %r3024, 123456789;
	add.s32 	%r5735, %r3024, -638133224;
	mov.b32 	%r5732, -123459836;
	mov.b32 	%r5731, -589760388;
	mov.f32 	%f2808, 0f00000000;
	@%p198 bra 	$L__BB4_161;
	mov.b32 	%r5729, 0;
	mov.b32 	%r5732, -123459836;
	mov.b32 	%r5731, -589760388;
	mov.f32 	%f2808, 0f00000000;
$L__BB4_160:
	shr.u32 	%r3028, %r5734, 2;
	xor.b32  	%r3029, %r3028, %r5734;
	shl.b32 	%r3030, %r5730, 4;
	shl.b32 	%r3031, %r3029, 1;
	xor.b32  	%r3032, %r3031, %r3030;
	xor.b32  	%r3033, %r3032, %r3029;
	xor.b32  	%r3034, %r3033, %r5730;
	add.s32 	%r3035, %r5735, %r3034;
	add.s32 	%r3036, %r3035, 362437;
	cvt.rn.f32.u32 	%f1428, %r3036;
	fma.rn.f32 	%f1429, %f1428, 0f2F800000, 0f2F000000;
	shr.u32 	%r3037, %r5733, 2;
	xor.b32  	%r3038, %r3037, %r5733;
	shl.b32 	%r3039, %r3034, 4;
	shl.b32 	%r3040, %r3038, 1;
	xor.b32  	%r3041, %r3040, %r3039;
	xor.b32  	%r3042, %r3041, %r3038;
	xor.b32  	%r3043, %r3042, %r3034;
	add.s32 	%r3044, %r5735, %r3043;
	add.s32 	%r3045, %r3044, 724874;
	cvt.rn.f32.u32 	%f1430, %r3045;
	fma.rn.f32 	%f1431, %f1430, 0f2F800000, 0f2F000000;
	mul.f32 	%f1432, %f1431, %f1431;
	fma.rn.f32 	%f1433, %f1429, %f1429, %f1432;
	sqrt.rn.f32 	%f1434, %f1433;
	setp.le.f32 	%p199, %f1434, 0f3F800000;
	add.f32 	%f1435, %f2808, 0f3F800000;
	selp.f32 	%f1436, %f1435, %f2808, %p199;
	shr.u32 	%r3046, %r5732, 2;
	xor.b32  	%r3047, %r3046, %r5732;
	shl.b32 	%r3048, %r3043, 4;
	shl.b32 	%r3049, %r3047, 1;
	xor.b32  	%r3050, %r3049, %r3048;
	xor.b32  	%r3051, %r3050, %r3047;
	xor.b32  	%r3052, %r3051, %r3043;
	add.s32 	%r3053, %r5735, %r3052;
	add.s32 	%r3054, %r3053, 1087311;
	cvt.rn.f32.u32 	%f1437, %r3054;
	fma.rn.f32 	%f1438, %f1437, 0f2F800000, 0f2F000000;
	shr.u32 	%r3055, %r5731, 2;
	xor.b32  	%r3056, %r3055, %r5731;
	shl.b32 	%r3057, %r3052, 4;
	shl.b32 	%r3058, %r3056, 1;
	xor.b32  	%r3059, %r3058, %r3057;
	xor.b32  	%r3060, %r3059, %r3056;
	xor.b32  	%r5734, %r3060, %r3052;
	add.s32 	%r3061, %r5735, %r5734;
	add.s32 	%r3062, %r3061, 1449748;
	cvt.rn.f32.u32 	%f1439, %r3062;
	fma.rn.f32 	%f1440, %f1439, 0f2F800000, 0f2F000000;
	mul.f32 	%f1441, %f1440, %f1440;
	fma.rn.f32 	%f1442, %f1438, %f1438, %f1441;
	sqrt.rn.f32 	%f1443, %f1442;
	setp.le.f32 	%p200, %f1443, 0f3F800000;
	add.f32 	%f1444, %f1436, 0f3F800000;
	selp.f32 	%f1445, %f1444, %f1436, %p200;
	shr.u32 	%r3063, %r5730, 2;
	xor.b32  	%r3064, %r3063, %r5730;
	shl.b32 	%r3065, %r5734, 4;
	shl.b32 	%r3066, %r3064, 1;
	xor.b32  	%r3067, %r3066, %r3065;
	xor.b32  	%r3068, %r3067, %r3064;
	xor.b32  	%r5733, %r3068, %r5734;
	add.s32 	%r3069, %r5735, %r5733;
	add.s32 	%r3070, %r3069, 1812185;
	cvt.rn.f32.u32 	%f1446, %r3070;
	fma.rn.f32 	%f1447, %f1446, 0f2F800000, 0f2F000000;
	shr.u32 	%r3071, %r3034, 2;
	xor.b32  	%r3072, %r3071, %r3034;
	shl.b32 	%r3073, %r5733, 4;
	shl.b32 	%r3074, %r3072, 1;
	xor.b32  	%r3075, %r3074, %r3073;
	xor.b32  	%r3076, %r3075, %r3072;
	xor.b32  	%r5732, %r3076, %r5733;
	add.s32 	%r3077, %r5735, %r5732;
	add.s32 	%r3078, %r3077, 2174622;
	cvt.rn.f32.u32 	%f1448, %r3078;
	fma.rn.f32 	%f1449, %f1448, 0f2F800000, 0f2F000000;
	mul.f32 	%f1450, %f1449, %f1449;
	fma.rn.f32 	%f1451, %f1447, %f1447, %f1450;
	sqrt.rn.f32 	%f1452, %f1451;
	setp.le.f32 	%p201, %f1452, 0f3F800000;
	add.f32 	%f1453, %f1445, 0f3F800000;
	selp.f32 	%f1454, %f1453, %f1445, %p201;
	shr.u32 	%r3079, %r3043, 2;
	xor.b32  	%r3080, %r3079, %r3043;
	shl.b32 	%r3081, %r5732, 4;
	shl.b32 	%r3082, %r3080, 1;
	xor.b32  	%r3083, %r3082, %r3081;
	xor.b32  	%r3084, %r3083, %r3080;
	xor.b32  	%r5731, %r3084, %r5732;
	add.s32 	%r3085, %r5735, %r5731;
	add.s32 	%r3086, %r3085, 2537059;
	cvt.rn.f32.u32 	%f1455, %r3086;
	fma.rn.f32 	%f1456, %f1455, 0f2F800000, 0f2F000000;
	shr.u32 	%r3087, %r3052, 2;
	xor.b32  	%r3088, %r3087, %r3052;
	shl.b32 	%r3089, %r5731, 4;
	shl.b32 	%r3090, %r3088, 1;
	xor.b32  	%r3091, %r3090, %r3089;
	xor.b32  	%r3092, %r3091, %r3088;
	xor.b32  	%r5730, %r3092, %r5731;
	add.s32 	%r5735, %r5735, 2899496;
	add.s32 	%r3093, %r5730, %r5735;
	cvt.rn.f32.u32 	%f1457, %r3093;
	fma.rn.f32 	%f1458, %f1457, 0f2F800000, 0f2F000000;
	mul.f32 	%f1459, %f1458, %f1458;
	fma.rn.f32 	%f1460, %f1456, %f1456, %f1459;
	sqrt.rn.f32 	%f1461, %f1460;
	setp.le.f32 	%p202, %f1461, 0f3F800000;
	add.f32 	%f1462, %f1454, 0f3F800000;
	selp.f32 	%f2808, %f1462, %f1454, %p202;
	add.s32 	%r5729, %r5729, 4;
	setp.ne.s32 	%p203, %r5729, %r541;
	@%p203 bra 	$L__BB4_160;
$L__BB4_161:
	setp.eq.s32 	%p204, %r540, 0;
	@%p204 bra 	$L__BB4_165;
	setp.eq.s32 	%p205, %r540, 1;
	shr.u32 	%r3094, %r5734, 2;
	xor.b32  	%r3095, %r3094, %r5734;
	shl.b32 	%r3096, %r5730, 4;
	shl.b32 	%r3097, %r3095, 1;
	xor.b32  	%r3098, %r3097, %r3096;
	xor.b32  	%r3099, %r3098, %r3095;
	xor.b32  	%r567, %r3099, %r5730;
	add.s32 	%r3100, %r5735, %r567;
	add.s32 	%r3101, %r3100, 362437;
	cvt.rn.f32.u32 	%f1463, %r3101;
	fma.rn.f32 	%f1464, %f1463, 0f2F800000, 0f2F000000;
	shr.u32 	%r3102, %r5733, 2;
	xor.b32  	%r3103, %r3102, %r5733;
	shl.b32 	%r3104, %r567, 4;
	shl.b32 	%r3105, %r3103, 1;
	xor.b32  	%r3106, %r3105, %r3104;
	xor.b32  	%r3107, %r3106, %r3103;
	xor.b32  	%r568, %r3107, %r567;
	add.s32 	%r3108, %r5735, %r568;
	add.s32 	%r3109, %r3108, 724874;
	cvt.rn.f32.u32 	%f1465, %r3109;
	fma.rn.f32 	%f1466, %f1465, 0f2F800000, 0f2F000000;
	mul.f32 	%f1467, %f1466, %f1466;
	fma.rn.f32 	%f1468, %f1464, %f1464, %f1467;
	sqrt.rn.f32 	%f1469, %f1468;
	setp.le.f32 	%p206, %f1469, 0f3F800000;
	add.f32 	%f1470, %f2808, 0f3F800000;
	selp.f32 	%f2808, %f1470, %f2808, %p206;
	@%p205 bra 	$L__BB4_165;
	setp.eq.s32 	%p207, %r540, 2;
	shr.u32 	%r3110, %r5732, 2;
	xor.b32  	%r3111, %r3110, %r5732;
	shl.b32 	%r3112, %r568, 4;
	shl.b32 	%r3113, %r3111, 1;
	xor.b32  	%r3114, %r3113, %r3112;
	xor.b32  	%r3115, %r3114, %r3111;
	xor.b32  	%r3116, %r3115, %r568;
	add.s32 	%r3117, %r5735, %r3116;
	add.s32 	%r3118, %r3117, 1087311;
	cvt.rn.f32.u32 	%f1471, %r3118;
	fma.rn.f32 	%f1472, %f1471, 0f2F800000, 0f2F000000;
	shr.u32 	%r3119, %r5731, 2;
	xor.b32  	%r3120, %r3119, %r5731;
	shl.b32 	%r3121, %r3116, 4;
	shl.b32 	%r3122, %r3120, 1;
	xor.b32  	%r3123, %r3122, %r3121;
	xor.b32  	%r3124, %r3123, %r3120;
	xor.b32  	%r569, %r3124, %r3116;
	add.s32 	%r3125, %r5735, %r569;
	add.s32 	%r3126, %r3125, 1449748;
	cvt.rn.f32.u32 	%f1473, %r3126;
	fma.rn.f32 	%f1474, %f1473, 0f2F800000, 0f2F000000;
	mul.f32 	%f1475, %f1474, %f1474;
	fma.rn.f32 	%f1476, %f1472, %f1472, %f1475;
	sqrt.rn.f32 	%f1477, %f1476;
	setp.le.f32 	%p208, %f1477, 0f3F800000;
	add.f32 	%f1478, %f2808, 0f3F800000;
	selp.f32 	%f2808, %f1478, %f2808, %p208;
	@%p207 bra 	$L__BB4_165;
	shr.u32 	%r3127, %r5730, 2;
	xor.b32  	%r3128, %r3127, %r5730;
	shl.b32 	%r3129, %r569, 4;
	shl.b32 	%r3130, %r3128, 1;
	xor.b32  	%r3131, %r3130, %r3129;
	xor.b32  	%r3132, %r3131, %r3128;
	xor.b32  	%r3133, %r3132, %r569;
	add.s32 	%r3134, %r5735, %r3133;
	add.s32 	%r3135, %r3134, 1812185;
	cvt.rn.f32.u32 	%f1479, %r3135;
	fma.rn.f32 	%f1480, %f1479, 0f2F800000, 0f2F000000;
	shr.u32 	%r3136, %r567, 2;
	xor.b32  	%r3137, %r3136, %r567;
	shl.b32 	%r3138, %r3133, 4;
	shl.b32 	%r3139, %r3137, 1;
	xor.b32  	%r3140, %r3139, %r3138;
	xor.b32  	%r3141, %r3140, %r3137;
	xor.b32  	%r3142, %r3141, %r3133;
	add.s32 	%r3143, %r5735, %r3142;
	add.s32 	%r3144, %r3143, 2174622;
	cvt.rn.f32.u32 	%f1481, %r3144;
	fma.rn.f32 	%f1482, %f1481, 0f2F800000, 0f2F000000;
	mul.f32 	%f1483, %f1482, %f1482;
	fma.rn.f32 	%f1484, %f1480, %f1480, %f1483;
	sqrt.rn.f32 	%f1485, %f1484;
	setp.le.f32 	%p209, %f1485, 0f3F800000;
	add.f32 	%f1486, %f2808, 0f3F800000;
	selp.f32 	%f2808, %f1486, %f2808, %p209;
$L__BB4_165:
	setp.lt.u32 	%p210, %r539, 3;
	mul.f32 	%f224, %f2808, 0f40800000;
	add.s32 	%r3147, %r542, 256;
	xor.b32  	%r3148, %r3147, -1429050551;
	mul.lo.s32 	%r3149, %r3148, 1099087573;
	add.s32 	%r5743, %r3149, 5783321;
	xor.b32  	%r5746, %r3149, 362436069;
	add.s32 	%r5747, %r3149, 123456789;
	add.s32 	%r5748, %r3149, -638133224;
	mov.b32 	%r5745, -123459836;
	mov.b32 	%r5744, -589760388;
	mov.f32 	%f2812, 0f00000000;
	@%p210 bra 	$L__BB4_168;
	mov.b32 	%r5742, 0;
	mov.b32 	%r5745, -123459836;
	mov.b32 	%r5744, -589760388;
	mov.f32 	%f2812, 0f00000000;
$L__BB4_167:
	shr.u32 	%r3153, %r5747, 2;
	xor.b32  	%r3154, %r3153, %r5747;
	shl.b32 	%r3155, %r5743, 4;
	shl.b32 	%r3156, %r3154, 1;
	xor.b32  	%r3157, %r3156, %r3155;
	xor.b32  	%r3158, %r3157, %r3154;
	xor.b32  	%r3159, %r3158, %r5743;
	add.s32 	%r3160, %r5748, %r3159;
	add.s32 	%r3161, %r3160, 362437;
	cvt.rn.f32.u32 	%f1490, %r3161;
	fma.rn.f32 	%f1491, %f1490, 0f2F800000, 0f2F000000;
	shr.u32 	%r3162, %r5746, 2;
	xor.b32  	%r3163, %r3162, %r5746;
	shl.b32 	%r3164, %r3159, 4;
	shl.b32 	%r3165, %r3163, 1;
	xor.b32  	%r3166, %r3165, %r3164;
	xor.b32  	%r3167, %r3166, %r3163;
	xor.b32  	%r3168, %r3167, %r3159;
	add.s32 	%r3169, %r5748, %r3168;
	add.s32 	%r3170, %r3169, 724874;
	cvt.rn.f32.u32 	%f1492, %r3170;
	fma.rn.f32 	%f1493, %f1492, 0f2F800000, 0f2F000000;
	mul.f32 	%f1494, %f1493, %f1493;
	fma.rn.f32 	%f1495, %f1491, %f1491, %f1494;
	sqrt.rn.f32 	%f1496, %f1495;
	setp.le.f32 	%p211, %f1496, 0f3F800000;
	add.f32 	%f1497, %f2812, 0f3F800000;
	selp.f32 	%f1498, %f1497, %f2812, %p211;
	shr.u32 	%r3171, %r5745, 2;
	xor.b32  	%r3172, %r3171, %r5745;
	shl.b32 	%r3173, %r3168, 4;
	shl.b32 	%r3174, %r3172, 1;
	xor.b32  	%r3175, %r3174, %r3173;
	xor.b32  	%r3176, %r3175, %r3172;
	xor.b32  	%r3177, %r3176, %r3168;
	add.s32 	%r3178, %r5748, %r3177;
	add.s32 	%r3179, %r3178, 1087311;
	cvt.rn.f32.u32 	%f1499, %r3179;
	fma.rn.f32 	%f1500, %f1499, 0f2F800000, 0f2F000000;
	shr.u32 	%r3180, %r5744, 2;
	xor.b32  	%r3181, %r3180, %r5744;
	shl.b32 	%r3182, %r3177, 4;
	shl.b32 	%r3183, %r3181, 1;
	xor.b32  	%r3184, %r3183, %r3182;
	xor.b32  	%r3185, %r3184, %r3181;
	xor.b32  	%r5747, %r3185, %r3177;
	add.s32 	%r3186, %r5748, %r5747;
	add.s32 	%r3187, %r3186, 1449748;
	cvt.rn.f32.u32 	%f1501, %r3187;
	fma.rn.f32 	%f1502, %f1501, 0f2F800000, 0f2F000000;
	mul.f32 	%f1503, %f1502, %f1502;
	fma.rn.f32 	%f1504, %f1500, %f1500, %f1503;
	sqrt.rn.f32 	%f1505, %f1504;
	setp.le.f32 	%p212, %f1505, 0f3F800000;
	add.f32 	%f1506, %f1498, 0f3F800000;
	selp.f32 	%f1507, %f1506, %f1498, %p212;
	shr.u32 	%r3188, %r5743, 2;
	xor.b32  	%r3189, %r3188, %r5743;
	shl.b32 	%r3190, %r5747, 4;
	shl.b32 	%r3191, %r3189, 1;
	xor.b32  	%r3192, %r3191, %r3190;
	xor.b32  	%r3193, %r3192, %r3189;
	xor.b32  	%r5746, %r3193, %r5747;
	add.s32 	%r3194, %r5748, %r5746;
	add.s32 	%r3195, %r3194, 1812185;
	cvt.rn.f32.u32 	%f1508, %r3195;
	fma.rn.f32 	%f1509, %f1508, 0f2F800000, 0f2F000000;
	shr.u32 	%r3196, %r3159, 2;
	xor.b32  	%r3197, %r3196, %r3159;
	shl.b32 	%r3198, %r5746, 4;
	shl.b32 	%r3199, %r3197, 1;
	xor.b32  	%r3200, %r3199, %r3198;
	xor.b32  	%r3201, %r3200, %r3197;
	xor.b32  	%r5745, %r3201, %r5746;
	add.s32 	%r3202, %r5748, %r5745;
	add.s32 	%r3203, %r3202, 2174622;
	cvt.rn.f32.u32 	%f1510, %r3203;
	fma.rn.f32 	%f1511, %f1510, 0f2F800000, 0f2F000000;
	mul.f32 	%f1512, %f1511, %f1511;
	fma.rn.f32 	%f1513, %f1509, %f1509, %f1512;
	sqrt.rn.f32 	%f1514, %f1513;
	setp.le.f32 	%p213, %f1514, 0f3F800000;
	add.f32 	%f1515, %f1507, 0f3F800000;
	selp.f32 	%f1516, %f1515, %f1507, %p213;
	shr.u32 	%r3204, %r3168, 2;
	xor.b32  	%r3205, %r3204, %r3168;
	shl.b32 	%r3206, %r5745, 4;
	shl.b32 	%r3207, %r3205, 1;
	xor.b32  	%r3208, %r3207, %r3206;
	xor.b32  	%r3209, %r3208, %r3205;
	xor.b32  	%r5744, %r3209, %r5745;
	add.s32 	%r3210, %r5748, %r5744;
	add.s32 	%r3211, %r3210, 2537059;
	cvt.rn.f32.u32 	%f1517, %r3211;
	fma.rn.f32 	%f1518, %f1517, 0f2F800000, 0f2F000000;
	shr.u32 	%r3212, %r3177, 2;
	xor.b32  	%r3213, %r3212, %r3177;
	shl.b32 	%r3214, %r5744, 4;
	shl.b32 	%r3215, %r3213, 1;
	xor.b32  	%r3216, %r3215, %r3214;
	xor.b32  	%r3217, %r3216, %r3213;
	xor.b32  	%r5743, %r3217, %r5744;
	add.s32 	%r5748, %r5748, 2899496;
	add.s32 	%r3218, %r5743, %r5748;
	cvt.rn.f32.u32 	%f1519, %r3218;
	fma.rn.f32 	%f1520, %f1519, 0f2F800000, 0f2F000000;
	mul.f32 	%f1521, %f1520, %f1520;
	fma.rn.f32 	%f1522, %f1518, %f1518, %f1521;
	sqrt.rn.f32 	%f1523, %f1522;
	setp.le.f32 	%p214, %f1523, 0f3F800000;
	add.f32 	%f1524, %f1516, 0f3F800000;
	selp.f32 	%f2812, %f1524, %f1516, %p214;
	add.s32 	%r5742, %r5742, 4;
	setp.ne.s32 	%p215, %r5742, %r541;
	@%p215 bra 	$L__BB4_167;
$L__BB4_168:
	setp.eq.s32 	%p216, %r540, 0;
	@%p216 bra 	$L__BB4_172;
	setp.eq.s32 	%p217, %r540, 1;
	shr.u32 	%r3219, %r5747, 2;
	xor.b32  	%r3220, %r3219, %r5747;
	shl.b32 	%r3221, %r5743, 4;
	shl.b32 	%r3222, %r3220, 1;
	xor.b32  	%r3223, %r3222, %r3221;
	xor.b32  	%r3224, %r3223, %r3220;
	xor.b32  	%r594, %r3224, %r5743;
	add.s32 	%r3225, %r5748, %r594;
	add.s32 	%r3226, %r3225, 362437;
	cvt.rn.f32.u32 	%f1525, %r3226;
	fma.rn.f32 	%f1526, %f1525, 0f2F800000, 0f2F000000;
	shr.u32 	%r3227, %r5746, 2;
	xor.b32  	%r3228, %r3227, %r5746;
	shl.b32 	%r3229, %r594, 4;
	shl.b32 	%r3230, %r3228, 1;
	xor.b32  	%r3231, %r3230, %r3229;
	xor.b32  	%r3232, %r3231, %r3228;
	xor.b32  	%r595, %r3232, %r594;
	add.s32 	%r3233, %r5748, %r595;
	add.s32 	%r3234, %r3233, 724874;
	cvt.rn.f32.u32 	%f1527, %r3234;
	fma.rn.f32 	%f1528, %f1527, 0f2F800000, 0f2F000000;
	mul.f32 	%f1529, %f1528, %f1528;
	fma.rn.f32 	%f1530, %f1526, %f1526, %f1529;
	sqrt.rn.f32 	%f1531, %f1530;
	setp.le.f32 	%p218, %f1531, 0f3F800000;
	add.f32 	%f1532, %f2812, 0f3F800000;
	selp.f32 	%f2812, %f1532, %f2812, %p218;
	@%p217 bra 	$L__BB4_172;
	setp.eq.s32 	%p219, %r540, 2;
	shr.u32 	%r3235, %r5745, 2;
	xor.b32  	%r3236, %r3235, %r5745;
	shl.b32 	%r3237, %r595, 4;
	shl.b32 	%r3238, %r3236, 1;
	xor.b32  	%r3239, %r3238, %r3237;
	xor.b32  	%r3240, %r3239, %r3236;
	xor.b32  	%r3241, %r3240, %r595;
	add.s32 	%r3242, %r5748, %r3241;
	add.s32 	%r3243, %r3242, 1087311;
	cvt.rn.f32.u32 	%f1533, %r3243;
	fma.rn.f32 	%f1534, %f1533, 0f2F800000, 0f2F000000;
	shr.u32 	%r3244, %r5744, 2;
	xor.b32  	%r3245, %r3244, %r5744;
	shl.b32 	%r3246, %r3241, 4;
	shl.b32 	%r3247, %r3245, 1;
	xor.b32  	%r3248, %r3247, %r3246;
	xor.b32  	%r3249, %r3248, %r3245;
	xor.b32  	%r596, %r3249, %r3241;
	add.s32 	%r3250, %r5748, %r596;
	add.s32 	%r3251, %r3250, 1449748;
	cvt.rn.f32.u32 	%f1535, %r3251;
	fma.rn.f32 	%f1536, %f1535, 0f2F800000, 0f2F000000;
	mul.f32 	%f1537, %f1536, %f1536;
	fma.rn.f32 	%f1538, %f1534, %f1534, %f1537;
	sqrt.rn.f32 	%f1539, %f1538;
	setp.le.f32 	%p220, %f1539, 0f3F800000;
	add.f32 	%f1540, %f2812, 0f3F800000;
	selp.f32 	%f2812, %f1540, %f2812, %p220;
	@%p219 bra 	$L__BB4_172;
	shr.u32 	%r3252, %r5743, 2;
	xor.b32  	%r3253, %r3252, %r5743;
	shl.b32 	%r3254, %r596, 4;
	shl.b32 	%r3255, %r3253, 1;
	xor.b32  	%r3256, %r3255, %r3254;
	xor.b32  	%r3257, %r3256, %r3253;
	xor.b32  	%r3258, %r3257, %r596;
	add.s32 	%r3259, %r5748, %r3258;
	add.s32 	%r3260, %r3259, 1812185;
	cvt.rn.f32.u32 	%f1541, %r3260;
	fma.rn.f32 	%f1542, %f1541, 0f2F800000, 0f2F000000;
	shr.u32 	%r3261, %r594, 2;
	xor.b32  	%r3262, %r3261, %r594;
	shl.b32 	%r3263, %r3258, 4;
	shl.b32 	%r3264, %r3262, 1;
	xor.b32  	%r3265, %r3264, %r3263;
	xor.b32  	%r3266, %r3265, %r3262;
	xor.b32  	%r3267, %r3266, %r3258;
	add.s32 	%r3268, %r5748, %r3267;
	add.s32 	%r3269, %r3268, 2174622;
	cvt.rn.f32.u32 	%f1543, %r3269;
	fma.rn.f32 	%f1544, %f1543, 0f2F800000, 0f2F000000;
	mul.f32 	%f1545, %f1544, %f1544;
	fma.rn.f32 	%f1546, %f1542, %f1542, %f1545;
	sqrt.rn.f32 	%f1547, %f1546;
	setp.le.f32 	%p221, %f1547, 0f3F800000;
	add.f32 	%f1548, %f2812, 0f3F800000;
	selp.f32 	%f2812, %f1548, %f2812, %p221;
$L__BB4_172:
	setp.lt.u32 	%p222, %r539, 3;
	mul.f32 	%f233, %f2812, 0f40800000;
	add.s32 	%r3272, %r542, 512;
	xor.b32  	%r3273, %r3272, -1429050551;
	mul.lo.s32 	%r3274, %r3273, 1099087573;
	add.s32 	%r5756, %r3274, 5783321;
	xor.b32  	%r5759, %r3274, 362436069;
	add.s32 	%r5760, %r3274, 123456789;
	add.s32 	%r5761, %r3274, -638133224;
	mov.b32 	%r5758, -123459836;
	mov.b32 	%r5757, -589760388;
	mov.f32 	%f2816, 0f00000000;
	@%p222 bra 	$L__BB4_175;
	mov.b32 	%r5755, 0;
	mov.b32 	%r5758, -123459836;
	mov.b32 	%r5757, -589760388;
	mov.f32 	%f2816, 0f00000000;
$L__BB4_174:
	shr.u32 	%r3278, %r5760, 2;
	xor.b32  	%r3279, %r3278, %r5760;
	shl.b32 	%r3280, %r5756, 4;
	shl.b32 	%r3281, %r3279, 1;
	xor.b32  	%r3282, %r3281, %r3280;
	xor.b32  	%r3283, %r3282, %r3279;
	xor.b32  	%r3284, %r3283, %r5756;
	add.s32 	%r3285, %r5761, %r3284;
	add.s32 	%r3286, %r3285, 362437;
	cvt.rn.f32.u32 	%f1552, %r3286;
	fma.rn.f32 	%f1553, %f1552, 0f2F800000, 0f2F000000;
	shr.u32 	%r3287, %r5759, 2;
	xor.b32  	%r3288, %r3287, %r5759;
	shl.b32 	%r3289, %r3284, 4;
	shl.b32 	%r3290, %r3288, 1;
	xor.b32  	%r3291, %r3290, %r3289;
	xor.b32  	%r3292, %r3291, %r3288;
	xor.b32  	%r3293, %r3292, %r3284;
	add.s32 	%r3294, %r5761, %r3293;
	add.s32 	%r3295, %r3294, 724874;
	cvt.rn.f32.u32 	%f1554, %r3295;
	fma.rn.f32 	%f1555, %f1554, 0f2F800000, 0f2F000000;
	mul.f32 	%f1556, %f1555, %f1555;
	fma.rn.f32 	%f1557, %f1553, %f1553, %f1556;
	sqrt.rn.f32 	%f1558, %f1557;
	setp.le.f32 	%p223, %f1558, 0f3F800000;
	add.f32 	%f1559, %f2816, 0f3F800000;
	selp.f32 	%f1560, %f1559, %f2816, %p223;
	shr.u32 	%r3296, %r5758, 2;
	xor.b32  	%r3297, %r3296, %r5758;
	shl.b32 	%r3298, %r3293, 4;
	shl.b32 	%r3299, %r3297, 1;
	xor.b32  	%r3300, %r3299, %r3298;
	xor.b32  	%r3301, %r3300, %r3297;
	xor.b32  	%r3302, %r3301, %r3293;
	add.s32 	%r3303, %r5761, %r3302;
	add.s32 	%r3304, %r3303, 1087311;
	cvt.rn.f32.u32 	%f1561, %r3304;
	fma.rn.f32 	%f1562, %f1561, 0f2F800000, 0f2F000000;
	shr.u32 	%r3305, %r5757, 2;
	xor.b32  	%r3306, %r3305, %r5757;
	shl.b32 	%r3307, %r3302, 4;
	shl.b32 	%r3308, %r3306, 1;
	xor.b32  	%r3309, %r3308, %r3307;
	xor.b32  	%r3310, %r3309, %r3306;
	xor.b32  	%r5760, %r3310, %r3302;
	add.s32 	%r3311, %r5761, %r5760;
	add.s32 	%r3312, %r3311, 1449748;
	cvt.rn.f32.u32 	%f1563, %r3312;
	fma.rn.f32 	%f1564, %f1563, 0f2F800000, 0f2F000000;
	mul.f32 	%f1565, %f1564, %f1564;
	fma.rn.f32 	%f1566, %f1562, %f1562, %f1565;
	sqrt.rn.f32 	%f1567, %f1566;
	setp.le.f32 	%p224, %f1567, 0f3F800000;
	add.f32 	%f1568, %f1560, 0f3F800000;
	selp.f32 	%f1569, %f1568, %f1560, %p224;
	shr.u32 	%r3313, %r5756, 2;
	xor.b32  	%r3314, %r3313, %r5756;
	shl.b32 	%r3315, %r5760, 4;
	shl.b32 	%r3316, %r3314, 1;
	xor.b32  	%r3317, %r3316, %r3315;
	xor.b32  	%r3318, %r3317, %r3314;
	xor.b32  	%r5759, %r3318, %r5760;
	add.s32 	%r3319, %r5761, %r5759;
	add.s32 	%r3320, %r3319, 1812185;
	cvt.rn.f32.u32 	%f1570, %r3320;
	fma.rn.f32 	%f1571, %f1570, 0f2F800000, 0f2F000000;
	shr.u32 	%r3321, %r3284, 2;
	xor.b32  	%r3322, %r3321, %r3284;
	shl.b32 	%r3323, %r5759, 4;
	shl.b32 	%r3324, %r3322, 1;
	xor.b32  	%r3325, %r3324, %r3323;
	xor.b32  	%r3326, %r3325, %r3322;
	xor.b32  	%r5758, %r3326, %r5759;
	add.s32 	%r3327, %r5761, %r5758;
	add.s32 	%r3328, %r3327, 2174622;
	cvt.rn.f32.u32 	%f1572, %r3328;
	fma.rn.f32 	%f1573, %f1572, 0f2F800000, 0f2F000000;
	mul.f32 	%f1574, %f1573, %f1573;
	fma.rn.f32 	%f1575, %f1571, %f1571, %f1574;
	sqrt.rn.f32 	%f1576, %f1575;
	setp.le.f32 	%p225, %f1576, 0f3F800000;
	add.f32 	%f1577, %f1569, 0f3F800000;
	selp.f32 	%f1578, %f1577, %f1569, %p225;
	shr.u32 	%r3329, %r3293, 2;
	xor.b32  	%r3330, %r3329, %r3293;
	shl.b32 	%r3331, %r5758, 4;
	shl.b32 	%r3332, %r3330, 1;
	xor.b32  	%r3333, %r3332, %r3331;
	xor.b32  	%r3334, %r3333, %r3330;
	xor.b32  	%r5757, %r3334, %r5758;
	add.s32 	%r3335, %r5761, %r5757;
	add.s32 	%r3336, %r3335, 2537059;
	cvt.rn.f32.u32 	%f1579, %r3336;
	fma.rn.f32 	%f1580, %f1579, 0f2F800000, 0f2F000000;
	shr.u32 	%r3337, %r3302, 2;
	xor.b32  	%r3338, %r3337, %r3302;
	shl.b32 	%r3339, %r5757, 4;
	shl.b32 	%r3340, %r3338, 1;
	xor.b32  	%r3341, %r3340, %r3339;
	xor.b32  	%r3342, %r3341, %r3338;
	xor.b32  	%r5756, %r3342, %r5757;
	add.s32 	%r5761, %r5761, 2899496;
	add.s32 	%r3343, %r5756, %r5761;
	cvt.rn.f32.u32 	%f1581, %r3343;
	fma.rn.f32 	%f1582, %f1581, 0f2F800000, 0f2F000000;
	mul.f32 	%f1583, %f1582, %f1582;
	fma.rn.f32 	%f1584, %f1580, %f1580, %f1583;
	sqrt.rn.f32 	%f1585, %f1584;
	setp.le.f32 	%p226, %f1585, 0f3F800000;
	add.f32 	%f1586, %f1578, 0f3F800000;
	selp.f32 	%f2816, %f1586, %f1578, %p226;
	add.s32 	%r5755, %r5755, 4;
	setp.ne.s32 	%p227, %r5755, %r541;
	@%p227 bra 	$L__BB4_174;
$L__BB4_175:
	setp.eq.s32 	%p228, %r540, 0;
	@%p228 bra 	$L__BB4_179;
	setp.eq.s32 	%p229, %r540, 1;
	shr.u32 	%r3344, %r5760, 2;
	xor.b32  	%r3345, %r3344, %r5760;
	shl.b32 	%r3346, %r5756, 4;
	shl.b32 	%r3347, %r3345, 1;
	xor.b32  	%r3348, %r3347, %r3346;
	xor.b32  	%r3349, %r3348, %r3345;
	xor.b32  	%r621, %r3349, %r5756;
	add.s32 	%r3350, %r5761, %r621;
	add.s32 	%r3351, %r3350, 362437;
	cvt.rn.f32.u32 	%f1587, %r3351;
	fma.rn.f32 	%f1588, %f1587, 0f2F800000, 0f2F000000;
	shr.u32 	%r3352, %r5759, 2;
	xor.b32  	%r3353, %r3352, %r5759;
	shl.b32 	%r3354, %r621, 4;
	shl.b32 	%r3355, %r3353, 1;
	xor.b32  	%r3356, %r3355, %r3354;
	xor.b32  	%r3357, %r3356, %r3353;
	xor.b32  	%r622, %r3357, %r621;
	add.s32 	%r3358, %r5761, %r622;
	add.s32 	%r3359, %r3358, 724874;
	cvt.rn.f32.u32 	%f1589, %r3359;
	fma.rn.f32 	%f1590, %f1589, 0f2F800000, 0f2F000000;
	mul.f32 	%f1591, %f1590, %f1590;
	fma.rn.f32 	%f1592, %f1588, %f1588, %f1591;
	sqrt.rn.f32 	%f1593, %f1592;
	setp.le.f32 	%p230, %f1593, 0f3F800000;
	add.f32 	%f1594, %f2816, 0f3F800000;
	selp.f32 	%f2816, %f1594, %f2816, %p230;
	@%p229 bra 	$L__BB4_179;
	setp.eq.s32 	%p231, %r540, 2;
	shr.u32 	%r3360, %r5758, 2;
	xor.b32  	%r3361, %r3360, %r5758;
	shl.b32 	%r3362, %r622, 4;
	shl.b32 	%r3363, %r3361, 1;
	xor.b32  	%r3364, %r3363, %r3362;
	xor.b32  	%r3365, %r3364, %r3361;
	xor.b32  	%r3366, %r3365, %r622;
	add.s32 	%r3367, %r5761, %r3366;
	add.s32 	%r3368, %r3367, 1087311;
	cvt.rn.f32.u32 	%f1595, %r3368;
	fma.rn.f32 	%f1596, %f1595, 0f2F800000, 0f2F000000;
	shr.u32 	%r3369, %r5757, 2;
	xor.b32  	%r3370, %r3369, %r5757;
	shl.b32 	%r3371, %r3366, 4;
	shl.b32 	%r3372, %r3370, 1;
	xor.b32  	%r3373, %r3372, %r3371;
	xor.b32  	%r3374, %r3373, %r3370;
	xor.b32  	%r623, %r3374, %r3366;
	add.s32 	%r3375, %r5761, %r623;
	add.s32 	%r3376, %r3375, 1449748;
	cvt.rn.f32.u32 	%f1597, %r3376;
	fma.rn.f32 	%f1598, %f1597, 0f2F800000, 0f2F000000;
	mul.f32 	%f1599, %f1598, %f1598;
	fma.rn.f32 	%f1600, %f1596, %f1596, %f1599;
	sqrt.rn.f32 	%f1601, %f1600;
	setp.le.f32 	%p232, %f1601, 0f3F800000;
	add.f32 	%f1602, %f2816, 0f3F800000;
	selp.f32 	%f2816, %f1602, %f2816, %p232;
	@%p231 bra 	$L__BB4_179;
	shr.u32 	%r3377, %r5756, 2;
	xor.b32  	%r3378, %r3377, %r5756;
	shl.b32 	%r3379, %r623, 4;
	shl.b32 	%r3380, %r3378, 1;
	xor.b32  	%r3381, %r3380, %r3379;
	xor.b32  	%r3382, %r3381, %r3378;
	xor.b32  	%r3383, %r3382, %r623;
	add.s32 	%r3384, %r5761, %r3383;
	add.s32 	%r3385, %r3384, 1812185;
	cvt.rn.f32.u32 	%f1603, %r3385;
	fma.rn.f32 	%f1604, %f1603, 0f2F800000, 0f2F000000;
	shr.u32 	%r3386, %r621, 2;
	xor.b32  	%r3387, %r3386, %r621;
	shl.b32 	%r3388, %r3383, 4;
	shl.b32 	%r3389, %r3387, 1;
	xor.b32  	%r3390, %r3389, %r3388;
	xor.b32  	%r3391, %r3390, %r3387;
	xor.b32  	%r3392, %r3391, %r3383;
	add.s32 	%r3393, %r5761, %r3392;
	add.s32 	%r3394, %r3393, 2174622;
	cvt.rn.f32.u32 	%f1605, %r3394;
	fma.rn.f32 	%f1606, %f1605, 0f2F800000, 0f2F000000;
	mul.f32 	%f1607, %f1606, %f1606;
	fma.rn.f32 	%f1608, %f1604, %f1604, %f1607;
	sqrt.rn.f32 	%f1609, %f1608;
	setp.le.f32 	%p233, %f1609, 0f3F800000;
	add.f32 	%f1610, %f2816, 0f3F800000;
	selp.f32 	%f2816, %f1610, %f2816, %p233;
$L__BB4_179:
	setp.lt.u32 	%p234, %r539, 3;
	mul.f32 	%f242, %f2816, 0f40800000;
	add.s32 	%r3397, %r542, 768;
	xor.b32  	%r3398, %r3397, -1429050551;
	mul.lo.s32 	%r3399, %r3398, 1099087573;
	add.s32 	%r5769, %r3399, 5783321;
	xor.b32  	%r5772, %r3399, 362436069;
	add.s32 	%r5773, %r3399, 123456789;
	add.s32 	%r5774, %r3399, -638133224;
	mov.b32 	%r5771, -123459836;
	mov.b32 	%r5770, -589760388;
	mov.f32 	%f2820, 0f00000000;
	@%p234 bra 	$L__BB4_182;
	mov.b32 	%r5768, 0;
	mov.b32 	%r5771, -123459836;
	mov.b32 	%r5770, -589760388;
	mov.f32 	%f2820, 0f00000000;
$L__BB4_181:
	shr.u32 	%r3403, %r5773, 2;
	xor.b32  	%r3404, %r3403, %r5773;
	shl.b32 	%r3405, %r5769, 4;
	shl.b32 	%r3406, %r3404, 1;
	xor.b32  	%r3407, %r3406, %r3405;
	xor.b32  	%r3408, %r3407, %r3404;
	xor.b32  	%r3409, %r3408, %r5769;
	add.s32 	%r3410, %r5774, %r3409;
	add.s32 	%r3411, %r3410, 362437;
	cvt.rn.f32.u32 	%f1614, %r3411;
	fma.rn.f32 	%f1615, %f1614, 0f2F800000, 0f2F000000;
	shr.u32 	%r3412, %r5772, 2;
	xor.b32  	%r3413, %r3412, %r5772;
	shl.b32 	%r3414, %r3409, 4;
	shl.b32 	%r3415, %r3413, 1;
	xor.b32  	%r3416, %r3415, %r3414;
	xor.b32  	%r3417, %r3416, %r3413;
	xor.b32  	%r3418, %r3417, %r3409;
	add.s32 	%r3419, %r5774, %r3418;
	add.s32 	%r3420, %r3419, 724874;
	cvt.rn.f32.u32 	%f1616, %r3420;
	fma.rn.f32 	%f1617, %f1616, 0f2F800000, 0f2F000000;
	mul.f32 	%f1618, %f1617, %f1617;
	fma.rn.f32 	%f1619, %f1615, %f1615, %f1618;
	sqrt.rn.f32 	%f1620, %f1619;
	setp.le.f32 	%p235, %f1620, 0f3F800000;
	add.f32 	%f1621, %f2820, 0f3F800000;
	selp.f32 	%f1622, %f1621, %f2820, %p235;
	shr.u32 	%r3421, %r5771, 2;
	xor.b32  	%r3422, %r3421, %r5771;
	shl.b32 	%r3423, %r3418, 4;
	shl.b32 	%r3424, %r3422, 1;
	xor.b32  	%r3425, %r3424, %r3423;
	xor.b32  	%r3426, %r3425, %r3422;
	xor.b32  	%r3427, %r3426, %r3418;
	add.s32 	%r3428, %r5774, %r3427;
	add.s32 	%r3429, %r3428, 1087311;
	cvt.rn.f32.u32 	%f1623, %r3429;
	fma.rn.f32 	%f1624, %f1623, 0f2F800000, 0f2F000000;
	shr.u32 	%r3430, %r5770, 2;
	xor.b32  	%r3431, %r3430, %r5770;
	shl.b32 	%r3432, %r3427, 4;
	shl.b32 	%r3433, %r3431, 1;
	xor.b32  	%r3434, %r3433, %r3432;
	xor.b32  	%r3435, %r3434, %r3431;
	xor.b32  	%r5773, %r3435, %r3427;
	add.s32 	%r3436, %r5774, %r5773;
	add.s32 	%r3437, %r3436, 1449748;
	cvt.rn.f32.u32 	%f1625, %r3437;
	fma.rn.f32 	%f1626, %f1625, 0f2F800000, 0f2F000000;
	mul.f32 	%f1627, %f1626, %f1626;
	fma.rn.f32 	%f1628, %f1624, %f1624, %f1627;
	sqrt.rn.f32 	%f1629, %f1628;
	setp.le.f32 	%p236, %f1629, 0f3F800000;
	add.f32 	%f1630, %f1622, 0f3F800000;
	selp.f32 	%f1631, %f1630, %f1622, %p236;
	shr.u32 	%r3438, %r5769, 2;
	xor.b32  	%r3439, %r3438, %r5769;
	shl.b32 	%r3440, %r5773, 4;
	shl.b32 	%r3441, %r3439, 1;
	xor.b32  	%r3442, %r3441, %r3440;
	xor.b32  	%r3443, %r3442, %r3439;
	xor.b32  	%r5772, %r3443, %r5773;
	add.s32 	%r3444, %r5774, %r5772;
	add.s32 	%r3445, %r3444, 1812185;
	cvt.rn.f32.u32 	%f1632, %r3445;
	fma.rn.f32 	%f1633, %f1632, 0f2F800000, 0f2F000000;
	shr.u32 	%r3446, %r3409, 2;
	xor.b32  	%r3447, %r3446, %r3409;
	shl.b32 	%r3448, %r5772, 4;
	shl.b32 	%r3449, %r3447, 1;
	xor.b32  	%r3450, %r3449, %r3448;
	xor.b32  	%r3451, %r3450, %r3447;
	xor.b32  	%r5771, %r3451, %r5772;
	add.s32 	%r3452, %r5774, %r5771;
	add.s32 	%r3453, %r3452, 2174622;
	cvt.rn.f32.u32 	%f1634, %r3453;
	fma.rn.f32 	%f1635, %f1634, 0f2F800000, 0f2F000000;
	mul.f32 	%f1636, %f1635, %f1635;
	fma.rn.f32 	%f1637, %f1633, %f1633, %f1636;
	sqrt.rn.f32 	%f1638, %f1637;
	setp.le.f32 	%p237, %f1638, 0f3F800000;
	add.f32 	%f1639, %f1631, 0f3F800000;
	selp.f32 	%f1640, %f1639, %f1631, %p237;
	shr.u32 	%r3454, %r3418, 2;
	xor.b32  	%r3455, %r3454, %r3418;
	shl.b32 	%r3456, %r5771, 4;
	shl.b32 	%r3457, %r3455, 1;
	xor.b32  	%r3458, %r3457, %r3456;
	xor.b32  	%r3459, %r3458, %r3455;
	xor.b32  	%r5770, %r3459, %r5771;
	add.s32 	%r3460, %r5774, %r5770;
	add.s32 	%r3461, %r3460, 2537059;
	cvt.rn.f32.u32 	%f1641, %r3461;
	fma.rn.f32 	%f1642, %f1641, 0f2F800000, 0f2F000000;
	shr.u32 	%r3462, %r3427, 2;
	xor.b32  	%r3463, %r3462, %r3427;
	shl.b32 	%r3464, %r5770, 4;
	shl.b32 	%r3465, %r3463, 1;
	xor.b32  	%r3466, %r3465, %r3464;
	xor.b32  	%r3467, %r3466, %r3463;
	xor.b32  	%r5769, %r3467, %r5770;
	add.s32 	%r5774, %r5774, 2899496;
	add.s32 	%r3468, %r5769, %r5774;
	cvt.rn.f32.u32 	%f1643, %r3468;
	fma.rn.f32 	%f1644, %f1643, 0f2F800000, 0f2F000000;
	mul.f32 	%f1645, %f1644, %f1644;
	fma.rn.f32 	%f1646, %f1642, %f1642, %f1645;
	sqrt.rn.f32 	%f1647, %f1646;
	setp.le.f32 	%p238, %f1647, 0f3F800000;
	add.f32 	%f1648, %f1640, 0f3F800000;
	selp.f32 	%f2820, %f1648, %f1640, %p238;
	add.s32 	%r5768, %r5768, 4;
	setp.ne.s32 	%p239, %r5768, %r541;
	@%p239 bra 	$L__BB4_181;
$L__BB4_182:
	setp.eq.s32 	%p240, %r540, 0;
	@%p240 bra 	$L__BB4_186;
	setp.eq.s32 	%p241, %r540, 1;
	shr.u32 	%r3469, %r5773, 2;
	xor.b32  	%r3470, %r3469, %r5773;
	shl.b32 	%r3471, %r5769, 4;
	shl.b32 	%r3472, %r3470, 1;
	xor.b32  	%r3473, %r3472, %r3471;
	xor.b32  	%r3474, %r3473, %r3470;
	xor.b32  	%r648, %r3474, %r5769;
	add.s32 	%r3475, %r5774, %r648;
	add.s32 	%r3476, %r3475, 362437;
	cvt.rn.f32.u32 	%f1649, %r3476;
	fma.rn.f32 	%f1650, %f1649, 0f2F800000, 0f2F000000;
	shr.u32 	%r3477, %r5772, 2;
	xor.b32  	%r3478, %r3477, %r5772;
	shl.b32 	%r3479, %r648, 4;
	shl.b32 	%r3480, %r3478, 1;
	xor.b32  	%r3481, %r3480, %r3479;
	xor.b32  	%r3482, %r3481, %r3478;
	xor.b32  	%r649, %r3482, %r648;
	add.s32 	%r3483, %r5774, %r649;
	add.s32 	%r3484, %r3483, 724874;
	cvt.rn.f32.u32 	%f1651, %r3484;
	fma.rn.f32 	%f1652, %f1651, 0f2F800000, 0f2F000000;
	mul.f32 	%f1653, %f1652, %f1652;
	fma.rn.f32 	%f1654, %f1650, %f1650, %f1653;
	sqrt.rn.f32 	%f1655, %f1654;
	setp.le.f32 	%p242, %f1655, 0f3F800000;
	add.f32 	%f1656, %f2820, 0f3F800000;
	selp.f32 	%f2820, %f1656, %f2820, %p242;
	@%p241 bra 	$L__BB4_186;
	setp.eq.s32 	%p243, %r540, 2;
	shr.u32 	%r3485, %r5771, 2;
	xor.b32  	%r3486, %r3485, %r5771;
	shl.b32 	%r3487, %r649, 4;
	shl.b32 	%r3488, %r3486, 1;
	xor.b32  	%r3489, %r3488, %r3487;
	xor.b32  	%r3490, %r3489, %r3486;
	xor.b32  	%r3491, %r3490, %r649;
	add.s32 	%r3492, %r5774, %r3491;
	add.s32 	%r3493, %r3492, 1087311;
	cvt.rn.f32.u32 	%f1657, %r3493;
	fma.rn.f32 	%f1658, %f1657, 0f2F800000, 0f2F000000;
	shr.u32 	%r3494, %r5770, 2;
	xor.b32  	%r3495, %r3494, %r5770;
	shl.b32 	%r3496, %r3491, 4;
	shl.b32 	%r3497, %r3495, 1;
	xor.b32  	%r3498, %r3497, %r3496;
	xor.b32  	%r3499, %r3498, %r3495;
	xor.b32  	%r650, %r3499, %r3491;
	add.s32 	%r3500, %r5774, %r650;
	add.s32 	%r3501, %r3500, 1449748;
	cvt.rn.f32.u32 	%f1659, %r3501;
	fma.rn.f32 	%f1660, %f1659, 0f2F800000, 0f2F000000;
	mul.f32 	%f1661, %f1660, %f1660;
	fma.rn.f32 	%f1662, %f1658, %f1658, %f1661;
	sqrt.rn.f32 	%f1663, %f1662;
	setp.le.f32 	%p244, %f1663, 0f3F800000;
	add.f32 	%f1664, %f2820, 0f3F800000;
	selp.f32 	%f2820, %f1664, %f2820, %p244;
	@%p243 bra 	$L__BB4_186;
	shr.u32 	%r3502, %r5769, 2;
	xor.b32  	%r3503, %r3502, %r5769;
	shl.b32 	%r3504, %r650, 4;
	shl.b32 	%r3505, %r3503, 1;
	xor.b32  	%r3506, %r3505, %r3504;
	xor.b32  	%r3507, %r3506, %r3503;
	xor.b32  	%r3508, %r3507, %r650;
	add.s32 	%r3509, %r5774, %r3508;
	add.s32 	%r3510, %r3509, 1812185;
	cvt.rn.f32.u32 	%f1665, %r3510;
	fma.rn.f32 	%f1666, %f1665, 0f2F800000, 0f2F000000;
	shr.u32 	%r3511, %r648, 2;
	xor.b32  	%r3512, %r3511, %r648;
	shl.b32 	%r3513, %r3508, 4;
	shl.b32 	%r3514, %r3512, 1;
	xor.b32  	%r3515, %r3514, %r3513;
	xor.b32  	%r3516, %r3515, %r3512;
	xor.b32  	%r3517, %r3516, %r3508;
	add.s32 	%r3518, %r5774, %r3517;
	add.s32 	%r3519, %r3518, 2174622;
	cvt.rn.f32.u32 	%f1667, %r3519;
	fma.rn.f32 	%f1668, %f1667, 0f2F800000, 0f2F000000;
	mul.f32 	%f1669, %f1668, %f1668;
	fma.rn.f32 	%f1670, %f1666, %f1666, %f1669;
	sqrt.rn.f32 	%f1671, %f1670;
	setp.le.f32 	%p245, %f1671, 0f3F800000;
	add.f32 	%f1672, %f2820, 0f3F800000;
	selp.f32 	%f2820, %f1672, %f2820, %p245;
$L__BB4_186:
	setp.lt.u32 	%p246, %r539, 3;
	mul.f32 	%f251, %f2820, 0f40800000;
	add.s32 	%r3522, %r542, 1024;
	xor.b32  	%r3523, %r3522, -1429050551;
	mul.lo.s32 	%r3524, %r3523, 1099087573;
	add.s32 	%r5782, %r3524, 5783321;
	xor.b32  	%r5785, %r3524, 362436069;
	add.s32 	%r5786, %r3524, 123456789;
	add.s32 	%r5787, %r3524, -638133224;
	mov.b32 	%r5784, -123459836;
	mov.b32 	%r5783, -589760388;
	mov.f32 	%f2824, 0f00000000;
	@%p246 bra 	$L__BB4_189;
	mov.b32 	%r5781, 0;
	mov.b32 	%r5784, -123459836;
	mov.b32 	%r5783, -589760388;
	mov.f32 	%f2824, 0f00000000;
$L__BB4_188:
	shr.u32 	%r3528, %r5786, 2;
	xor.b32  	%r3529, %r3528, %r5786;
	shl.b32 	%r3530, %r5782, 4;
	shl.b32 	%r3531, %r3529, 1;
	xor.b32  	%r3532, %r3531, %r3530;
	xor.b32  	%r3533, %r3532, %r3529;
	xor.b32  	%r3534, %r3533, %r5782;
	add.s32 	%r3535, %r5787, %r3534;
	add.s32 	%r3536, %r3535, 362437;
	cvt.rn.f32.u32 	%f1676, %r3536;
	fma.rn.f32 	%f1677, %f1676, 0f2F800000, 0f2F000000;
	shr.u32 	%r3537, %r5785, 2;
	xor.b32  	%r3538, %r3537, %r5785;
	shl.b32 	%r3539, %r3534, 4;
	shl.b32 	%r3540, %r3538, 1;
	xor.b32  	%r3541, %r3540, %r3539;
	xor.b32  	%r3542, %r3541, %r3538;
	xor.b32  	%r3543, %r3542, %r3534;
	add.s32 	%r3544, %r5787, %r3543;
	add.s32 	%r3545, %r3544, 724874;
	cvt.rn.f32.u32 	%f1678, %r3545;
	fma.rn.f32 	%f1679, %f1678, 0f2F800000, 0f2F000000;
	mul.f32 	%f1680, %f1679, %f1679;
	fma.rn.f32 	%f1681, %f1677, %f1677, %f1680;
	sqrt.rn.f32 	%f1682, %f1681;
	setp.le.f32 	%p247, %f1682, 0f3F800000;
	add.f32 	%f1683, %f2824, 0f3F800000;
	selp.f32 	%f1684, %f1683, %f2824, %p247;
	shr.u32 	%r3546, %r5784, 2;
	xor.b32  	%r3547, %r3546, %r5784;
	shl.b32 	%r3548, %r3543, 4;
	shl.b32 	%r3549, %r3547, 1;
	xor.b32  	%r3550, %r3549, %r3548;
	xor.b32  	%r3551, %r3550, %r3547;
	xor.b32  	%r3552, %r3551, %r3543;
	add.s32 	%r3553, %r5787, %r3552;
	add.s32 	%r3554, %r3553, 1087311;
	cvt.rn.f32.u32 	%f1685, %r3554;
	fma.rn.f32 	%f1686, %f1685, 0f2F800000, 0f2F000000;
	shr.u32 	%r3555, %r5783, 2;
	xor.b32  	%r3556, %r3555, %r5783;
	shl.b32 	%r3557, %r3552, 4;
	shl.b32 	%r3558, %r3556, 1;
	xor.b32  	%r3559, %r3558, %r3557;
	xor.b32  	%r3560, %r3559, %r3556;
	xor.b32  	%r5786, %r3560, %r3552;
	add.s32 	%r3561, %r5787, %r5786;
	add.s32 	%r3562, %r3561, 1449748;
	cvt.rn.f32.u32 	%f1687, %r3562;
	fma.rn.f32 	%f1688, %f1687, 0f2F800000, 0f2F000000;
	mul.f32 	%f1689, %f1688, %f1688;
	fma.rn.f32 	%f1690, %f1686, %f1686, %f1689;
	sqrt.rn.f32 	%f1691, %f1690;
	setp.le.f32 	%p248, %f1691, 0f3F800000;
	add.f32 	%f1692, %f1684, 0f3F800000;
	selp.f32 	%f1693, %f1692, %f1684, %p248;
	shr.u32 	%r3563, %r5782, 2;
	xor.b32  	%r3564, %r3563, %r5782;
	shl.b32 	%r3565, %r5786, 4;
	shl.b32 	%r3566, %r3564, 1;
	xor.b32  	%r3567, %r3566, %r3565;
	xor.b32  	%r3568, %r3567, %r3564;
	xor.b32  	%r5785, %r3568, %r5786;
	add.s32 	%r3569, %r5787, %r5785;
	add.s32 	%r3570, %r3569, 1812185;
	cvt.rn.f32.u32 	%f1694, %r3570;
	fma.rn.f32 	%f1695, %f1694, 0f2F800000, 0f2F000000;
	shr.u32 	%r3571, %r3534, 2;
	xor.b32  	%r3572, %r3571, %r3534;
	shl.b32 	%r3573, %r5785, 4;
	shl.b32 	%r3574, %r3572, 1;
	xor.b32  	%r3575, %r3574, %r3573;
	xor.b32  	%r3576, %r3575, %r3572;
	xor.b32  	%r5784, %r3576, %r5785;
	add.s32 	%r3577, %r5787, %r5784;
	add.s32 	%r3578, %r3577, 2174622;
	cvt.rn.f32.u32 	%f1696, %r3578;
	fma.rn.f32 	%f1697, %f1696, 0f2F800000, 0f2F000000;
	mul.f32 	%f1698, %f1697, %f1697;
	fma.rn.f32 	%f1699, %f1695, %f1695, %f1698;
	sqrt.rn.f32 	%f1700, %f1699;
	setp.le.f32 	%p249, %f1700, 0f3F800000;
	add.f32 	%f1701, %f1693, 0f3F800000;
	selp.f32 	%f1702, %f1701, %f1693, %p249;
	shr.u32 	%r3579, %r3543, 2;
	xor.b32  	%r3580, %r3579, %r3543;
	shl.b32 	%r3581, %r5784, 4;
	shl.b32 	%r3582, %r3580, 1;
	xor.b32  	%r3583, %r3582, %r3581;
	xor.b32  	%r3584, %r3583, %r3580;
	xor.b32  	%r5783, %r3584, %r5784;
	add.s32 	%r3585, %r5787, %r5783;
	add.s32 	%r3586, %r3585, 2537059;
	cvt.rn.f32.u32 	%f1703, %r3586;
	fma.rn.f32 	%f1704, %f1703, 0f2F800000, 0f2F000000;
	shr.u32 	%r3587, %r3552, 2;
	xor.b32  	%r3588, %r3587, %r3552;
	shl.b32 	%r3589, %r5783, 4;
	shl.b32 	%r3590, %r3588, 1;
	xor.b32  	%r3591, %r3590, %r3589;
	xor.b32  	%r3592, %r3591, %r3588;
	xor.b32  	%r5782, %r3592, %r5783;
	add.s32 	%r5787, %r5787, 2899496;
	add.s32 	%r3593, %r5782, %r5787;
	cvt.rn.f32.u32 	%f1705, %r3593;
	fma.rn.f32 	%f1706, %f1705, 0f2F800000, 0f2F000000;
	mul.f32 	%f1707, %f1706, %f1706;
	fma.rn.f32 	%f1708, %f1704, %f1704, %f1707;
	sqrt.rn.f32 	%f1709, %f1708;
	setp.le.f32 	%p250, %f1709, 0f3F800000;
	add.f32 	%f1710, %f1702, 0f3F800000;
	selp.f32 	%f2824, %f1710, %f1702, %p250;
	add.s32 	%r5781, %r5781, 4;
	setp.ne.s32 	%p251, %r5781, %r541;
	@%p251 bra 	$L__BB4_188;
$L__BB4_189:
	setp.eq.s32 	%p252, %r540, 0;
	@%p252 bra 	$L__BB4_193;
	setp.eq.s32 	%p253, %r540, 1;
	shr.u32 	%r3594, %r5786, 2;
	xor.b32  	%r3595, %r3594, %r5786;
	shl.b32 	%r3596, %r5782, 4;
	shl.b32 	%r3597, %r3595, 1;
	xor.b32  	%r3598, %r3597, %r3596;
	xor.b32  	%r3599, %r3598, %r3595;
	xor.b32  	%r675, %r3599, %r5782;
	add.s32 	%r3600, %r5787, %r675;
	add.s32 	%r3601, %r3600, 362437;
	cvt.rn.f32.u32 	%f1711, %r3601;
	fma.rn.f32 	%f1712, %f1711, 0f2F800000, 0f2F000000;
	shr.u32 	%r3602, %r5785, 2;
	xor.b32  	%r3603, %r3602, %r5785;
	shl.b32 	%r3604, %r675, 4;
	shl.b32 	%r3605, %r3603, 1;
	xor.b32  	%r3606, %r3605, %r3604;
	xor.b32  	%r3607, %r3606, %r3603;
	xor.b32  	%r676, %r3607, %r675;
	add.s32 	%r3608, %r5787, %r676;
	add.s32 	%r3609, %r3608, 724874;
	cvt.rn.f32.u32 	%f1713, %r3609;
	fma.rn.f32 	%f1714, %f1713, 0f2F800000, 0f2F000000;
	mul.f32 	%f1715, %f1714, %f1714;
	fma.rn.f32 	%f1716, %f1712, %f1712, %f1715;
	sqrt.rn.f32 	%f1717, %f1716;
	setp.le.f32 	%p254, %f1717, 0f3F800000;
	add.f32 	%f1718, %f2824, 0f3F800000;
	selp.f32 	%f2824, %f1718, %f2824, %p254;
	@%p253 bra 	$L__BB4_193;
	setp.eq.s32 	%p255, %r540, 2;
	shr.u32 	%r3610, %r5784, 2;
	xor.b32  	%r3611, %r3610, %r5784;
	shl.b32 	%r3612, %r676, 4;
	shl.b32 	%r3613, %r3611, 1;
	xor.b32  	%r3614, %r3613, %r3612;
	xor.b32  	%r3615, %r3614, %r3611;
	xor.b32  	%r3616, %r3615, %r676;
	add.s32 	%r3617, %r5787, %r3616;
	add.s32 	%r3618, %r3617, 1087311;
	cvt.rn.f32.u32 	%f1719, %r3618;
	fma.rn.f32 	%f1720, %f1719, 0f2F800000, 0f2F000000;
	shr.u32 	%r3619, %r5783, 2;
	xor.b32  	%r3620, %r3619, %r5783;
	shl.b32 	%r3621, %r3616, 4;
	shl.b32 	%r3622, %r3620, 1;
	xor.b32  	%r3623, %r3622, %r3621;
	xor.b32  	%r3624, %r3623, %r3620;
	xor.b32  	%r677, %r3624, %r3616;
	add.s32 	%r3625, %r5787, %r677;
	add.s32 	%r3626, %r3625, 1449748;
	cvt.rn.f32.u32 	%f1721, %r3626;
	fma.rn.f32 	%f1722, %f1721, 0f2F800000, 0f2F000000;
	mul.f32 	%f1723, %f1722, %f1722;
	fma.rn.f32 	%f1724, %f1720, %f1720, %f1723;
	sqrt.rn.f32 	%f1725, %f1724;
	setp.le.f32 	%p256, %f1725, 0f3F800000;
	add.f32 	%f1726, %f2824, 0f3F800000;
	selp.f32 	%f2824, %f1726, %f2824, %p256;
	@%p255 bra 	$L__BB4_193;
	shr.u32 	%r3627, %r5782, 2;
	xor.b32  	%r3628, %r3627, %r5782;
	shl.b32 	%r3629, %r677, 4;
	shl.b32 	%r3630, %r3628, 1;
	xor.b32  	%r3631, %r3630, %r3629;
	xor.b32  	%r3632, %r3631, %r3628;
	xor.b32  	%r3633, %r3632, %r677;
	add.s32 	%r3634, %r5787, %r3633;
	add.s32 	%r3635, %r3634, 1812185;
	cvt.rn.f32.u32 	%f1727, %r3635;
	fma.rn.f32 	%f1728, %f1727, 0f2F800000, 0f2F000000;
	shr.u32 	%r3636, %r675, 2;
	xor.b32  	%r3637, %r3636, %r675;
	shl.b32 	%r3638, %r3633, 4;
	shl.b32 	%r3639, %r3637, 1;
	xor.b32  	%r3640, %r3639, %r3638;
	xor.b32  	%r3641, %r3640, %r3637;
	xor.b32  	%r3642, %r3641, %r3633;
	add.s32 	%r3643, %r5787, %r3642;
	add.s32 	%r3644, %r3643, 2174622;
	cvt.rn.f32.u32 	%f1729, %r3644;
	fma.rn.f32 	%f1730, %f1729, 0f2F800000, 0f2F000000;
	mul.f32 	%f1731, %f1730, %f1730;
	fma.rn.f32 	%f1732, %f1728, %f1728, %f1731;
	sqrt.rn.f32 	%f1733, %f1732;
	setp.le.f32 	%p257, %f1733, 0f3F800000;
	add.f32 	%f1734, %f2824, 0f3F800000;
	selp.f32 	%f2824, %f1734, %f2824, %p257;
$L__BB4_193:
	setp.lt.u32 	%p258, %r539, 3;
	mul.f32 	%f260, %f2824, 0f40800000;
	add.s32 	%r3647, %r542, 1280;
	xor.b32  	%r3648, %r3647, -1429050551;
	mul.lo.s32 	%r3649, %r3648, 1099087573;
	add.s32 	%r5795, %r3649, 5783321;
	xor.b32  	%r5798, %r3649, 362436069;
	add.s32 	%r5799, %r3649, 123456789;
	add.s32 	%r5800, %r3649, -638133224;
	mov.b32 	%r5797, -123459836;
	mov.b32 	%r5796, -589760388;
	mov.f32 	%f2828, 0f00000000;
	@%p258 bra 	$L__BB4_196;
	mov.b32 	%r5794, 0;
	mov.b32 	%r5797, -123459836;
	mov.b32 	%r5796, -589760388;
	mov.f32 	%f2828, 0f00000000;
$L__BB4_195:
	shr.u32 	%r3653, %r5799, 2;
	xor.b32  	%r3654, %r3653, %r5799;
	shl.b32 	%r3655, %r5795, 4;
	shl.b32 	%r3656, %r3654, 1;
	xor.b32  	%r3657, %r3656, %r3655;
	xor.b32  	%r3658, %r3657, %r3654;
	xor.b32  	%r3659, %r3658, %r5795;
	add.s32 	%r3660, %r5800, %r3659;
	add.s32 	%r3661, %r3660, 362437;
	cvt.rn.f32.u32 	%f1738, %r3661;
	fma.rn.f32 	%f1739, %f1738, 0f2F800000, 0f2F000000;
	shr.u32 	%r3662, %r5798, 2;
	xor.b32  	%r3663, %r3662, %r5798;
	shl.b32 	%r3664, %r3659, 4;
	shl.b32 	%r3665, %r3663, 1;
	xor.b32  	%r3666, %r3665, %r3664;
	xor.b32  	%r3667, %r3666, %r3663;
	xor.b32  	%r3668, %r3667, %r3659;
	add.s32 	%r3669, %r5800, %r3668;
	add.s32 	%r3670, %r3669, 724874;
	cvt.rn.f32.u32 	%f1740, %r3670;
	fma.rn.f32 	%f1741, %f1740, 0f2F800000, 0f2F000000;
	mul.f32 	%f1742, %f1741, %f1741;
	fma.rn.f32 	%f1743, %f1739, %f1739, %f1742;
	sqrt.rn.f32 	%f1744, %f1743;
	setp.le.f32 	%p259, %f1744, 0f3F800000;
	add.f32 	%f1745, %f2828, 0f3F800000;
	selp.f32 	%f1746, %f1745, %f2828, %p259;
	shr.u32 	%r3671, %r5797, 2;
	xor.b32  	%r3672, %r3671, %r5797;
	shl.b32 	%r3673, %r3668, 4;
	shl.b32 	%r3674, %r3672, 1;
	xor.b32  	%r3675, %r3674, %r3673;
	xor.b32  	%r3676, %r3675, %r3672;
	xor.b32  	%r3677, %r3676, %r3668;
	add.s32 	%r3678, %r5800, %r3677;
	add.s32 	%r3679, %r3678, 1087311;
	cvt.rn.f32.u32 	%f1747, %r3679;
	fma.rn.f32 	%f1748, %f1747, 0f2F800000, 0f2F000000;
	shr.u32 	%r3680, %r5796, 2;
	xor.b32  	%r3681, %r3680, %r5796;
	shl.b32 	%r3682, %r3677, 4;
	shl.b32 	%r3683, %r3681, 1;
	xor.b32  	%r3684, %r3683, %r3682;
	xor.b32  	%r3685, %r3684, %r3681;
	xor.b32  	%r5799, %r3685, %r3677;
	add.s32 	%r3686, %r5800, %r5799;
	add.s32 	%r3687, %r3686, 1449748;
	cvt.rn.f32.u32 	%f1749, %r3687;
	fma.rn.f32 	%f1750, %f1749, 0f2F800000, 0f2F000000;
	mul.f32 	%f1751, %f1750, %f1750;
	fma.rn.f32 	%f1752, %f1748, %f1748, %f1751;
	sqrt.rn.f32 	%f1753, %f1752;
	setp.le.f32 	%p260, %f1753, 0f3F800000;
	add.f32 	%f1754, %f1746, 0f3F800000;
	selp.f32 	%f1755, %f1754, %f1746, %p260;
	shr.u32 	%r3688, %r5795, 2;
	xor.b32  	%r3689, %r3688, %r5795;
	shl.b32 	%r3690, %r5799, 4;
	shl.b32 	%r3691, %r3689, 1;
	xor.b32  	%r3692, %r3691, %r3690;
	xor.b32  	%r3693, %r3692, %r3689;
	xor.b32  	%r5798, %r3693, %r5799;
	add.s32 	%r3694, %r5800, %r5798;
	add.s32 	%r3695, %r3694, 1812185;
	cvt.rn.f32.u32 	%f1756, %r3695;
	fma.rn.f32 	%f1757, %f1756, 0f2F800000, 0f2F000000;
	shr.u32 	%r3696, %r3659, 2;
	xor.b32  	%r3697, %r3696, %r3659;
	shl.b32 	%r3698, %r5798, 4;
	shl.b32 	%r3699, %r3697, 1;
	xor.b32  	%r3700, %r3699, %r3698;
	xor.b32  	%r3701, %r3700, %r3697;
	xor.b32  	%r5797, %r3701, %r5798;
	add.s32 	%r3702, %r5800, %r5797;
	add.s32 	%r3703, %r3702, 2174622;
	cvt.rn.f32.u32 	%f1758, %r3703;
	fma.rn.f32 	%f1759, %f1758, 0f2F800000, 0f2F000000;
	mul.f32 	%f1760, %f1759, %f1759;
	fma.rn.f32 	%f1761, %f1757, %f1757, %f1760;
	sqrt.rn.f32 	%f1762, %f1761;
	setp.le.f32 	%p261, %f1762, 0f3F800000;
	add.f32 	%f1763, %f1755, 0f3F800000;
	selp.f32 	%f1764, %f1763, %f1755, %p261;
	shr.u32 	%r3704, %r3668, 2;
	xor.b32  	%r3705, %r3704, %r3668;
	shl.b32 	%r3706, %r5797, 4;
	shl.b32 	%r3707, %r3705, 1;
	xor.b32  	%r3708, %r3707, %r3706;
	xor.b32  	%r3709, %r3708, %r3705;
	xor.b32  	%r5796, %r3709, %r5797;
	add.s32 	%r3710, %r5800, %r5796;
	add.s32 	%r3711, %r3710, 2537059;
	cvt.rn.f32.u32 	%f1765, %r3711;
	fma.rn.f32 	%f1766, %f1765, 0f2F800000, 0f2F000000;
	shr.u32 	%r3712, %r3677, 2;
	xor.b32  	%r3713, %r3712, %r3677;
	shl.b32 	%r3714, %r5796, 4;
	shl.b32 	%r3715, %r3713, 1;
	xor.b32  	%r3716, %r3715, %r3714;
	xor.b32  	%r3717, %r3716, %r3713;
	xor.b32  	%r5795, %r3717, %r5796;
	add.s32 	%r5800, %r5800, 2899496;
	add.s32 	%r3718, %r5795, %r5800;
	cvt.rn.f32.u32 	%f1767, %r3718;
	fma.rn.f32 	%f1768, %f1767, 0f2F800000, 0f2F000000;
	mul.f32 	%f1769, %f1768, %f1768;
	fma.rn.f32 	%f1770, %f1766, %f1766, %f1769;
	sqrt.rn.f32 	%f1771, %f1770;
	setp.le.f32 	%p262, %f1771, 0f3F800000;
	add.f32 	%f1772, %f1764, 0f3F800000;
	selp.f32 	%f2828, %f1772, %f1764, %p262;
	add.s32 	%r5794, %r5794, 4;
	setp.ne.s32 	%p263, %r5794, %r541;
	@%p263 bra 	$L__BB4_195;
$L__BB4_196:
	setp.eq.s32 	%p264, %r540, 0;
	@%p264 bra 	$L__BB4_200;
	setp.eq.s32 	%p265, %r540, 1;
	shr.u32 	%r3719, %r5799, 2;
	xor.b32  	%r3720, %r3719, %r5799;
	shl.b32 	%r3721, %r5795, 4;
	shl.b32 	%r3722, %r3720, 1;
	xor.b32  	%r3723, %r3722, %r3721;
	xor.b32  	%r3724, %r3723, %r3720;
	xor.b32  	%r702, %r3724, %r5795;
	add.s32 	%r3725, %r5800, %r702;
	add.s32 	%r3726, %r3725, 362437;
	cvt.rn.f32.u32 	%f1773, %r3726;
	fma.rn.f32 	%f1774, %f1773, 0f2F800000, 0f2F000000;
	shr.u32 	%r3727, %r5798, 2;
	xor.b32  	%r3728, %r3727, %r5798;
	shl.b32 	%r3729, %r702, 4;
	shl.b32 	%r3730, %r3728, 1;
	xor.b32  	%r3731, %r3730, %r3729;
	xor.b32  	%r3732, %r3731, %r3728;
	xor.b32  	%r703, %r3732, %r702;
	add.s32 	%r3733, %r5800, %r703;
	add.s32 	%r3734, %r3733, 724874;
	cvt.rn.f32.u32 	%f1775, %r3734;
	fma.rn.f32 	%f1776, %f1775, 0f2F800000, 0f2F000000;
	mul.f32 	%f1777, %f1776, %f1776;
	fma.rn.f32 	%f1778, %f1774, %f1774, %f1777;
	sqrt.rn.f32 	%f1779, %f1778;
	setp.le.f32 	%p266, %f1779, 0f3F800000;
	add.f32 	%f1780, %f2828, 0f3F800000;
	selp.f32 	%f2828, %f1780, %f2828, %p266;
	@%p265 bra 	$L__BB4_200;
	setp.eq.s32 	%p267, %r540, 2;
	shr.u32 	%r3735, %r5797, 2;
	xor.b32  	%r3736, %r3735, %r5797;
	shl.b32 	%r3737, %r703, 4;
	shl.b32 	%r3738, %r3736, 1;
	xor.b32  	%r3739, %r3738, %r3737;
	xor.b32  	%r3740, %r3739, %r3736;
	xor.b32  	%r3741, %r3740, %r703;
	add.s32 	%r3742, %r5800, %r3741;
	add.s32 	%r3743, %r3742, 1087311;
	cvt.rn.f32.u32 	%f1781, %r3743;
	fma.rn.f32 	%f1782, %f1781, 0f2F800000, 0f2F000000;
	shr.u32 	%r3744, %r5796, 2;
	xor.b32  	%r3745, %r3744, %r5796;
	shl.b32 	%r3746, %r3741, 4;
	shl.b32 	%r3747, %r3745, 1;
	xor.b32  	%r3748, %r3747, %r3746;
	xor.b32  	%r3749, %r3748, %r3745;
	xor.b32  	%r704, %r3749, %r3741;
	add.s32 	%r3750, %r5800, %r704;
	add.s32 	%r3751, %r3750, 1449748;
	cvt.rn.f32.u32 	%f1783, %r3751;
	fma.rn.f32 	%f1784, %f1783, 0f2F800000, 0f2F000000;
	mul.f32 	%f1785, %f1784, %f1784;
	fma.rn.f32 	%f1786, %f1782, %f1782, %f1785;
	sqrt.rn.f32 	%f1787, %f1786;
	setp.le.f32 	%p268, %f1787, 0f3F800000;
	add.f32 	%f1788, %f2828, 0f3F800000;
	selp.f32 	%f2828, %f1788, %f2828, %p268;
	@%p267 bra 	$L__BB4_200;
	shr.u32 	%r3752, %r5795, 2;
	xor.b32  	%r3753, %r3752, %r5795;
	shl.b32 	%r3754, %r704, 4;
	shl.b32 	%r3755, %r3753, 1;
	xor.b32  	%r3756, %r3755, %r3754;
	xor.b32  	%r3757, %r3756, %r3753;
	xor.b32  	%r3758, %r3757, %r704;
	add.s32 	%r3759, %r5800, %r3758;
	add.s32 	%r3760, %r3759, 1812185;
	cvt.rn.f32.u32 	%f1789, %r3760;
	fma.rn.f32 	%f1790, %f1789, 0f2F800000, 0f2F000000;
	shr.u32 	%r3761, %r702, 2;
	xor.b32  	%r3762, %r3761, %r702;
	shl.b32 	%r3763, %r3758, 4;
	shl.b32 	%r3764, %r3762, 1;
	xor.b32  	%r3765, %r3764, %r3763;
	xor.b32  	%r3766, %r3765, %r3762;
	xor.b32  	%r3767, %r3766, %r3758;
	add.s32 	%r3768, %r5800, %r3767;
	add.s32 	%r3769, %r3768, 2174622;
	cvt.rn.f32.u32 	%f1791, %r3769;
	fma.rn.f32 	%f1792, %f1791, 0f2F800000, 0f2F000000;
	mul.f32 	%f1793, %f1792, %f1792;
	fma.rn.f32 	%f1794, %f1790, %f1790, %f1793;
	sqrt.rn.f32 	%f1795, %f1794;
	setp.le.f32 	%p269, %f1795, 0f3F800000;
	add.f32 	%f1796, %f2828, 0f3F800000;
	selp.f32 	%f2828, %f1796, %f2828, %p269;
$L__BB4_200:
	setp.lt.u32 	%p270, %r539, 3;
	mul.f32 	%f269, %f2828, 0f40800000;
	add.s32 	%r3772, %r542, 1536;
	xor.b32  	%r3773, %r3772, -1429050551;
	mul.lo.s32 	%r3774, %r3773, 1099087573;
	add.s32 	%r5808, %r3774, 5783321;
	xor.b32  	%r5811, %r3774, 362436069;
	add.s32 	%r5812, %r3774, 123456789;
	add.s32 	%r5813, %r3774, -638133224;
	mov.b32 	%r5810, -123459836;
	mov.b32 	%r5809, -589760388;
	mov.f32 	%f2832, 0f00000000;
	@%p270 bra 	$L__BB4_203;
	mov.b32 	%r5807, 0;
	mov.b32 	%r5810, -123459836;
	mov.b32 	%r5809, -589760388;
	mov.f32 	%f2832, 0f00000000;
$L__BB4_202:
	shr.u32 	%r3778, %r5812, 2;
	xor.b32  	%r3779, %r3778, %r5812;
	shl.b32 	%r3780, %r5808, 4;
	shl.b32 	%r3781, %r3779, 1;
	xor.b32  	%r3782, %r3781, %r3780;
	xor.b32  	%r3783, %r3782, %r3779;
	xor.b32  	%r3784, %r3783, %r5808;
	add.s32 	%r3785, %r5813, %r3784;
	add.s32 	%r3786, %r3785, 362437;
	cvt.rn.f32.u32 	%f1800, %r3786;
	fma.rn.f32 	%f1801, %f1800, 0f2F800000, 0f2F000000;
	shr.u32 	%r3787, %r5811, 2;
	xor.b32  	%r3788, %r3787, %r5811;
	shl.b32 	%r3789, %r3784, 4;
	shl.b32 	%r3790, %r3788, 1;
	xor.b32  	%r3791, %r3790, %r3789;
	xor.b32  	%r3792, %r3791, %r3788;
	xor.b32  	%r3793, %r3792, %r3784;
	add.s32 	%r3794, %r5813, %r3793;
	add.s32 	%r3795, %r3794, 724874;
	cvt.rn.f32.u32 	%f1802, %r3795;
	fma.rn.f32 	%f1803, %f1802, 0f2F800000, 0f2F000000;
	mul.f32 	%f1804, %f1803, %f1803;
	fma.rn.f32 	%f1805, %f1801, %f1801, %f1804;
	sqrt.rn.f32 	%f1806, %f1805;
	setp.le.f32 	%p271, %f1806, 0f3F800000;
	add.f32 	%f1807, %f2832, 0f3F800000;
	selp.f32 	%f1808, %f1807, %f2832, %p271;
	shr.u32 	%r3796, %r5810, 2;
	xor.b32  	%r3797, %r3796, %r5810;
	shl.b32 	%r3798, %r3793, 4;
	shl.b32 	%r3799, %r3797, 1;
	xor.b32  	%r3800, %r3799, %r3798;
	xor.b32  	%r3801, %r3800, %r3797;
	xor.b32  	%r3802, %r3801, %r3793;
	add.s32 	%r3803, %r5813, %r3802;
	add.s32 	%r3804, %r3803, 1087311;
	cvt.rn.f32.u32 	%f1809, %r3804;
	fma.rn.f32 	%f1810, %f1809, 0f2F800000, 0f2F000000;
	shr.u32 	%r3805, %r5809, 2;
	xor.b32  	%r3806, %r3805, %r5809;
	shl.b32 	%r3807, %r3802, 4;
	shl.b32 	%r3808, %r3806, 1;
	xor.b32  	%r3809, %r3808, %r3807;
	xor.b32  	%r3810, %r3809, %r3806;
	xor.b32  	%r5812, %r3810, %r3802;
	add.s32 	%r3811, %r5813, %r5812;
	add.s32 	%r3812, %r3811, 1449748;
	cvt.rn.f32.u32 	%f1811, %r3812;
	fma.rn.f32 	%f1812, %f1811, 0f2F800000, 0f2F000000;
	mul.f32 	%f1813, %f1812, %f1812;
	fma.rn.f32 	%f1814, %f1810, %f1810, %f1813;
	sqrt.rn.f32 	%f1815, %f1814;
	setp.le.f32 	%p272, %f1815, 0f3F800000;
	add.f32 	%f1816, %f1808, 0f3F800000;
	selp.f32 	%f1817, %f1816, %f1808, %p272;
	shr.u32 	%r3813, %r5808, 2;
	xor.b32  	%r3814, %r3813, %r5808;
	shl.b32 	%r3815, %r5812, 4;
	shl.b32 	%r3816, %r3814, 1;
	xor.b32  	%r3817, %r3816, %r3815;
	xor.b32  	%r3818, %r3817, %r3814;
	xor.b32  	%r5811, %r3818, %r5812;
	add.s32 	%r3819, %r5813, %r5811;
	add.s32 	%r3820, %r3819, 1812185;
	cvt.rn.f32.u32 	%f1818, %r3820;
	fma.rn.f32 	%f1819, %f1818, 0f2F800000, 0f2F000000;
	shr.u32 	%r3821, %r3784, 2;
	xor.b32  	%r3822, %r3821, %r3784;
	shl.b32 	%r3823, %r5811, 4;
	shl.b32 	%r3824, %r3822, 1;
	xor.b32  	%r3825, %r3824, %r3823;
	xor.b32  	%r3826, %r3825, %r3822;
	xor.b32  	%r5810, %r3826, %r5811;
	add.s32 	%r3827, %r5813, %r5810;
	add.s32 	%r3828, %r3827, 2174622;
	cvt.rn.f32.u32 	%f1820, %r3828;
	fma.rn.f32 	%f1821, %f1820, 0f2F800000, 0f2F000000;
	mul.f32 	%f1822, %f1821, %f1821;
	fma.rn.f32 	%f1823, %f1819, %f1819, %f1822;
	sqrt.rn.f32 	%f1824, %f1823;
	setp.le.f32 	%p273, %f1824, 0f3F800000;
	add.f32 	%f1825, %f1817, 0f3F800000;
	selp.f32 	%f1826, %f1825, %f1817, %p273;
	shr.u32 	%r3829, %r3793, 2;
	xor.b32  	%r3830, %r3829, %r3793;
	shl.b32 	%r3831, %r5810, 4;
	shl.b32 	%r3832, %r3830, 1;
	xor.b32  	%r3833, %r3832, %r3831;
	xor.b32  	%r3834, %r3833, %r3830;
	xor.b32  	%r5809, %r3834, %r5810;
	add.s32 	%r3835, %r5813, %r5809;
	add.s32 	%r3836, %r3835, 2537059;
	cvt.rn.f32.u32 	%f1827, %r3836;
	fma.rn.f32 	%f1828, %f1827, 0f2F800000, 0f2F000000;
	shr.u32 	%r3837, %r3802, 2;
	xor.b32  	%r3838, %r3837, %r3802;
	shl.b32 	%r3839, %r5809, 4;
	shl.b32 	%r3840, %r3838, 1;
	xor.b32  	%r3841, %r3840, %r3839;
	xor.b32  	%r3842, %r3841, %r3838;
	xor.b32  	%r5808, %r3842, %r5809;
	add.s32 	%r5813, %r5813, 2899496;
	add.s32 	%r3843, %r5808, %r5813;
	cvt.rn.f32.u32 	%f1829, %r3843;
	fma.rn.f32 	%f1830, %f1829, 0f2F800000, 0f2F000000;
	mul.f32 	%f1831, %f1830, %f1830;
	fma.rn.f32 	%f1832, %f1828, %f1828, %f1831;
	sqrt.rn.f32 	%f1833, %f1832;
	setp.le.f32 	%p274, %f1833, 0f3F800000;
	add.f32 	%f1834, %f1826, 0f3F800000;
	selp.f32 	%f2832, %f1834, %f1826, %p274;
	add.s32 	%r5807, %r5807, 4;
	setp.ne.s32 	%p275, %r5807, %r541;
	@%p275 bra 	$L__BB4_202;
$L__BB4_203:
	setp.eq.s32 	%p276, %r540, 0;
	@%p276 bra 	$L__BB4_207;
	setp.eq.s32 	%p277, %r540, 1;
	shr.u32 	%r3844, %r5812, 2;
	xor.b32  	%r3845, %r3844, %r5812;
	shl.b32 	%r3846, %r5808, 4;
	shl.b32 	%r3847, %r3845, 1;
	xor.b32  	%r3848, %r3847, %r3846;
	xor.b32  	%r3849, %r3848, %r3845;
	xor.b32  	%r729, %r3849, %r5808;
	add.s32 	%r3850, %r5813, %r729;
	add.s32 	%r3851, %r3850, 362437;
	cvt.rn.f32.u32 	%f1835, %r3851;
	fma.rn.f32 	%f1836, %f1835, 0f2F800000, 0f2F000000;
	shr.u32 	%r3852, %r5811, 2;
	xor.b32  	%r3853, %r3852, %r5811;
	shl.b32 	%r3854, %r729, 4;
	shl.b32 	%r3855, %r3853, 1;
	xor.b32  	%r3856, %r3855, %r3854;
	xor.b32  	%r3857, %r3856, %r3853;
	xor.b32  	%r730, %r3857, %r729;
	add.s32 	%r3858, %r5813, %r730;
	add.s32 	%r3859, %r3858, 724874;
	cvt.rn.f32.u32 	%f1837, %r3859;
	fma.rn.f32 	%f1838, %f1837, 0f2F800000, 0f2F000000;
	mul.f32 	%f1839, %f1838, %f1838;
	fma.rn.f32 	%f1840, %f1836, %f1836, %f1839;
	sqrt.rn.f32 	%f1841, %f1840;
	setp.le.f32 	%p278, %f1841, 0f3F800000;
	add.f32 	%f1842, %f2832, 0f3F800000;
	selp.f32 	%f2832, %f1842, %f2832, %p278;
	@%p277 bra 	$L__BB4_207;
	setp.eq.s32 	%p279, %r540, 2;
	shr.u32 	%r3860, %r5810, 2;
	xor.b32  	%r3861, %r3860, %r5810;
	shl.b32 	%r3862, %r730, 4;
	shl.b32 	%r3863, %r3861, 1;
	xor.b32  	%r3864, %r3863, %r3862;
	xor.b32  	%r3865, %r3864, %r3861;
	xor.b32  	%r3866, %r3865, %r730;
	add.s32 	%r3867, %r5813, %r3866;
	add.s32 	%r3868, %r3867, 1087311;
	cvt.rn.f32.u32 	%f1843, %r3868;
	fma.rn.f32 	%f1844, %f1843, 0f2F800000, 0f2F000000;
	shr.u32 	%r3869, %r5809, 2;
	xor.b32  	%r3870, %r3869, %r5809;
	shl.b32 	%r3871, %r3866, 4;
	shl.b32 	%r3872, %r3870, 1;
	xor.b32  	%r3873, %r3872, %r3871;
	xor.b32  	%r3874, %r3873, %r3870;
	xor.b32  	%r731, %r3874, %r3866;
	add.s32 	%r3875, %r5813, %r731;
	add.s32 	%r3876, %r3875, 1449748;
	cvt.rn.f32.u32 	%f1845, %r3876;
	fma.rn.f32 	%f1846, %f1845, 0f2F800000, 0f2F000000;
	mul.f32 	%f1847, %f1846, %f1846;
	fma.rn.f32 	%f1848, %f1844, %f1844, %f1847;
	sqrt.rn.f32 	%f1849, %f1848;
	setp.le.f32 	%p280, %f1849, 0f3F800000;
	add.f32 	%f1850, %f2832, 0f3F800000;
	selp.f32 	%f2832, %f1850, %f2832, %p280;
	@%p279 bra 	$L__BB4_207;
	shr.u32 	%r3877, %r5808, 2;
	xor.b32  	%r3878, %r3877, %r5808;
	shl.b32 	%r3879, %r731, 4;
	shl.b32 	%r3880, %r3878, 1;
	xor.b32  	%r3881, %r3880, %r3879;
	xor.b32  	%r3882, %r3881, %r3878;
	xor.b32  	%r3883, %r3882, %r731;
	add.s32 	%r3884, %r5813, %r3883;
	add.s32 	%r3885, %r3884, 1812185;
	cvt.rn.f32.u32 	%f1851, %r3885;
	fma.rn.f32 	%f1852, %f1851, 0f2F800000, 0f2F000000;
	shr.u32 	%r3886, %r729, 2;
	xor.b32  	%r3887, %r3886, %r729;
	shl.b32 	%r3888, %r3883, 4;
	shl.b32 	%r3889, %r3887, 1;
	xor.b32  	%r3890, %r3889, %r3888;
	xor.b32  	%r3891, %r3890, %r3887;
	xor.b32  	%r3892, %r3891, %r3883;
	add.s32 	%r3893, %r5813, %r3892;
	add.s32 	%r3894, %r3893, 2174622;
	cvt.rn.f32.u32 	%f1853, %r3894;
	fma.rn.f32 	%f1854, %f1853, 0f2F800000, 0f2F000000;
	mul.f32 	%f1855, %f1854, %f1854;
	fma.rn.f32 	%f1856, %f1852, %f1852, %f1855;
	sqrt.rn.f32 	%f1857, %f1856;
	setp.le.f32 	%p281, %f1857, 0f3F800000;
	add.f32 	%f1858, %f2832, 0f3F800000;
	selp.f32 	%f2832, %f1858, %f2832, %p281;
$L__BB4_207:
	setp.lt.u32 	%p282, %r539, 3;
	mul.f32 	%f278, %f2832, 0f40800000;
	add.s32 	%r3897, %r542, 1792;
	xor.b32  	%r3898, %r3897, -1429050551;
	mul.lo.s32 	%r3899, %r3898, 1099087573;
	add.s32 	%r5821, %r3899, 5783321;
	xor.b32  	%r5824, %r3899, 362436069;
	add.s32 	%r5825, %r3899, 123456789;
	add.s32 	%r5826, %r3899, -638133224;
	mov.b32 	%r5823, -123459836;
	mov.b32 	%r5822, -589760388;
	mov.f32 	%f2836, 0f00000000;
	@%p282 bra 	$L__BB4_210;
	mov.b32 	%r5820, 0;
	mov.b32 	%r5823, -123459836;
	mov.b32 	%r5822, -589760388;
	mov.f32 	%f2836, 0f00000000;
$L__BB4_209:
	shr.u32 	%r3903, %r5825, 2;
	xor.b32  	%r3904, %r3903, %r5825;
	shl.b32 	%r3905, %r5821, 4;
	shl.b32 	%r3906, %r3904, 1;
	xor.b32  	%r3907, %r3906, %r3905;
	xor.b32  	%r3908, %r3907, %r3904;
	xor.b32  	%r3909, %r3908, %r5821;
	add.s32 	%r3910, %r5826, %r3909;
	add.s32 	%r3911, %r3910, 362437;
	cvt.rn.f32.u32 	%f1862, %r3911;
	fma.rn.f32 	%f1863, %f1862, 0f2F800000, 0f2F000000;
	shr.u32 	%r3912, %r5824, 2;
	xor.b32  	%r3913, %r3912, %r5824;
	shl.b32 	%r3914, %r3909, 4;
	shl.b32 	%r3915, %r3913, 1;
	xor.b32  	%r3916, %r3915, %r3914;
	xor.b32  	%r3917, %r3916, %r3913;
	xor.b32  	%r3918, %r3917, %r3909;
	add.s32 	%r3919, %r5826, %r3918;
	add.s32 	%r3920, %r3919, 724874;
	cvt.rn.f32.u32 	%f1864, %r3920;
	fma.rn.f32 	%f1865, %f1864, 0f2F800000, 0f2F000000;
	mul.f32 	%f1866, %f1865, %f1865;
	fma.rn.f32 	%f1867, %f1863, %f1863, %f1866;
	sqrt.rn.f32 	%f1868, %f1867;
	setp.le.f32 	%p283, %f1868, 0f3F800000;
	add.f32 	%f1869, %f2836, 0f3F800000;
	selp.f32 	%f1870, %f1869, %f2836, %p283;
	shr.u32 	%r3921, %r5823, 2;
	xor.b32  	%r3922, %r3921, %r5823;
	shl.b32 	%r3923, %r3918, 4;
	shl.b32 	%r3924, %r3922, 1;
	xor.b32  	%r3925, %r3924, %r3923;
	xor.b32  	%r3926, %r3925, %r3922;
	xor.b32  	%r3927, %r3926, %r3918;
	add.s32 	%r3928, %r5826, %r3927;
	add.s32 	%r3929, %r3928, 1087311;
	cvt.rn.f32.u32 	%f1871, %r3929;
	fma.rn.f32 	%f1872, %f1871, 0f2F800000, 0f2F000000;
	shr.u32 	%r3930, %r5822, 2;
	xor.b32  	%r3931, %r3930, %r5822;
	shl.b32 	%r3932, %r3927, 4;
	shl.b32 	%r3933, %r3931, 1;
	xor.b32  	%r3934, %r3933, %r3932;
	xor.b32  	%r3935, %r3934, %r3931;
	xor.b32  	%r5825, %r3935, %r3927;
	add.s32 	%r3936, %r5826, %r5825;
	add.s32 	%r3937, %r3936, 1449748;
	cvt.rn.f32.u32 	%f1873, %r3937;
	fma.rn.f32 	%f1874, %f1873, 0f2F800000, 0f2F000000;
	mul.f32 	%f1875, %f1874, %f1874;
	fma.rn.f32 	%f1876, %f1872, %f1872, %f1875;
	sqrt.rn.f32 	%f1877, %f1876;
	setp.le.f32 	%p284, %f1877, 0f3F800000;
	add.f32 	%f1878, %f1870, 0f3F800000;
	selp.f32 	%f1879, %f1878, %f1870, %p284;
	shr.u32 	%r3938, %r5821, 2;
	xor.b32  	%r3939, %r3938, %r5821;
	shl.b32 	%r3940, %r5825, 4;
	shl.b32 	%r3941, %r3939, 1;
	xor.b32  	%r3942, %r3941, %r3940;
	xor.b32  	%r3943, %r3942, %r3939;
	xor.b32  	%r5824, %r3943, %r5825;
	add.s32 	%r3944, %r5826, %r5824;
	add.s32 	%r3945, %r3944, 1812185;
	cvt.rn.f32.u32 	%f1880, %r3945;
	fma.rn.f32 	%f1881, %f1880, 0f2F800000, 0f2F000000;
	shr.u32 	%r3946, %r3909, 2;
	xor.b32  	%r3947, %r3946, %r3909;
	shl.b32 	%r3948, %r5824, 4;
	shl.b32 	%r3949, %r3947, 1;
	xor.b32  	%r3950, %r3949, %r3948;
	xor.b32  	%r3951, %r3950, %r3947;
	xor.b32  	%r5823, %r3951, %r5824;
	add.s32 	%r3952, %r5826, %r5823;
	add.s32 	%r3953, %r3952, 2174622;
	cvt.rn.f32.u32 	%f1882, %r3953;
	fma.rn.f32 	%f1883, %f1882, 0f2F800000, 0f2F000000;
	mul.f32 	%f1884, %f1883, %f1883;
	fma.rn.f32 	%f1885, %f1881, %f1881, %f1884;
	sqrt.rn.f32 	%f1886, %f1885;
	setp.le.f32 	%p285, %f1886, 0f3F800000;
	add.f32 	%f1887, %f1879, 0f3F800000;
	selp.f32 	%f1888, %f1887, %f1879, %p285;
	shr.u32 	%r3954, %r3918, 2;
	xor.b32  	%r3955, %r3954, %r3918;
	shl.b32 	%r3956, %r5823, 4;
	shl.b32 	%r3957, %r3955, 1;
	xor.b32  	%r3958, %r3957, %r3956;
	xor.b32  	%r3959, %r3958, %r3955;
	xor.b32  	%r5822, %r3959, %r5823;
	add.s32 	%r3960, %r5826, %r5822;
	add.s32 	%r3961, %r3960, 2537059;
	cvt.rn.f32.u32 	%f1889, %r3961;
	fma.rn.f32 	%f1890, %f1889, 0f2F800000, 0f2F000000;
	shr.u32 	%r3962, %r3927, 2;
	xor.b32  	%r3963, %r3962, %r3927;
	shl.b32 	%r3964, %r5822, 4;
	shl.b32 	%r3965, %r3963, 1;
	xor.b32  	%r3966, %r3965, %r3964;
	xor.b32  	%r3967, %r3966, %r3963;
	xor.b32  	%r5821, %r3967, %r5822;
	add.s32 	%r5826, %r5826, 2899496;
	add.s32 	%r3968, %r5821, %r5826;
	cvt.rn.f32.u32 	%f1891, %r3968;
	fma.rn.f32 	%f1892, %f1891, 0f2F800000, 0f2F000000;
	mul.f32 	%f1893, %f1892, %f1892;
	fma.rn.f32 	%f1894, %f1890, %f1890, %f1893;
	sqrt.rn.f32 	%f1895, %f1894;
	setp.le.f32 	%p286, %f1895, 0f3F800000;
	add.f32 	%f1896, %f1888, 0f3F800000;
	selp.f32 	%f2836, %f1896, %f1888, %p286;
	add.s32 	%r5820, %r5820, 4;
	setp.ne.s32 	%p287, %r5820, %r541;
	@%p287 bra 	$L__BB4_209;
$L__BB4_210:
	setp.eq.s32 	%p288, %r540, 0;
	@%p288 bra 	$L__BB4_214;
	setp.eq.s32 	%p289, %r540, 1;
	shr.u32 	%r3969, %r5825, 2;
	xor.b32  	%r3970, %r3969, %r5825;
	shl.b32 	%r3971, %r5821, 4;
	shl.b32 	%r3972, %r3970, 1;
	xor.b32  	%r3973, %r3972, %r3971;
	xor.b32  	%r3974, %r3973, %r3970;
	xor.b32  	%r756, %r3974, %r5821;
	add.s32 	%r3975, %r5826, %r756;
	add.s32 	%r3976, %r3975, 362437;
	cvt.rn.f32.u32 	%f1897, %r3976;
	fma.rn.f32 	%f1898, %f1897, 0f2F800000, 0f2F000000;
	shr.u32 	%r3977, %r5824, 2;
	xor.b32  	%r3978, %r3977, %r5824;
	shl.b32 	%r3979, %r756, 4;
	shl.b32 	%r3980, %r3978, 1;
	xor.b32  	%r3981, %r3980, %r3979;
	xor.b32  	%r3982, %r3981, %r3978;
	xor.b32  	%r757, %r3982, %r756;
	add.s32 	%r3983, %r5826, %r757;
	add.s32 	%r3984, %r3983, 724874;
	cvt.rn.f32.u32 	%f1899, %r3984;
	fma.rn.f32 	%f1900, %f1899, 0f2F800000, 0f2F000000;
	mul.f32 	%f1901, %f1900, %f1900;
	fma.rn.f32 	%f1902, %f1898, %f1898, %f1901;
	sqrt.rn.f32 	%f1903, %f1902;
	setp.le.f32 	%p290, %f1903, 0f3F800000;
	add.f32 	%f1904, %f2836, 0f3F800000;
	selp.f32 	%f2836, %f1904, %f2836, %p290;
	@%p289 bra 	$L__BB4_214;
	setp.eq.s32 	%p291, %r540, 2;
	shr.u32 	%r3985, %r5823, 2;
	xor.b32  	%r3986, %r3985, %r5823;
	shl.b32 	%r3987, %r757, 4;
	shl.b32 	%r3988, %r3986, 1;
	xor.b32  	%r3989, %r3988, %r3987;
	xor.b32  	%r3990, %r3989, %r3986;
	xor.b32  	%r3991, %r3990, %r757;
	add.s32 	%r3992, %r5826, %r3991;
	add.s32 	%r3993, %r3992, 1087311;
	cvt.rn.f32.u32 	%f1905, %r3993;
	fma.rn.f32 	%f1906, %f1905, 0f2F800000, 0f2F000000;
	shr.u32 	%r3994, %r5822, 2;
	xor.b32  	%r3995, %r3994, %r5822;
	shl.b32 	%r3996, %r3991, 4;
	shl.b32 	%r3997, %r3995, 1;
	xor.b32  	%r3998, %r3997, %r3996;
	xor.b32  	%r3999, %r3998, %r3995;
	xor.b32  	%r758, %r3999, %r3991;
	add.s32 	%r4000, %r5826, %r758;
	add.s32 	%r4001, %r4000, 1449748;
	cvt.rn.f32.u32 	%f1907, %r4001;
	fma.rn.f32 	%f1908, %f1907, 0f2F800000, 0f2F000000;
	mul.f32 	%f1909, %f1908, %f1908;
	fma.rn.f32 	%f1910, %f1906, %f1906, %f1909;
	sqrt.rn.f32 	%f1911, %f1910;
	setp.le.f32 	%p292, %f1911, 0f3F800000;
	add.f32 	%f1912, %f2836, 0f3F800000;
	selp.f32 	%f2836, %f1912, %f2836, %p292;
	@%p291 bra 	$L__BB4_214;
	shr.u32 	%r4002, %r5821, 2;
	xor.b32  	%r4003, %r4002, %r5821;
	shl.b32 	%r4004, %r758, 4;
	shl.b32 	%r4005, %r4003, 1;
	xor.b32  	%r4006, %r4005, %r4004;
	xor.b32  	%r4007, %r4006, %r4003;
	xor.b32  	%r4008, %r4007, %r758;
	add.s32 	%r4009, %r5826, %r4008;
	add.s32 	%r4010, %r4009, 1812185;
	cvt.rn.f32.u32 	%f1913, %r4010;
	fma.rn.f32 	%f1914, %f1913, 0f2F800000, 0f2F000000;
	shr.u32 	%r4011, %r756, 2;
	xor.b32  	%r4012, %r4011, %r756;
	shl.b32 	%r4013, %r4008, 4;
	shl.b32 	%r4014, %r4012, 1;
	xor.b32  	%r4015, %r4014, %r4013;
	xor.b32  	%r4016, %r4015, %r4012;
	xor.b32  	%r4017, %r4016, %r4008;
	add.s32 	%r4018, %r5826, %r4017;
	add.s32 	%r4019, %r4018, 2174622;
	cvt.rn.f32.u32 	%f1915, %r4019;
	fma.rn.f32 	%f1916, %f1915, 0f2F800000, 0f2F000000;
	mul.f32 	%f1917, %f1916, %f1916;
	fma.rn.f32 	%f1918, %f1914, %f1914, %f1917;
	sqrt.rn.f32 	%f1919, %f1918;
	setp.le.f32 	%p293, %f1919, 0f3F800000;
	add.f32 	%f1920, %f2836, 0f3F800000;
	selp.f32 	%f2836, %f1920, %f2836, %p293;
$L__BB4_214:
	setp.lt.u32 	%p294, %r539, 3;
	mul.f32 	%f287, %f2836, 0f40800000;
	add.s32 	%r4022, %r542, 2048;
	xor.b32  	%r4023, %r4022, -1429050551;
	mul.lo.s32 	%r4024, %r4023, 1099087573;
	add.s32 	%r5834, %r4024, 5783321;
	xor.b32  	%r5837, %r4024, 362436069;
	add.s32 	%r5838, %r4024, 123456789;
	add.s32 	%r5839, %r4024, -638133224;
	mov.b32 	%r5836, -123459836;
	mov.b32 	%r5835, -589760388;
	mov.f32 	%f2840, 0f00000000;
	@%p294 bra 	$L__BB4_217;
	mov.b32 	%r5833, 0;
	mov.b32 	%r5836, -123459836;
	mov.b32 	%r5835, -589760388;
	mov.f32 	%f2840, 0f00000000;
$L__BB4_216:
	shr.u32 	%r4028, %r5838, 2;
	xor.b32  	%r4029, %r4028, %r5838;
	shl.b32 	%r4030, %r5834, 4;
	shl.b32 	%r4031, %r4029, 1;
	xor.b32  	%r4032, %r4031, %r4030;
	xor.b32  	%r4033, %r4032, %r4029;
	xor.b32  	%r4034, %r4033, %r5834;
	add.s32 	%r4035, %r5839, %r4034;
	add.s32 	%r4036, %r4035, 362437;
	cvt.rn.f32.u32 	%f1924, %r4036;
	fma.rn.f32 	%f1925, %f1924, 0f2F800000, 0f2F000000;
	shr.u32 	%r4037, %r5837, 2;
	xor.b32  	%r4038, %r4037, %r5837;
	shl.b32 	%r4039, %r4034, 4;
	shl.b32 	%r4040, %r4038, 1;
	xor.b32  	%r4041, %r4040, %r4039;
	xor.b32  	%r4042, %r4041, %r4038;
	xor.b32  	%r4043, %r4042, %r4034;
	add.s32 	%r4044, %r5839, %r4043;
	add.s32 	%r4045, %r4044, 724874;
	cvt.rn.f32.u32 	%f1926, %r4045;
	fma.rn.f32 	%f1927, %f1926, 0f2F800000, 0f2F000000;
	mul.f32 	%f1928, %f1927, %f1927;
	fma.rn.f32 	%f1929, %f1925, %f1925, %f1928;
	sqrt.rn.f32 	%f1930, %f1929;
	setp.le.f32 	%p295, %f1930, 0f3F800000;
	add.f32 	%f1931, %f2840, 0f3F800000;
	selp.f32 	%f1932, %f1931, %f2840, %p295;
	shr.u32 	%r4046, %r5836, 2;
	xor.b32  	%r4047, %r4046, %r5836;
	shl.b32 	%r4048, %r4043, 4;
	shl.b32 	%r4049, %r4047, 1;
	xor.b32  	%r4050, %r4049, %r4048;
	xor.b32  	%r4051, %r4050, %r4047;
	xor.b32  	%r4052, %r4051, %r4043;
	add.s32 	%r4053, %r5839, %r4052;
	add.s32 	%r4054, %r4053, 1087311;
	cvt.rn.f32.u32 	%f1933, %r4054;
	fma.rn.f32 	%f1934, %f1933, 0f2F800000, 0f2F000000;
	shr.u32 	%r4055, %r5835, 2;
	xor.b32  	%r4056, %r4055, %r5835;
	shl.b32 	%r4057, %r4052, 4;
	shl.b32 	%r4058, %r4056, 1;
	xor.b32  	%r4059, %r4058, %r4057;
	xor.b32  	%r4060, %r4059, %r4056;
	xor.b32  	%r5838, %r4060, %r4052;
	add.s32 	%r4061, %r5839, %r5838;
	add.s32 	%r4062, %r4061, 1449748;
	cvt.rn.f32.u32 	%f1935, %r4062;
	fma.rn.f32 	%f1936, %f1935, 0f2F800000, 0f2F000000;
	mul.f32 	%f1937, %f1936, %f1936;
	fma.rn.f32 	%f1938, %f1934, %f1934, %f1937;
	sqrt.rn.f32 	%f1939, %f1938;
	setp.le.f32 	%p296, %f1939, 0f3F800000;
	add.f32 	%f1940, %f1932, 0f3F800000;
	selp.f32 	%f1941, %f1940, %f1932, %p296;
	shr.u32 	%r4063, %r5834, 2;
	xor.b32  	%r4064, %r4063, %r5834;
	shl.b32 	%r4065, %r5838, 4;
	shl.b32 	%r4066, %r4064, 1;
	xor.b32  	%r4067, %r4066, %r4065;
	xor.b32  	%r4068, %r4067, %r4064;
	xor.b32  	%r5837, %r4068, %r5838;
	add.s32 	%r4069, %r5839, %r5837;
	add.s32 	%r4070, %r4069, 1812185;
	cvt.rn.f32.u32 	%f1942, %r4070;
	fma.rn.f32 	%f1943, %f1942, 0f2F800000, 0f2F000000;
	shr.u32 	%r4071, %r4034, 2;
	xor.b32  	%r4072, %r4071, %r4034;
	shl.b32 	%r4073, %r5837, 4;
	shl.b32 	%r4074, %r4072, 1;
	xor.b32  	%r4075, %r4074, %r4073;
	xor.b32  	%r4076, %r4075, %r4072;
	xor.b32  	%r5836, %r4076, %r5837;
	add.s32 	%r4077, %r5839, %r5836;
	add.s32 	%r4078, %r4077, 2174622;
	cvt.rn.f32.u32 	%f1944, %r4078;
	fma.rn.f32 	%f1945, %f1944, 0f2F800000, 0f2F000000;
	mul.f32 	%f1946, %f1945, %f1945;
	fma.rn.f32 	%f1947, %f1943, %f1943, %f1946;
	sqrt.rn.f32 	%f1948, %f1947;
	setp.le.f32 	%p297, %f1948, 0f3F800000;
	add.f32 	%f1949, %f1941, 0f3F800000;
	selp.f32 	%f1950, %f1949, %f1941, %p297;
	shr.u32 	%r4079, %r4043, 2;
	xor.b32  	%r4080, %r4079, %r4043;
	shl.b32 	%r4081, %r5836, 4;
	shl.b32 	%r4082, %r4080, 1;
	xor.b32  	%r4083, %r4082, %r4081;
	xor.b32  	%r4084, %r4083, %r4080;
	xor.b32  	%r5835, %r4084, %r5836;
	add.s32 	%r4085, %r5839, %r5835;
	add.s32 	%r4086, %r4085, 2537059;
	cvt.rn.f32.u32 	%f1951, %r4086;
	fma.rn.f32 	%f1952, %f1951, 0f2F800000, 0f2F000000;
	shr.u32 	%r4087, %r4052, 2;
	xor.b32  	%r4088, %r4087, %r4052;
	shl.b32 	%r4089, %r5835, 4;
	shl.b32 	%r4090, %r4088, 1;
	xor.b32  	%r4091, %r4090, %r4089;
	xor.b32  	%r4092, %r4091, %r4088;
	xor.b32  	%r5834, %r4092, %r5835;
	add.s32 	%r5839, %r5839, 2899496;
	add.s32 	%r4093, %r5834, %r5839;
	cvt.rn.f32.u32 	%f1953, %r4093;
	fma.rn.f32 	%f1954, %f1953, 0f2F800000, 0f2F000000;
	mul.f32 	%f1955, %f1954, %f1954;
	fma.rn.f32 	%f1956, %f1952, %f1952, %f1955;
	sqrt.rn.f32 	%f1957, %f1956;
	setp.le.f32 	%p298, %f1957, 0f3F800000;
	add.f32 	%f1958, %f1950, 0f3F800000;
	selp.f32 	%f2840, %f1958, %f1950, %p298;
	add.s32 	%r5833, %r5833, 4;
	setp.ne.s32 	%p299, %r5833, %r541;
	@%p299 bra 	$L__BB4_216;
$L__BB4_217:
	setp.eq.s32 	%p300, %r540, 0;
	@%p300 bra 	$L__BB4_221;
	setp.eq.s32 	%p301, %r540, 1;
	shr.u32 	%r4094, %r5838, 2;
	xor.b32  	%r4095, %r4094, %r5838;
	shl.b32 	%r4096, %r5834, 4;
	shl.b32 	%r4097, %r4095, 1;
	xor.b32  	%r4098, %r4097, %r4096;
	xor.b32  	%r4099, %r4098, %r4095;
	xor.b32  	%r783, %r4099, %r5834;
	add.s32 	%r4100, %r5839, %r783;
	add.s32 	%r4101, %r4100, 362437;
	cvt.rn.f32.u32 	%f1959, %r4101;
	fma.rn.f32 	%f1960, %f1959, 0f2F800000, 0f2F000000;
	shr.u32 	%r4102, %r5837, 2;
	xor.b32  	%r4103, %r4102, %r5837;
	shl.b32 	%r4104, %r783, 4;
	shl.b32 	%r4105, %r4103, 1;
	xor.b32  	%r4106, %r4105, %r4104;
	xor.b32  	%r4107, %r4106, %r4103;
	xor.b32  	%r784, %r4107, %r783;
	add.s32 	%r4108, %r5839, %r784;
	add.s32 	%r4109, %r4108, 724874;
	cvt.rn.f32.u32 	%f1961, %r4109;
	fma.rn.f32 	%f1962, %f1961, 0f2F800000, 0f2F000000;
	mul.f32 	%f1963, %f1962, %f1962;
	fma.rn.f32 	%f1964, %f1960, %f1960, %f1963;
	sqrt.rn.f32 	%f1965, %f1964;
	setp.le.f32 	%p302, %f1965, 0f3F800000;
	add.f32 	%f1966, %f2840, 0f3F800000;
	selp.f32 	%f2840, %f1966, %f2840, %p302;
	@%p301 bra 	$L__BB4_221;
	setp.eq.s32 	%p303, %r540, 2;
	shr.u32 	%r4110, %r5836, 2;
	xor.b32  	%r4111, %r4110, %r5836;
	shl.b32 	%r4112, %r784, 4;
	shl.b32 	%r4113, %r4111, 1;
	xor.b32  	%r4114, %r4113, %r4112;
	xor.b32  	%r4115, %r4114, %r4111;
	xor.b32  	%r4116, %r4115, %r784;
	add.s32 	%r4117, %r5839, %r4116;
	add.s32 	%r4118, %r4117, 1087311;
	cvt.rn.f32.u32 	%f1967, %r4118;
	fma.rn.f32 	%f1968, %f1967, 0f2F800000, 0f2F000000;
	shr.u32 	%r4119, %r5835, 2;
	xor.b32  	%r4120, %r4119, %r5835;
	shl.b32 	%r4121, %r4116, 4;
	shl.b32 	%r4122, %r4120, 1;
	xor.b32  	%r4123, %r4122, %r4121;
	xor.b32  	%r4124, %r4123, %r4120;
	xor.b32  	%r785, %r4124, %r4116;
	add.s32 	%r4125, %r5839, %r785;
	add.s32 	%r4126, %r4125, 1449748;
	cvt.rn.f32.u32 	%f1969, %r4126;
	fma.rn.f32 	%f1970, %f1969, 0f2F800000, 0f2F000000;
	mul.f32 	%f1971, %f1970, %f1970;
	fma.rn.f32 	%f1972, %f1968, %f1968, %f1971;
	sqrt.rn.f32 	%f1973, %f1972;
	setp.le.f32 	%p304, %f1973, 0f3F800000;
	add.f32 	%f1974, %f2840, 0f3F800000;
	selp.f32 	%f2840, %f1974, %f2840, %p304;
	@%p303 bra 	$L__BB4_221;
	shr.u32 	%r4127, %r5834, 2;
	xor.b32  	%r4128, %r4127, %r5834;
	shl.b32 	%r4129, %r785, 4;
	shl.b32 	%r4130, %r4128, 1;
	xor.b32  	%r4131, %r4130, %r4129;
	xor.b32  	%r4132, %r4131, %r4128;
	xor.b32  	%r4133, %r4132, %r785;
	add.s32 	%r4134, %r5839, %r4133;
	add.s32 	%r4135, %r4134, 1812185;
	cvt.rn.f32.u32 	%f1975, %r4135;
	fma.rn.f32 	%f1976, %f1975, 0f2F800000, 0f2F000000;
	shr.u32 	%r4136, %r783, 2;
	xor.b32  	%r4137, %r4136, %r783;
	shl.b32 	%r4138, %r4133, 4;
	shl.b32 	%r4139, %r4137, 1;
	xor.b32  	%r4140, %r4139, %r4138;
	xor.b32  	%r4141, %r4140, %r4137;
	xor.b32  	%r4142, %r4141, %r4133;
	add.s32 	%r4143, %r5839, %r4142;
	add.s32 	%r4144, %r4143, 2174622;
	cvt.rn.f32.u32 	%f1977, %r4144;
	fma.rn.f32 	%f1978, %f1977, 0f2F800000, 0f2F000000;
	mul.f32 	%f1979, %f1978, %f1978;
	fma.rn.f32 	%f1980, %f1976, %f1976, %f1979;
	sqrt.rn.f32 	%f1981, %f1980;
	setp.le.f32 	%p305, %f1981, 0f3F800000;
	add.f32 	%f1982, %f2840, 0f3F800000;
	selp.f32 	%f2840, %f1982, %f2840, %p305;
$L__BB4_221:
	setp.lt.u32 	%p306, %r539, 3;
	mul.f32 	%f296, %f2840, 0f40800000;
	add.s32 	%r4147, %r542, 2304;
	xor.b32  	%r4148, %r4147, -1429050551;
	mul.lo.s32 	%r4149, %r4148, 1099087573;
	add.s32 	%r5847, %r4149, 5783321;
	xor.b32  	%r5850, %r4149, 362436069;
	add.s32 	%r5851, %r4149, 123456789;
	add.s32 	%r5852, %r4149, -638133224;
	mov.b32 	%r5849, -123459836;
	mov.b32 	%r5848, -589760388;
	mov.f32 	%f2844, 0f00000000;
	@%p306 bra 	$L__BB4_224;
	mov.b32 	%r5846, 0;
	mov.b32 	%r5849, -123459836;
	mov.b32 	%r5848, -589760388;
	mov.f32 	%f2844, 0f00000000;
$L__BB4_223:
	shr.u32 	%r4153, %r5851, 2;
	xor.b32  	%r4154, %r4153, %r5851;
	shl.b32 	%r4155, %r5847, 4;
	shl.b32 	%r4156, %r4154, 1;
	xor.b32  	%r4157, %r4156, %r4155;
	xor.b32  	%r4158, %r4157, %r4154;
	xor.b32  	%r4159, %r4158, %r5847;
	add.s32 	%r4160, %r5852, %r4159;
	add.s32 	%r4161, %r4160, 362437;
	cvt.rn.f32.u32 	%f1986, %r4161;
	fma.rn.f32 	%f1987, %f1986, 0f2F800000, 0f2F000000;
	shr.u32 	%r4162, %r5850, 2;
	xor.b32  	%r4163, %r4162, %r5850;
	shl.b32 	%r4164, %r4159, 4;
	shl.b32 	%r4165, %r4163, 1;
	xor.b32  	%r4166, %r4165, %r4164;
	xor.b32  	%r4167, %r4166, %r4163;
	xor.b32  	%r4168, %r4167, %r4159;
	add.s32 	%r4169, %r5852, %r4168;
	add.s32 	%r4170, %r4169, 724874;
	cvt.rn.f32.u32 	%f1988, %r4170;
	fma.rn.f32 	%f1989, %f1988, 0f2F800000, 0f2F000000;
	mul.f32 	%f1990, %f1989, %f1989;
	fma.rn.f32 	%f1991, %f1987, %f1987, %f1990;
	sqrt.rn.f32 	%f1992, %f1991;
	setp.le.f32 	%p307, %f1992, 0f3F800000;
	add.f32 	%f1993, %f2844, 0f3F800000;
	selp.f32 	%f1994, %f1993, %f2844, %p307;
	shr.u32 	%r4171, %r5849, 2;
	xor.b32  	%r4172, %r4171, %r5849;
	shl.b32 	%r4173, %r4168, 4;
	shl.b32 	%r4174, %r4172, 1;
	xor.b32  	%r4175, %r4174, %r4173;
	xor.b32  	%r4176, %r4175, %r4172;
	xor.b32  	%r4177, %r4176, %r4168;
	add.s32 	%r4178, %r5852, %r4177;
	add.s32 	%r4179, %r4178, 1087311;
	cvt.rn.f32.u32 	%f1995, %r4179;
	fma.rn.f32 	%f1996, %f1995, 0f2F800000, 0f2F000000;
	shr.u32 	%r4180, %r5848, 2;
	xor.b32  	%r4181, %r4180, %r5848;
	shl.b32 	%r4182, %r4177, 4;
	shl.b32 	%r4183, %r4181, 1;
	xor.b32  	%r4184, %r4183, %r4182;
	xor.b32  	%r4185, %r4184, %r4181;
	xor.b32  	%r5851, %r4185, %r4177;
	add.s32 	%r4186, %r5852, %r5851;
	add.s32 	%r4187, %r4186, 1449748;
	cvt.rn.f32.u32 	%f1997, %r4187;
	fma.rn.f32 	%f1998, %f1997, 0f2F800000, 0f2F000000;
	mul.f32 	%f1999, %f1998, %f1998;
	fma.rn.f32 	%f2000, %f1996, %f1996, %f1999;
	sqrt.rn.f32 	%f2001, %f2000;
	setp.le.f32 	%p308, %f2001, 0f3F800000;
	add.f32 	%f2002, %f1994, 0f3F800000;
	selp.f32 	%f2003, %f2002, %f1994, %p308;
	shr.u32 	%r4188, %r5847, 2;
	xor.b32  	%r4189, %r4188, %r5847;
	shl.b32 	%r4190, %r5851, 4;
	shl.b32 	%r4191, %r4189, 1;
	xor.b32  	%r4192, %r4191, %r4190;
	xor.b32  	%r4193, %r4192, %r4189;
	xor.b32  	%r5850, %r4193, %r5851;
	add.s32 	%r4194, %r5852, %r5850;
	add.s32 	%r4195, %r4194, 1812185;
	cvt.rn.f32.u32 	%f2004, %r4195;
	fma.rn.f32 	%f2005, %f2004, 0f2F800000, 0f2F000000;
	shr.u32 	%r4196, %r4159, 2;
	xor.b32  	%r4197, %r4196, %r4159;
	shl.b32 	%r4198, %r5850, 4;
	shl.b32 	%r4199, %r4197, 1;
	xor.b32  	%r4200, %r4199, %r4198;
	xor.b32  	%r4201, %r4200, %r4197;
	xor.b32  	%r5849, %r4201, %r5850;
	add.s32 	%r4202, %r5852, %r5849;
	add.s32 	%r4203, %r4202, 2174622;
	cvt.rn.f32.u32 	%f2006, %r4203;
	fma.rn.f32 	%f2007, %f2006, 0f2F800000, 0f2F000000;
	mul.f32 	%f2008, %f2007, %f2007;
	fma.rn.f32 	%f2009, %f2005, %f2005, %f2008;
	sqrt.rn.f32 	%f2010, %f2009;
	setp.le.f32 	%p309, %f2010, 0f3F800000;
	add.f32 	%f2011, %f2003, 0f3F800000;
	selp.f32 	%f2012, %f2011, %f2003, %p309;
	shr.u32 	%r4204, %r4168, 2;
	xor.b32  	%r4205, %r4204, %r4168;
	shl.b32 	%r4206, %r5849, 4;
	shl.b32 	%r4207, %r4205, 1;
	xor.b32  	%r4208, %r4207, %r4206;
	xor.b32  	%r4209, %r4208, %r4205;
	xor.b32  	%r5848, %r4209, %r5849;
	add.s32 	%r4210, %r5852, %r5848;
	add.s32 	%r4211, %r4210, 2537059;
	cvt.rn.f32.u32 	%f2013, %r4211;
	fma.rn.f32 	%f2014, %f2013, 0f2F800000, 0f2F000000;
	shr.u32 	%r4212, %r4177, 2;
	xor.b32  	%r4213, %r4212, %r4177;
	shl.b32 	%r4214, %r5848, 4;
	shl.b32 	%r4215, %r4213, 1;
	xor.b32  	%r4216, %r4215, %r4214;
	xor.b32  	%r4217, %r4216, %r4213;
	xor.b32  	%r5847, %r4217, %r5848;
	add.s32 	%r5852, %r5852, 2899496;
	add.s32 	%r4218, %r5847, %r5852;
	cvt.rn.f32.u32 	%f2015, %r4218;
	fma.rn.f32 	%f2016, %f2015, 0f2F800000, 0f2F000000;
	mul.f32 	%f2017, %f2016, %f2016;
	fma.rn.f32 	%f2018, %f2014, %f2014, %f2017;
	sqrt.rn.f32 	%f2019, %f2018;
	setp.le.f32 	%p310, %f2019, 0f3F800000;
	add.f32 	%f2020, %f2012, 0f3F800000;
	selp.f32 	%f2844, %f2020, %f2012, %p310;
	add.s32 	%r5846, %r5846, 4;
	setp.ne.s32 	%p311, %r5846, %r541;
	@%p311 bra 	$L__BB4_223;
$L__BB4_224:
	setp.eq.s32 	%p312, %r540, 0;
	@%p312 bra 	$L__BB4_228;
	setp.eq.s32 	%p313, %r540, 1;
	shr.u32 	%r4219, %r5851, 2;
	xor.b32  	%r4220, %r4219, %r5851;
	shl.b32 	%r4221, %r5847, 4;
	shl.b32 	%r4222, %r4220, 1;
	xor.b32  	%r4223, %r4222, %r4221;
	xor.b32  	%r4224, %r4223, %r4220;
	xor.b32  	%r810, %r4224, %r5847;
	add.s32 	%r4225, %r5852, %r810;
	add.s32 	%r4226, %r4225, 362437;
	cvt.rn.f32.u32 	%f2021, %r4226;
	fma.rn.f32 	%f2022, %f2021, 0f2F800000, 0f2F000000;
	shr.u32 	%r4227, %r5850, 2;
	xor.b32  	%r4228, %r4227, %r5850;
	shl.b32 	%r4229, %r810, 4;
	shl.b32 	%r4230, %r4228, 1;
	xor.b32  	%r4231, %r4230, %r4229;
	xor.b32  	%r4232, %r4231, %r4228;
	xor.b32  	%r811, %r4232, %r810;
	add.s32 	%r4233, %r5852, %r811;
	add.s32 	%r4234, %r4233, 724874;
	cvt.rn.f32.u32 	%f2023, %r4234;
	fma.rn.f32 	%f2024, %f2023, 0f2F800000, 0f2F000000;
	mul.f32 	%f2025, %f2024, %f2024;
	fma.rn.f32 	%f2026, %f2022, %f2022, %f2025;
	sqrt.rn.f32 	%f2027, %f2026;
	setp.le.f32 	%p314, %f2027, 0f3F800000;
	add.f32 	%f2028, %f2844, 0f3F800000;
	selp.f32 	%f2844, %f2028, %f2844, %p314;
	@%p313 bra 	$L__BB4_228;
	setp.eq.s32 	%p315, %r540, 2;
	shr.u32 	%r4235, %r5849, 2;
	xor.b32  	%r4236, %r4235, %r5849;
	shl.b32 	%r4237, %r811, 4;
	shl.b32 	%r4238, %r4236, 1;
	xor.b32  	%r4239, %r4238, %r4237;
	xor.b32  	%r4240, %r4239, %r4236;
	xor.b32  	%r4241, %r4240, %r811;
	add.s32 	%r4242, %r5852, %r4241;
	add.s32 	%r4243, %r4242, 1087311;
	cvt.rn.f32.u32 	%f2029, %r4243;
	fma.rn.f32 	%f2030, %f2029, 0f2F800000, 0f2F000000;
	shr.u32 	%r4244, %r5848, 2;
	xor.b32  	%r4245, %r4244, %r5848;
	shl.b32 	%r4246, %r4241, 4;
	shl.b32 	%r4247, %r4245, 1;
	xor.b32  	%r4248, %r4247, %r4246;
	xor.b32  	%r4249, %r4248, %r4245;
	xor.b32  	%r812, %r4249, %r4241;
	add.s32 	%r4250, %r5852, %r812;
	add.s32 	%r4251, %r4250, 1449748;
	cvt.rn.f32.u32 	%f2031, %r4251;
	fma.rn.f32 	%f2032, %f2031, 0f2F800000, 0f2F000000;
	mul.f32 	%f2033, %f2032, %f2032;
	fma.rn.f32 	%f2034, %f2030, %f2030, %f2033;
	sqrt.rn.f32 	%f2035, %f2034;
	setp.le.f32 	%p316, %f2035, 0f3F800000;
	add.f32 	%f2036, %f2844, 0f3F800000;
	selp.f32 	%f2844, %f2036, %f2844, %p316;
	@%p315 bra 	$L__BB4_228;
	shr.u32 	%r4252, %r5847, 2;
	xor.b32  	%r4253, %r4252, %r5847;
	shl.b32 	%r4254, %r812, 4;
	shl.b32 	%r4255, %r4253, 1;
	xor.b32  	%r4256, %r4255, %r4254;
	xor.b32  	%r4257, %r4256, %r4253;
	xor.b32  	%r4258, %r4257, %r812;
	add.s32 	%r4259, %r5852, %r4258;
	add.s32 	%r4260, %r4259, 1812185;
	cvt.rn.f32.u32 	%f2037, %r4260;
	fma.rn.f32 	%f2038, %f2037, 0f2F800000, 0f2F000000;
	shr.u32 	%r4261, %r810, 2;
	xor.b32  	%r4262, %r4261, %r810;
	shl.b32 	%r4263, %r4258, 4;
	shl.b32 	%r4264, %r4262, 1;
	xor.b32  	%r4265, %r4264, %r4263;
	xor.b32  	%r4266, %r4265, %r4262;
	xor.b32  	%r4267, %r4266, %r4258;
	add.s32 	%r4268, %r5852, %r4267;
	add.s32 	%r4269, %r4268, 2174622;
	cvt.rn.f32.u32 	%f2039, %r4269;
	fma.rn.f32 	%f2040, %f2039, 0f2F800000, 0f2F000000;
	mul.f32 	%f2041, %f2040, %f2040;
	fma.rn.f32 	%f2042, %f2038, %f2038, %f2041;
	sqrt.rn.f32 	%f2043, %f2042;
	setp.le.f32 	%p317, %f2043, 0f3F800000;
	add.f32 	%f2044, %f2844, 0f3F800000;
	selp.f32 	%f2844, %f2044, %f2844, %p317;
$L__BB4_228:
	setp.lt.u32 	%p318, %r539, 3;
	mul.f32 	%f305, %f2844, 0f40800000;
	add.s32 	%r4272, %r542, 2560;
	xor.b32  	%r4273, %r4272, -1429050551;
	mul.lo.s32 	%r4274, %r4273, 1099087573;
	add.s32 	%r5860, %r4274, 5783321;
	xor.b32  	%r5863, %r4274, 362436069;
	add.s32 	%r5864, %r4274, 123456789;
	add.s32 	%r5865, %r4274, -638133224;
	mov.b32 	%r5862, -123459836;
	mov.b32 	%r5861, -589760388;
	mov.f32 	%f2848, 0f00000000;
	@%p318 bra 	$L__BB4_231;
	mov.b32 	%r5859, 0;
	mov.b32 	%r5862, -123459836;
	mov.b32 	%r5861, -589760388;
	mov.f32 	%f2848, 0f00000000;
$L__BB4_230:
	shr.u32 	%r4278, %r5864, 2;
	xor.b32  	%r4279, %r4278, %r5864;
	shl.b32 	%r4280, %r5860, 4;
	shl.b32 	%r4281, %r4279, 1;
	xor.b32  	%r4282, %r4281, %r4280;
	xor.b32  	%r4283, %r4282, %r4279;
	xor.b32  	%r4284, %r4283, %r5860;
	add.s32 	%r4285, %r5865, %r4284;
	add.s32 	%r4286, %r4285, 362437;
	cvt.rn.f32.u32 	%f2048, %r4286;
	fma.rn.f32 	%f2049, %f2048, 0f2F800000, 0f2F000000;
	shr.u32 	%r4287, %r5863, 2;
	xor.b32  	%r4288, %r4287, %r5863;
	shl.b32 	%r4289, %r4284, 4;
	shl.b32 	%r4290, %r4288, 1;
	xor.b32  	%r4291, %r4290, %r4289;
	xor.b32  	%r4292, %r4291, %r4288;
	xor.b32  	%r4293, %r4292, %r4284;
	add.s32 	%r4294, %r5865, %r4293;
	add.s32 	%r4295, %r4294, 724874;
	cvt.rn.f32.u32 	%f2050, %r4295;
	fma.rn.f32 	%f2051, %f2050, 0f2F800000, 0f2F000000;
	mul.f32 	%f2052, %f2051, %f2051;
	fma.rn.f32 	%f2053, %f2049, %f2049, %f2052;
	sqrt.rn.f32 	%f2054, %f2053;
	setp.le.f32 	%p319, %f2054, 0f3F800000;
	add.f32 	%f2055, %f2848, 0f3F800000;
	selp.f32 	%f2056, %f2055, %f2848, %p319;
	shr.u32 	%r4296, %r5862, 2;
	xor.b32  	%r4297, %r4296, %r5862;
	shl.b32 	%r4298, %r4293, 4;
	shl.b32 	%r4299, %r4297, 1;
	xor.b32  	%r4300, %r4299, %r4298;
	xor.b32  	%r4301, %r4300, %r4297;
	xor.b32  	%r4302, %r4301, %r4293;
	add.s32 	%r4303, %r5865, %r4302;
	add.s32 	%r4304, %r4303, 1087311;
	cvt.rn.f32.u32 	%f2057, %r4304;
	fma.rn.f32 	%f2058, %f2057, 0f2F800000, 0f2F000000;
	shr.u32 	%r4305, %r5861, 2;
	xor.b32  	%r4306, %r4305, %r5861;
	shl.b32 	%r4307, %r4302, 4;
	shl.b32 	%r4308, %r4306, 1;
	xor.b32  	%r4309, %r4308, %r4307;
	xor.b32  	%r4310, %r4309, %r4306;
	xor.b32  	%r5864, %r4310, %r4302;
	add.s32 	%r4311, %r5865, %r5864;
	add.s32 	%r4312, %r4311, 1449748;
	cvt.rn.f32.u32 	%f2059, %r4312;
	fma.rn.f32 	%f2060, %f2059, 0f2F800000, 0f2F000000;
	mul.f32 	%f2061, %f2060, %f2060;
	fma.rn.f32 	%f2062, %f2058, %f2058, %f2061;
	sqrt.rn.f32 	%f2063, %f2062;
	setp.le.f32 	%p320, %f2063, 0f3F800000;
	add.f32 	%f2064, %f2056, 0f3F800000;
	selp.f32 	%f2065, %f2064, %f2056, %p320;
	shr.u32 	%r4313, %r5860, 2;
	xor.b32  	%r4314, %r4313, %r5860;
	shl.b32 	%r4315, %r5864, 4;
	shl.b32 	%r4316, %r4314, 1;
	xor.b32  	%r4317, %r4316, %r4315;
	xor.b32  	%r4318, %r4317, %r4314;
	xor.b32  	%r5863, %r4318, %r5864;
	add.s32 	%r4319, %r5865, %r5863;
	add.s32 	%r4320, %r4319, 1812185;
	cvt.rn.f32.u32 	%f2066, %r4320;
	fma.rn.f32 	%f2067, %f2066, 0f2F800000, 0f2F000000;
	shr.u32 	%r4321, %r4284, 2;
	xor.b32  	%r4322, %r4321, %r4284;
	shl.b32 	%r4323, %r5863, 4;
	shl.b32 	%r4324, %r4322, 1;
	xor.b32  	%r4325, %r4324, %r4323;
	xor.b32  	%r4326, %r4325, %r4322;
	xor.b32  	%r5862, %r4326, %r5863;
	add.s32 	%r4327, %r5865, %r5862;
	add.s32 	%r4328, %r4327, 2174622;
	cvt.rn.f32.u32 	%f2068, %r4328;
	fma.rn.f32 	%f2069, %f2068, 0f2F800000, 0f2F000000;
	mul.f32 	%f2070, %f2069, %f2069;
	fma.rn.f32 	%f2071, %f2067, %f2067, %f2070;
	sqrt.rn.f32 	%f2072, %f2071;
	setp.le.f32 	%p321, %f2072, 0f3F800000;
	add.f32 	%f2073, %f2065, 0f3F800000;
	selp.f32 	%f2074, %f2073, %f2065, %p321;
	shr.u32 	%r4329, %r4293, 2;
	xor.b32  	%r4330, %r4329, %r4293;
	shl.b32 	%r4331, %r5862, 4;
	shl.b32 	%r4332, %r4330, 1;
	xor.b32  	%r4333, %r4332, %r4331;
	xor.b32  	%r4334, %r4333, %r4330;
	xor.b32  	%r5861, %r4334, %r5862;
	add.s32 	%r4335, %r5865, %r5861;
	add.s32 	%r4336, %r4335, 2537059;
	cvt.rn.f32.u32 	%f2075, %r4336;
	fma.rn.f32 	%f2076, %f2075, 0f2F800000, 0f2F000000;
	shr.u32 	%r4337, %r4302, 2;
	xor.b32  	%r4338, %r4337, %r4302;
	shl.b32 	%r4339, %r5861, 4;
	shl.b32 	%r4340, %r4338, 1;
	xor.b32  	%r4341, %r4340, %r4339;
	xor.b32  	%r4342, %r4341, %r4338;
	xor.b32  	%r5860, %r4342, %r5861;
	add.s32 	%r5865, %r5865, 2899496;
	add.s32 	%r4343, %r5860, %r5865;
	cvt.rn.f32.u32 	%f2077, %r4343;
	fma.rn.f32 	%f2078, %f2077, 0f2F800000, 0f2F000000;
	mul.f32 	%f2079, %f2078, %f2078;
	fma.rn.f32 	%f2080, %f2076, %f2076, %f2079;
	sqrt.rn.f32 	%f2081, %f2080;
	setp.le.f32 	%p322, %f2081, 0f3F800000;
	add.f32 	%f2082, %f2074, 0f3F800000;
	selp.f32 	%f2848, %f2082, %f2074, %p322;
	add.s32 	%r5859, %r5859, 4;
	setp.ne.s32 	%p323, %r5859, %r541;
	@%p323 bra 	$L__BB4_230;
$L__BB4_231:
	setp.eq.s32 	%p324, %r540, 0;
	@%p324 bra 	$L__BB4_235;
	setp.eq.s32 	%p325, %r540, 1;
	shr.u32 	%r4344, %r5864, 2;
	xor.b32  	%r4345, %r4344, %r5864;
	shl.b32 	%r4346, %r5860, 4;
	shl.b32 	%r4347, %r4345, 1;
	xor.b32  	%r4348, %r4347, %r4346;
	xor.b32  	%r4349, %r4348, %r4345;
	xor.b32  	%r837, %r4349, %r5860;
	add.s32 	%r4350, %r5865, %r837;
	add.s32 	%r4351, %r4350, 362437;
	cvt.rn.f32.u32 	%f2083, %r4351;
	fma.rn.f32 	%f2084, %f2083, 0f2F800000, 0f2F000000;
	shr.u32 	%r4352, %r5863, 2;
	xor.b32  	%r4353, %r4352, %r5863;
	shl.b32 	%r4354, %r837, 4;
	shl.b32 	%r4355, %r4353, 1;
	xor.b32  	%r4356, %r4355, %r4354;
	xor.b32  	%r4357, %r4356, %r4353;
	xor.b32  	%r838, %r4357, %r837;
	add.s32 	%r4358, %r5865, %r838;
	add.s32 	%r4359, %r4358, 724874;
	cvt.rn.f32.u32 	%f2085, %r4359;
	fma.rn.f32 	%f2086, %f2085, 0f2F800000, 0f2F000000;
	mul.f32 	%f2087, %f2086, %f2086;
	fma.rn.f32 	%f2088, %f2084, %f2084, %f2087;
	sqrt.rn.f32 	%f2089, %f2088;
	setp.le.f32 	%p326, %f2089, 0f3F800000;
	add.f32 	%f2090, %f2848, 0f3F800000;
	selp.f32 	%f2848, %f2090, %f2848, %p326;
	@%p325 bra 	$L__BB4_235;
	setp.eq.s32 	%p327, %r540, 2;
	shr.u32 	%r4360, %r5862, 2;
	xor.b32  	%r4361, %r4360, %r5862;
	shl.b32 	%r4362, %r838, 4;
	shl.b32 	%r4363, %r4361, 1;
	xor.b32  	%r4364, %r4363, %r4362;
	xor.b32  	%r4365, %r4364, %r4361;
	xor.b32  	%r4366, %r4365, %r838;
	add.s32 	%r4367, %r5865, %r4366;
	add.s32 	%r4368, %r4367, 1087311;
	cvt.rn.f32.u32 	%f2091, %r4368;
	fma.rn.f32 	%f2092, %f2091, 0f2F800000, 0f2F000000;
	shr.u32 	%r4369, %r5861, 2;
	xor.b32  	%r4370, %r4369, %r5861;
	shl.b32 	%r4371, %r4366, 4;
	shl.b32 	%r4372, %r4370, 1;
	xor.b32  	%r4373, %r4372, %r4371;
	xor.b32  	%r4374, %r4373, %r4370;
	xor.b32  	%r839, %r4374, %r4366;
	add.s32 	%r4375, %r5865, %r839;
	add.s32 	%r4376, %r4375, 1449748;
	cvt.rn.f32.u32 	%f2093, %r4376;
	fma.rn.f32 	%f2094, %f2093, 0f2F800000, 0f2F000000;
	mul.f32 	%f2095, %f2094, %f2094;
	fma.rn.f32 	%f2096, %f2092, %f2092, %f2095;
	sqrt.rn.f32 	%f2097, %f2096;
	setp.le.f32 	%p328, %f2097, 0f3F800000;
	add.f32 	%f2098, %f2848, 0f3F800000;
	selp.f32 	%f2848, %f2098, %f2848, %p328;
	@%p327 bra 	$L__BB4_235;
	shr.u32 	%r4377, %r5860, 2;
	xor.b32  	%r4378, %r4377, %r5860;
	shl.b32 	%r4379, %r839, 4;
	shl.b32 	%r4380, %r4378, 1;
	xor.b32  	%r4381, %r4380, %r4379;
	xor.b32  	%r4382, %r4381, %r4378;
	xor.b32  	%r4383, %r4382, %r839;
	add.s32 	%r4384, %r5865, %r4383;
	add.s32 	%r4385, %r4384, 1812185;
	cvt.rn.f32.u32 	%f2099, %r4385;
	fma.rn.f32 	%f2100, %f2099, 0f2F800000, 0f2F000000;
	shr.u32 	%r4386, %r837, 2;
	xor.b32  	%r4387, %r4386, %r837;
	shl.b32 	%r4388, %r4383, 4;
	shl.b32 	%r4389, %r4387, 1;
	xor.b32  	%r4390, %r4389, %r4388;
	xor.b32  	%r4391, %r4390, %r4387;
	xor.b32  	%r4392, %r4391, %r4383;
	add.s32 	%r4393, %r5865, %r4392;
	add.s32 	%r4394, %r4393, 2174622;
	cvt.rn.f32.u32 	%f2101, %r4394;
	fma.rn.f32 	%f2102, %f2101, 0f2F800000, 0f2F000000;
	mul.f32 	%f2103, %f2102, %f2102;
	fma.rn.f32 	%f2104, %f2100, %f2100, %f2103;
	sqrt.rn.f32 	%f2105, %f2104;
	setp.le.f32 	%p329, %f2105, 0f3F800000;
	add.f32 	%f2106, %f2848, 0f3F800000;
	selp.f32 	%f2848, %f2106, %f2848, %p329;
$L__BB4_235:
	setp.lt.u32 	%p330, %r539, 3;
	mul.f32 	%f314, %f2848, 0f40800000;
	add.s32 	%r4397, %r542, 2816;
	xor.b32  	%r4398, %r4397, -1429050551;
	mul.lo.s32 	%r4399, %r4398, 1099087573;
	add.s32 	%r5873, %r4399, 5783321;
	xor.b32  	%r5876, %r4399, 362436069;
	add.s32 	%r5877, %r4399, 123456789;
	add.s32 	%r5878, %r4399, -638133224;
	mov.b32 	%r5875, -123459836;
	mov.b32 	%r5874, -589760388;
	mov.f32 	%f2852, 0f00000000;
	@%p330 bra 	$L__BB4_238;
	mov.b32 	%r5872, 0;
	mov.b32 	%r5875, -123459836;
	mov.b32 	%r5874, -589760388;
	mov.f32 	%f2852, 0f00000000;
$L__BB4_237:
	shr.u32 	%r4403, %r5877, 2;
	xor.b32  	%r4404, %r4403, %r5877;
	shl.b32 	%r4405, %r5873, 4;
	shl.b32 	%r4406, %r4404, 1;
	xor.b32  	%r4407, %r4406, %r4405;
	xor.b32  	%r4408, %r4407, %r4404;
	xor.b32  	%r4409, %r4408, %r5873;
	add.s32 	%r4410, %r5878, %r4409;
	add.s32 	%r4411, %r4410, 362437;
	cvt.rn.f32.u32 	%f2110, %r4411;
	fma.rn.f32 	%f2111, %f2110, 0f2F800000, 0f2F000000;
	shr.u32 	%r4412, %r5876, 2;
	xor.b32  	%r4413, %r4412, %r5876;
	shl.b32 	%r4414, %r4409, 4;
	shl.b32 	%r4415, %r4413, 1;
	xor.b32  	%r4416, %r4415, %r4414;
	xor.b32  	%r4417, %r4416, %r4413;
	xor.b32  	%r4418, %r4417, %r4409;
	add.s32 	%r4419, %r5878, %r4418;
	add.s32 	%r4420, %r4419, 724874;
	cvt.rn.f32.u32 	%f2112, %r4420;
	fma.rn.f32 	%f2113, %f2112, 0f2F800000, 0f2F000000;
	mul.f32 	%f2114, %f2113, %f2113;
	fma.rn.f32 	%f2115, %f2111, %f2111, %f2114;
	sqrt.rn.f32 	%f2116, %f2115;
	setp.le.f32 	%p331, %f2116, 0f3F800000;
	add.f32 	%f2117, %f2852, 0f3F800000;
	selp.f32 	%f2118, %f2117, %f2852, %p331;
	shr.u32 	%r4421, %r5875, 2;
	xor.b32  	%r4422, %r4421, %r5875;
	shl.b32 	%r4423, %r4418, 4;
	shl.b32 	%r4424, %r4422, 1;
	xor.b32  	%r4425, %r4424, %r4423;
	xor.b32  	%r4426, %r4425, %r4422;
	xor.b32  	%r4427, %r4426, %r4418;
	add.s32 	%r4428, %r5878, %r4427;
	add.s32 	%r4429, %r4428, 1087311;
	cvt.rn.f32.u32 	%f2119, %r4429;
	fma.rn.f32 	%f2120, %f2119, 0f2F800000, 0f2F000000;
	shr.u32 	%r4430, %r5874, 2;
	xor.b32  	%r4431, %r4430, %r5874;
	shl.b32 	%r4432, %r4427, 4;
	shl.b32 	%r4433, %r4431, 1;
	xor.b32  	%r4434, %r4433, %r4432;
	xor.b32  	%r4435, %r4434, %r4431;
	xor.b32  	%r5877, %r4435, %r4427;
	add.s32 	%r4436, %r5878, %r5877;
	add.s32 	%r4437, %r4436, 1449748;
	cvt.rn.f32.u32 	%f2121, %r4437;
	fma.rn.f32 	%f2122, %f2121, 0f2F800000, 0f2F000000;
	mul.f32 	%f2123, %f2122, %f2122;
	fma.rn.f32 	%f2124, %f2120, %f2120, %f2123;
	sqrt.rn.f32 	%f2125, %f2124;
	setp.le.f32 	%p332, %f2125, 0f3F800000;
	add.f32 	%f2126, %f2118, 0f3F800000;
	selp.f32 	%f2127, %f2126, %f2118, %p332;
	shr.u32 	%r4438, %r5873, 2;
	xor.b32  	%r4439, %r4438, %r5873;
	shl.b32 	%r4440, %r5877, 4;
	shl.b32 	%r4441, %r4439, 1;
	xor.b32  	%r4442, %r4441, %r4440;
	xor.b32  	%r4443, %r4442, %r4439;
	xor.b32  	%r5876, %r4443, %r5877;
	add.s32 	%r4444, %r5878, %r5876;
	add.s32 	%r4445, %r4444, 1812185;
	cvt.rn.f32.u32 	%f2128, %r4445;
	fma.rn.f32 	%f2129, %f2128, 0f2F800000, 0f2F000000;
	shr.u32 	%r4446, %r4409, 2;
	xor.b32  	%r4447, %r4446, %r4409;
	shl.b32 	%r4448, %r5876, 4;
	shl.b32 	%r4449, %r4447, 1;
	xor.b32  	%r4450, %r4449, %r4448;
	xor.b32  	%r4451, %r4450, %r4447;
	xor.b32  	%r5875, %r4451, %r5876;
	add.s32 	%r4452, %r5878, %r5875;
	add.s32 	%r4453, %r4452, 2174622;
	cvt.rn.f32.u32 	%f2130, %r4453;
	fma.rn.f32 	%f2131, %f2130, 0f2F800000, 0f2F000000;
	mul.f32 	%f2132, %f2131, %f2131;
	fma.rn.f32 	%f2133, %f2129, %f2129, %f2132;
	sqrt.rn.f32 	%f2134, %f2133;
	setp.le.f32 	%p333, %f2134, 0f3F800000;
	add.f32 	%f2135, %f2127, 0f3F800000;
	selp.f32 	%f2136, %f2135, %f2127, %p333;
	shr.u32 	%r4454, %r4418, 2;
	xor.b32  	%r4455, %r4454, %r4418;
	shl.b32 	%r4456, %r5875, 4;
	shl.b32 	%r4457, %r4455, 1;
	xor.b32  	%r4458, %r4457, %r4456;
	xor.b32  	%r4459, %r4458, %r4455;
	xor.b32  	%r5874, %r4459, %r5875;
	add.s32 	%r4460, %r5878, %r5874;
	add.s32 	%r4461, %r4460, 2537059;
	cvt.rn.f32.u32 	%f2137, %r4461;
	fma.rn.f32 	%f2138, %f2137, 0f2F800000, 0f2F000000;
	shr.u32 	%r4462, %r4427, 2;
	xor.b32  	%r4463, %r4462, %r4427;
	shl.b32 	%r4464, %r5874, 4;
	shl.b32 	%r4465, %r4463, 1;
	xor.b32  	%r4466, %r4465, %r4464;
	xor.b32  	%r4467, %r4466, %r4463;
	xor.b32  	%r5873, %r4467, %r5874;
	add.s32 	%r5878, %r5878, 2899496;
	add.s32 	%r4468, %r5873, %r5878;
	cvt.rn.f32.u32 	%f2139, %r4468;
	fma.rn.f32 	%f2140, %f2139, 0f2F800000, 0f2F000000;
	mul.f32 	%f2141, %f2140, %f2140;
	fma.rn.f32 	%f2142, %f2138, %f2138, %f2141;
	sqrt.rn.f32 	%f2143, %f2142;
	setp.le.f32 	%p334, %f2143, 0f3F800000;
	add.f32 	%f2144, %f2136, 0f3F800000;
	selp.f32 	%f2852, %f2144, %f2136, %p334;
	add.s32 	%r5872, %r5872, 4;
	setp.ne.s32 	%p335, %r5872, %r541;
	@%p335 bra 	$L__BB4_237;
$L__BB4_238:
	setp.eq.s32 	%p336, %r540, 0;
	@%p336 bra 	$L__BB4_242;
	setp.eq.s32 	%p337, %r540, 1;
	shr.u32 	%r4469, %r5877, 2;
	xor.b32  	%r4470, %r4469, %r5877;
	shl.b32 	%r4471, %r5873, 4;
	shl.b32 	%r4472, %r4470, 1;
	xor.b32  	%r4473, %r4472, %r4471;
	xor.b32  	%r4474, %r4473, %r4470;
	xor.b32  	%r864, %r4474, %r5873;
	add.s32 	%r4475, %r5878, %r864;
	add.s32 	%r4476, %r4475, 362437;
	cvt.rn.f32.u32 	%f2145, %r4476;
	fma.rn.f32 	%f2146, %f2145, 0f2F800000, 0f2F000000;
	shr.u32 	%r4477, %r5876, 2;
	xor.b32  	%r4478, %r4477, %r5876;
	shl.b32 	%r4479, %r864, 4;
	shl.b32 	%r4480, %r4478, 1;
	xor.b32  	%r4481, %r4480, %r4479;
	xor.b32  	%r4482, %r4481, %r4478;
	xor.b32  	%r865, %r4482, %r864;
	add.s32 	%r4483, %r5878, %r865;
	add.s32 	%r4484, %r4483, 724874;
	cvt.rn.f32.u32 	%f2147, %r4484;
	fma.rn.f32 	%f2148, %f2147, 0f2F800000, 0f2F000000;
	mul.f32 	%f2149, %f2148, %f2148;
	fma.rn.f32 	%f2150, %f2146, %f2146, %f2149;
	sqrt.rn.f32 	%f2151, %f2150;
	setp.le.f32 	%p338, %f2151, 0f3F800000;
	add.f32 	%f2152, %f2852, 0f3F800000;
	selp.f32 	%f2852, %f2152, %f2852, %p338;
	@%p337 bra 	$L__BB4_242;
	setp.eq.s32 	%p339, %r540, 2;
	shr.u32 	%r4485, %r5875, 2;
	xor.b32  	%r4486, %r4485, %r5875;
	shl.b32 	%r4487, %r865, 4;
	shl.b32 	%r4488, %r4486, 1;
	xor.b32  	%r4489, %r4488, %r4487;
	xor.b32  	%r4490, %r4489, %r4486;
	xor.b32  	%r4491, %r4490, %r865;
	add.s32 	%r4492, %r5878, %r4491;
	add.s32 	%r4493, %r4492, 1087311;
	cvt.rn.f32.u32 	%f2153, %r4493;
	fma.rn.f32 	%f2154, %f2153, 0f2F800000, 0f2F000000;
	shr.u32 	%r4494, %r5874, 2;
	xor.b32  	%r4495, %r4494, %r5874;
	shl.b32 	%r4496, %r4491, 4;
	shl.b32 	%r4497, %r4495, 1;
	xor.b32  	%r4498, %r4497, %r4496;
	xor.b32  	%r4499, %r4498, %r4495;
	xor.b32  	%r866, %r4499, %r4491;
	add.s32 	%r4500, %r5878, %r866;
	add.s32 	%r4501, %r4500, 1449748;
	cvt.rn.f32.u32 	%f2155, %r4501;
	fma.rn.f32 	%f2156, %f2155, 0f2F800000, 0f2F000000;
	mul.f32 	%f2157, %f2156, %f2156;
	fma.rn.f32 	%f2158, %f2154, %f2154, %f2157;
	sqrt.rn.f32 	%f2159, %f2158;
	setp.le.f32 	%p340, %f2159, 0f3F800000;
	add.f32 	%f2160, %f2852, 0f3F800000;
	selp.f32 	%f2852, %f2160, %f2852, %p340;
	@%p339 bra 	$L__BB4_242;
	shr.u32 	%r4502, %r5873, 2;
	xor.b32  	%r4503, %r4502, %r5873;
	shl.b32 	%r4504, %r866, 4;
	shl.b32 	%r4505, %r4503, 1;
	xor.b32  	%r4506, %r4505, %r4504;
	xor.b32  	%r4507, %r4506, %r4503;
	xor.b32  	%r4508, %r4507, %r866;
	add.s32 	%r4509, %r5878, %r4508;
	add.s32 	%r4510, %r4509, 1812185;
	cvt.rn.f32.u32 	%f2161, %r4510;
	fma.rn.f32 	%f2162, %f2161, 0f2F800000, 0f2F000000;
	shr.u32 	%r4511, %r864, 2;
	xor.b32  	%r4512, %r4511, %r864;
	shl.b32 	%r4513, %r4508, 4;
	shl.b32 	%r4514, %r4512, 1;
	xor.b32  	%r4515, %r4514, %r4513;
	xor.b32  	%r4516, %r4515, %r4512;
	xor.b32  	%r4517, %r4516, %r4508;
	add.s32 	%r4518, %r5878, %r4517;
	add.s32 	%r4519, %r4518, 2174622;
	cvt.rn.f32.u32 	%f2163, %r4519;
	fma.rn.f32 	%f2164, %f2163, 0f2F800000, 0f2F000000;
	mul.f32 	%f2165, %f2164, %f2164;
	fma.rn.f32 	%f2166, %f2162, %f2162, %f2165;
	sqrt.rn.f32 	%f2167, %f2166;
	setp.le.f32 	%p341, %f2167, 0f3F800000;
	add.f32 	%f2168, %f2852, 0f3F800000;
	selp.f32 	%f2852, %f2168, %f2852, %p341;
$L__BB4_242:
	setp.lt.u32 	%p342, %r539, 3;
	mul.f32 	%f323, %f2852, 0f40800000;
	add.s32 	%r4522, %r542, 3072;
	xor.b32  	%r4523, %r4522, -1429050551;
	mul.lo.s32 	%r4524, %r4523, 1099087573;
	add.s32 	%r5886, %r4524, 5783321;
	xor.b32  	%r5889, %r4524, 362436069;
	add.s32 	%r5890, %r4524, 123456789;
	add.s32 	%r5891, %r4524, -638133224;
	mov.b32 	%r5888, -123459836;
	mov.b32 	%r5887, -589760388;
	mov.f32 	%f2856, 0f00000000;
	@%p342 bra 	$L__BB4_245;
	mov.b32 	%r5885, 0;
	mov.b32 	%r5888, -123459836;
	mov.b32 	%r5887, -589760388;
	mov.f32 	%f2856, 0f00000000;
$L__BB4_244:
	shr.u32 	%r4528, %r5890, 2;
	xor.b32  	%r4529, %r4528, %r5890;
	shl.b32 	%r4530, %r5886, 4;
	shl.b32 	%r4531, %r4529, 1;
	xor.b32  	%r4532, %r4531, %r4530;
	xor.b32  	%r4533, %r4532, %r4529;
	xor.b32  	%r4534, %r4533, %r5886;
	add.s32 	%r4535, %r5891, %r4534;
	add.s32 	%r4536, %r4535, 362437;
	cvt.rn.f32.u32 	%f2172, %r4536;
	fma.rn.f32 	%f2173, %f2172, 0f2F800000, 0f2F000000;
	shr.u32 	%r4537, %r5889, 2;
	xor.b32  	%r4538, %r4537, %r5889;
	shl.b32 	%r4539, %r4534, 4;
	shl.b32 	%r4540, %r4538, 1;
	xor.b32  	%r4541, %r4540, %r4539;
	xor.b32  	%r4542, %r4541, %r4538;
	xor.b32  	%r4543, %r4542, %r4534;
	add.s32 	%r4544, %r5891, %r4543;
	add.s32 	%r4545, %r4544, 724874;
	cvt.rn.f32.u32 	%f2174, %r4545;
	fma.rn.f32 	%f2175, %f2174, 0f2F800000, 0f2F000000;
	mul.f32 	%f2176, %f2175, %f2175;
	fma.rn.f32 	%f2177, %f2173, %f2173, %f2176;
	sqrt.rn.f32 	%f2178, %f2177;
	setp.le.f32 	%p343, %f2178, 0f3F800000;
	add.f32 	%f2179, %f2856, 0f3F800000;
	selp.f32 	%f2180, %f2179, %f2856, %p343;
	shr.u32 	%r4546, %r5888, 2;
	xor.b32  	%r4547, %r4546, %r5888;
	shl.b32 	%r4548, %r4543, 4;
	shl.b32 	%r4549, %r4547, 1;
	xor.b32  	%r4550, %r4549, %r4548;
	xor.b32  	%r4551, %r4550, %r4547;
	xor.b32  	%r4552, %r4551, %r4543;
	add.s32 	%r4553, %r5891, %r4552;
	add.s32 	%r4554, %r4553, 1087311;
	cvt.rn.f32.u32 	%f2181, %r4554;
	fma.rn.f32 	%f2182, %f2181, 0f2F800000, 0f2F000000;
	shr.u32 	%r4555, %r5887, 2;
	xor.b32  	%r4556, %r4555, %r5887;
	shl.b32 	%r4557, %r4552, 4;
	shl.b32 	%r4558, %r4556, 1;
	xor.b32  	%r4559, %r4558, %r4557;
	xor.b32  	%r4560, %r4559, %r4556;
	xor.b32  	%r5890, %r4560, %r4552;
	add.s32 	%r4561, %r5891, %r5890;
	add.s32 	%r4562, %r4561, 1449748;
	cvt.rn.f32.u32 	%f2183, %r4562;
	fma.rn.f32 	%f2184, %f2183, 0f2F800000, 0f2F000000;
	mul.f32 	%f2185, %f2184, %f2184;
	fma.rn.f32 	%f2186, %f2182, %f2182, %f2185;
	sqrt.rn.f32 	%f2187, %f2186;
	setp.le.f32 	%p344, %f2187, 0f3F800000;
	add.f32 	%f2188, %f2180, 0f3F800000;
	selp.f32 	%f2189, %f2188, %f2180, %p344;
	shr.u32 	%r4563, %r5886, 2;
	xor.b32  	%r4564, %r4563, %r5886;
	shl.b32 	%r4565, %r5890, 4;
	shl.b32 	%r4566, %r4564, 1;
	xor.b32  	%r4567, %r4566, %r4565;
	xor.b32  	%r4568, %r4567, %r4564;
	xor.b32  	%r5889, %r4568, %r5890;
	add.s32 	%r4569, %r5891, %r5889;
	add.s32 	%r4570, %r4569, 1812185;
	cvt.rn.f32.u32 	%f2190, %r4570;
	fma.rn.f32 	%f2191, %f2190, 0f2F800000, 0f2F000000;
	shr.u32 	%r4571, %r4534, 2;
	xor.b32  	%r4572, %r4571, %r4534;
	shl.b32 	%r4573, %r5889, 4;
	shl.b32 	%r4574, %r4572, 1;
	xor.b32  	%r4575, %r4574, %r4573;
	xor.b32  	%r4576, %r4575, %r4572;
	xor.b32  	%r5888, %r4576, %r5889;
	add.s32 	%r4577, %r5891, %r5888;
	add.s32 	%r4578, %r4577, 2174622;
	cvt.rn.f32.u32 	%f2192, %r4578;
	fma.rn.f32 	%f2193, %f2192, 0f2F800000, 0f2F000000;
	mul.f32 	%f2194, %f2193, %f2193;
	fma.rn.f32 	%f2195, %f2191, %f2191, %f2194;
	sqrt.rn.f32 	%f2196, %f2195;
	setp.le.f32 	%p345, %f2196, 0f3F800000;
	add.f32 	%f2197, %f2189, 0f3F800000;
	selp.f32 	%f2198, %f2197, %f2189, %p345;
	shr.u32 	%r4579, %r4543, 2;
	xor.b32  	%r4580, %r4579, %r4543;
	shl.b32 	%r4581, %r5888, 4;
	shl.b32 	%r4582, %r4580, 1;
	xor.b32  	%r4583, %r4582, %r4581;
	xor.b32  	%r4584, %r4583, %r4580;
	xor.b32  	%r5887, %r4584, %r5888;
	add.s32 	%r4585, %r5891, %r5887;
	add.s32 	%r4586, %r4585, 2537059;
	cvt.rn.f32.u32 	%f2199, %r4586;
	fma.rn.f32 	%f2200, %f2199, 0f2F800000, 0f2F000000;
	shr.u32 	%r4587, %r4552, 2;
	xor.b32  	%r4588, %r4587, %r4552;
	shl.b32 	%r4589, %r5887, 4;
	shl.b32 	%r4590, %r4588, 1;
	xor.b32  	%r4591, %r4590, %r4589;
	xor.b32  	%r4592, %r4591, %r4588;
	xor.b32  	%r5886, %r4592, %r5887;
	add.s32 	%r5891, %r5891, 2899496;
	add.s32 	%r4593, %r5886, %r5891;
	cvt.rn.f32.u32 	%f2201, %r4593;
	fma.rn.f32 	%f2202, %f2201, 0f2F800000, 0f2F000000;
	mul.f32 	%f2203, %f2202, %f2202;
	fma.rn.f32 	%f2204, %f2200, %f2200, %f2203;
	sqrt.rn.f32 	%f2205, %f2204;
	setp.le.f32 	%p346, %f2205, 0f3F800000;
	add.f32 	%f2206, %f2198, 0f3F800000;
	selp.f32 	%f2856, %f2206, %f2198, %p346;
	add.s32 	%r5885, %r5885, 4;
	setp.ne.s32 	%p347, %r5885, %r541;
	@%p347 bra 	$L__BB4_244;
$L__BB4_245:
	setp.eq.s32 	%p348, %r540, 0;
	@%p348 bra 	$L__BB4_249;
	setp.eq.s32 	%p349, %r540, 1;
	shr.u32 	%r4594, %r5890, 2;
	xor.b32  	%r4595, %r4594, %r5890;
	shl.b32 	%r4596, %r5886, 4;
	shl.b32 	%r4597, %r4595, 1;
	xor.b32  	%r4598, %r4597, %r4596;
	xor.b32  	%r4599, %r4598, %r4595;
	xor.b32  	%r891, %r4599, %r5886;
	add.s32 	%r4600, %r5891, %r891;
	add.s32 	%r4601, %r4600, 362437;
	cvt.rn.f32.u32 	%f2207, %r4601;
	fma.rn.f32 	%f2208, %f2207, 0f2F800000, 0f2F000000;
	shr.u32 	%r4602, %r5889, 2;
	xor.b32  	%r4603, %r4602, %r5889;
	shl.b32 	%r4604, %r891, 4;
	shl.b32 	%r4605, %r4603, 1;
	xor.b32  	%r4606, %r4605, %r4604;
	xor.b32  	%r4607, %r4606, %r4603;
	xor.b32  	%r892, %r4607, %r891;
	add.s32 	%r4608, %r5891, %r892;
	add.s32 	%r4609, %r4608, 724874;
	cvt.rn.f32.u32 	%f2209, %r4609;
	fma.rn.f32 	%f2210, %f2209, 0f2F800000, 0f2F000000;
	mul.f32 	%f2211, %f2210, %f2210;
	fma.rn.f32 	%f2212, %f2208, %f2208, %f2211;
	sqrt.rn.f32 	%f2213, %f2212;
	setp.le.f32 	%p350, %f2213, 0f3F800000;
	add.f32 	%f2214, %f2856, 0f3F800000;
	selp.f32 	%f2856, %f2214, %f2856, %p350;
	@%p349 bra 	$L__BB4_249;
	setp.eq.s32 	%p351, %r540, 2;
	shr.u32 	%r4610, %r5888, 2;
	xor.b32  	%r4611, %r4610, %r5888;
	shl.b32 	%r4612, %r892, 4;
	shl.b32 	%r4613, %r4611, 1;
	xor.b32  	%r4614, %r4613, %r4612;
	xor.b32  	%r4615, %r4614, %r4611;
	xor.b32  	%r4616, %r4615, %r892;
	add.s32 	%r4617, %r5891, %r4616;
	add.s32 	%r4618, %r4617, 1087311;
	cvt.rn.f32.u32 	%f2215, %r4618;
	fma.rn.f32 	%f2216, %f2215, 0f2F800000, 0f2F000000;
	shr.u32 	%r4619, %r5887, 2;
	xor.b32  	%r4620, %r4619, %r5887;
	shl.b32 	%r4621, %r4616, 4;
	shl.b32 	%r4622, %r4620, 1;
	xor.b32  	%r4623, %r4622, %r4621;
	xor.b32  	%r4624, %r4623, %r4620;
	xor.b32  	%r893, %r4624, %r4616;
	add.s32 	%r4625, %r5891, %r893;
	add.s32 	%r4626, %r4625, 1449748;
	cvt.rn.f32.u32 	%f2217, %r4626;
	fma.rn.f32 	%f2218, %f2217, 0f2F800000, 0f2F000000;
	mul.f32 	%f2219, %f2218, %f2218;
	fma.rn.f32 	%f2220, %f2216, %f2216, %f2219;
	sqrt.rn.f32 	%f2221, %f2220;
	setp.le.f32 	%p352, %f2221, 0f3F800000;
	add.f32 	%f2222, %f2856, 0f3F800000;
	selp.f32 	%f2856, %f2222, %f2856, %p352;
	@%p351 bra 	$L__BB4_249;
	shr.u32 	%r4627, %r5886, 2;
	xor.b32  	%r4628, %r4627, %r5886;
	shl.b32 	%r4629, %r893, 4;
	shl.b32 	%r4630, %r4628, 1;
	xor.b32  	%r4631, %r4630, %r4629;
	xor.b32  	%r4632, %r4631, %r4628;
	xor.b32  	%r4633, %r4632, %r893;
	add.s32 	%r4634, %r5891, %r4633;
	add.s32 	%r4635, %r4634, 1812185;
	cvt.rn.f32.u32 	%f2223, %r4635;
	fma.rn.f32 	%f2224, %f2223, 0f2F800000, 0f2F000000;
	shr.u32 	%r4636, %r891, 2;
	xor.b32  	%r4637, %r4636, %r891;
	shl.b32 	%r4638, %r4633, 4;
	shl.b32 	%r4639, %r4637, 1;
	xor.b32  	%r4640, %r4639, %r4638;
	xor.b32  	%r4641, %r4640, %r4637;
	xor.b32  	%r4642, %r4641, %r4633;
	add.s32 	%r4643, %r5891, %r4642;
	add.s32 	%r4644, %r4643, 2174622;
	cvt.rn.f32.u32 	%f2225, %r4644;
	fma.rn.f32 	%f2226, %f2225, 0f2F800000, 0f2F000000;
	mul.f32 	%f2227, %f2226, %f2226;
	fma.rn.f32 	%f2228, %f2224, %f2224, %f2227;
	sqrt.rn.f32 	%f2229, %f2228;
	setp.le.f32 	%p353, %f2229, 0f3F800000;
	add.f32 	%f2230, %f2856, 0f3F800000;
	selp.f32 	%f2856, %f2230, %f2856, %p353;
$L__BB4_249:
	setp.lt.u32 	%p354, %r539, 3;
	mul.f32 	%f332, %f2856, 0f40800000;
	add.s32 	%r4647, %r542, 3328;
	xor.b32  	%r4648, %r4647, -1429050551;
	mul.lo.s32 	%r4649, %r4648, 1099087573;
	add.s32 	%r5899, %r4649, 5783321;
	xor.b32  	%r5902, %r4649, 362436069;
	add.s32 	%r5903, %r4649, 123456789;
	add.s32 	%r5904, %r4649, -638133224;
	mov.b32 	%r5901, -123459836;
	mov.b32 	%r5900, -589760388;
	mov.f32 	%f2860, 0f00000000;
	@%p354 bra 	$L__BB4_252;
	mov.b32 	%r5898, 0;
	mov.b32 	%r5901, -123459836;
	mov.b32 	%r5900, -589760388;
	mov.f32 	%f2860, 0f00000000;
$L__BB4_251:
	shr.u32 	%r4653, %r5903, 2;
	xor.b32  	%r4654, %r4653, %r5903;
	shl.b32 	%r4655, %r5899, 4;
	shl.b32 	%r4656, %r4654, 1;
	xor.b32  	%r4657, %r4656, %r4655;
	xor.b32  	%r4658, %r4657, %r4654;
	xor.b32  	%r4659, %r4658, %r5899;
	add.s32 	%r4660, %r5904, %r4659;
	add.s32 	%r4661, %r4660, 362437;
	cvt.rn.f32.u32 	%f2234, %r4661;
	fma.rn.f32 	%f2235, %f2234, 0f2F800000, 0f2F000000;
	shr.u32 	%r4662, %r5902, 2;
	xor.b32  	%r4663, %r4662, %r5902;
	shl.b32 	%r4664, %r4659, 4;
	shl.b32 	%r4665, %r4663, 1;
	xor.b32  	%r4666, %r4665, %r4664;
	xor.b32  	%r4667, %r4666, %r4663;
	xor.b32  	%r4668, %r4667, %r4659;
	add.s32 	%r4669, %r5904, %r4668;
	add.s32 	%r4670, %r4669, 724874;
	cvt.rn.f32.u32 	%f2236, %r4670;
	fma.rn.f32 	%f2237, %f2236, 0f2F800000, 0f2F000000;
	mul.f32 	%f2238, %f2237, %f2237;
	fma.rn.f32 	%f2239, %f2235, %f2235, %f2238;
	sqrt.rn.f32 	%f2240, %f2239;
	setp.le.f32 	%p355, %f2240, 0f3F800000;
	add.f32 	%f2241, %f2860, 0f3F800000;
	selp.f32 	%f2242, %f2241, %f2860, %p355;
	shr.u32 	%r4671, %r5901, 2;
	xor.b32  	%r4672, %r4671, %r5901;
	shl.b32 	%r4673, %r4668, 4;
	shl.b32 	%r4674, %r4672, 1;
	xor.b32  	%r4675, %r4674, %r4673;
	xor.b32  	%r4676, %r4675, %r4672;
	xor.b32  	%r4677, %r4676, %r4668;
	add.s32 	%r4678, %r5904, %r4677;
	add.s32 	%r4679, %r4678, 1087311;
	cvt.rn.f32.u32 	%f2243, %r4679;
	fma.rn.f32 	%f2244, %f2243, 0f2F800000, 0f2F000000;
	shr.u32 	%r4680, %r5900, 2;
	xor.b32  	%r4681, %r4680, %r5900;
	shl.b32 	%r4682, %r4677, 4;
	shl.b32 	%r4683, %r4681, 1;
	xor.b32  	%r4684, %r4683, %r4682;
	xor.b32  	%r4685, %r4684, %r4681;
	xor.b32  	%r5903, %r4685, %r4677;
	add.s32 	%r4686, %r5904, %r5903;
	add.s32 	%r4687, %r4686, 1449748;
	cvt.rn.f32.u32 	%f2245, %r4687;
	fma.rn.f32 	%f2246, %f2245, 0f2F800000, 0f2F000000;
	mul.f32 	%f2247, %f2246, %f2246;
	fma.rn.f32 	%f2248, %f2244, %f2244, %f2247;
	sqrt.rn.f32 	%f2249, %f2248;
	setp.le.f32 	%p356, %f2249, 0f3F800000;
	add.f32 	%f2250, %f2242, 0f3F800000;
	selp.f32 	%f2251, %f2250, %f2242, %p356;
	shr.u32 	%r4688, %r5899, 2;
	xor.b32  	%r4689, %r4688, %r5899;
	shl.b32 	%r4690, %r5903, 4;
	shl.b32 	%r4691, %r4689, 1;
	xor.b32  	%r4692, %r4691, %r4690;
	xor.b32  	%r4693, %r4692, %r4689;
	xor.b32  	%r5902, %r4693, %r5903;
	add.s32 	%r4694, %r5904, %r5902;
	add.s32 	%r4695, %r4694, 1812185;
	cvt.rn.f32.u32 	%f2252, %r4695;
	fma.rn.f32 	%f2253, %f2252, 0f2F800000, 0f2F000000;
	shr.u32 	%r4696, %r4659, 2;
	xor.b32  	%r4697, %r4696, %r4659;
	shl.b32 	%r4698, %r5902, 4;
	shl.b32 	%r4699, %r4697, 1;
	xor.b32  	%r4700, %r4699, %r4698;
	xor.b32  	%r4701, %r4700, %r4697;
	xor.b32  	%r5901, %r4701, %r5902;
	add.s32 	%r4702, %r5904, %r5901;
	add.s32 	%r4703, %r4702, 2174622;
	cvt.rn.f32.u32 	%f2254, %r4703;
	fma.rn.f32 	%f2255, %f2254, 0f2F800000, 0f2F000000;
	mul.f32 	%f2256, %f2255, %f2255;
	fma.rn.f32 	%f2257, %f2253, %f2253, %f2256;
	sqrt.rn.f32 	%f2258, %f2257;
	setp.le.f32 	%p357, %f2258, 0f3F800000;
	add.f32 	%f2259, %f2251, 0f3F800000;
	selp.f32 	%f2260, %f2259, %f2251, %p357;
	shr.u32 	%r4704, %r4668, 2;
	xor.b32  	%r4705, %r4704, %r4668;
	shl.b32 	%r4706, %r5901, 4;
	shl.b32 	%r4707, %r4705, 1;
	xor.b32  	%r4708, %r4707, %r4706;
	xor.b32  	%r4709, %r4708, %r4705;
	xor.b32  	%r5900, %r4709, %r5901;
	add.s32 	%r4710, %r5904, %r5900;
	add.s32 	%r4711, %r4710, 2537059;
	cvt.rn.f32.u32 	%f2261, %r4711;
	fma.rn.f32 	%f2262, %f2261, 0f2F800000, 0f2F000000;
	shr.u32 	%r4712, %r4677, 2;
	xor.b32  	%r4713, %r4712, %r4677;
	shl.b32 	%r4714, %r5900, 4;
	shl.b32 	%r4715, %r4713, 1;
	xor.b32  	%r4716, %r4715, %r4714;
	xor.b32  	%r4717, %r4716, %r4713;
	xor.b32  	%r5899, %r4717, %r5900;
	add.s32 	%r5904, %r5904, 2899496;
	add.s32 	%r4718, %r5899, %r5904;
	cvt.rn.f32.u32 	%f2263, %r4718;
	fma.rn.f32 	%f2264, %f2263, 0f2F800000, 0f2F000000;
	mul.f32 	%f2265, %f2264, %f2264;
	fma.rn.f32 	%f2266, %f2262, %f2262, %f2265;
	sqrt.rn.f32 	%f2267, %f2266;
	setp.le.f32 	%p358, %f2267, 0f3F800000;
	add.f32 	%f2268, %f2260, 0f3F800000;
	selp.f32 	%f2860, %f2268, %f2260, %p358;
	add.s32 	%r5898, %r5898, 4;
	setp.ne.s32 	%p359, %r5898, %r541;
	@%p359 bra 	$L__BB4_251;
$L__BB4_252:
	setp.eq.s32 	%p360, %r540, 0;
	@%p360 bra 	$L__BB4_256;
	setp.eq.s32 	%p361, %r540, 1;
	shr.u32 	%r4719, %r5903, 2;
	xor.b32  	%r4720, %r4719, %r5903;
	shl.b32 	%r4721, %r5899, 4;
	shl.b32 	%r4722, %r4720, 1;
	xor.b32  	%r4723, %r4722, %r4721;
	xor.b32  	%r4724, %r4723, %r4720;
	xor.b32  	%r918, %r4724, %r5899;
	add.s32 	%r4725, %r5904, %r918;
	add.s32 	%r4726, %r4725, 362437;
	cvt.rn.f32.u32 	%f2269, %r4726;
	fma.rn.f32 	%f2270, %f2269, 0f2F800000, 0f2F000000;
	shr.u32 	%r4727, %r5902, 2;
	xor.b32  	%r4728, %r4727, %r5902;
	shl.b32 	%r4729, %r918, 4;
	shl.b32 	%r4730, %r4728, 1;
	xor.b32  	%r4731, %r4730, %r4729;
	xor.b32  	%r4732, %r4731, %r4728;
	xor.b32  	%r919, %r4732, %r918;
	add.s32 	%r4733, %r5904, %r919;
	add.s32 	%r4734, %r4733, 724874;
	cvt.rn.f32.u32 	%f2271, %r4734;
	fma.rn.f32 	%f2272, %f2271, 0f2F800000, 0f2F000000;
	mul.f32 	%f2273, %f2272, %f2272;
	fma.rn.f32 	%f2274, %f2270, %f2270, %f2273;
	sqrt.rn.f32 	%f2275, %f2274;
	setp.le.f32 	%p362, %f2275, 0f3F800000;
	add.f32 	%f2276, %f2860, 0f3F800000;
	selp.f32 	%f2860, %f2276, %f2860, %p362;
	@%p361 bra 	$L__BB4_256;
	setp.eq.s32 	%p363, %r540, 2;
	shr.u32 	%r4735, %r5901, 2;
	xor.b32  	%r4736, %r4735, %r5901;
	shl.b32 	%r4737, %r919, 4;
	shl.b32 	%r4738, %r4736, 1;
	xor.b32  	%r4739, %r4738, %r4737;
	xor.b32  	%r4740, %r4739, %r4736;
	xor.b32  	%r4741, %r4740, %r919;
	add.s32 	%r4742, %r5904, %r4741;
	add.s32 	%r4743, %r4742, 1087311;
	cvt.rn.f32.u32 	%f2277, %r4743;
	fma.rn.f32 	%f2278, %f2277, 0f2F800000, 0f2F000000;
	shr.u32 	%r4744, %r5900, 2;
	xor.b32  	%r4745, %r4744, %r5900;
	shl.b32 	%r4746, %r4741, 4;
	shl.b32 	%r4747, %r4745, 1;
	xor.b32  	%r4748, %r4747, %r4746;
	xor.b32  	%r4749, %r4748, %r4745;
	xor.b32  	%r920, %r4749, %r4741;
	add.s32 	%r4750, %r5904, %r920;
	add.s32 	%r4751, %r4750, 1449748;
	cvt.rn.f32.u32 	%f2279, %r4751;
	fma.rn.f32 	%f2280, %f2279, 0f2F800000, 0f2F000000;
	mul.f32 	%f2281, %f2280, %f2280;
	fma.rn.f32 	%f2282, %f2278, %f2278, %f2281;
	sqrt.rn.f32 	%f2283, %f2282;
	setp.le.f32 	%p364, %f2283, 0f3F800000;
	add.f32 	%f2284, %f2860, 0f3F800000;
	selp.f32 	%f2860, %f2284, %f2860, %p364;
	@%p363 bra 	$L__BB4_256;
	shr.u32 	%r4752, %r5899, 2;
	xor.b32  	%r4753, %r4752, %r5899;
	shl.b32 	%r4754, %r920, 4;
	shl.b32 	%r4755, %r4753, 1;
	xor.b32  	%r4756, %r4755, %r4754;
	xor.b32  	%r4757, %r4756, %r4753;
	xor.b32  	%r4758, %r4757, %r920;
	add.s32 	%r4759, %r5904, %r4758;
	add.s32 	%r4760, %r4759, 1812185;
	cvt.rn.f32.u32 	%f2285, %r4760;
	fma.rn.f32 	%f2286, %f2285, 0f2F800000, 0f2F000000;
	shr.u32 	%r4761, %r918, 2;
	xor.b32  	%r4762, %r4761, %r918;
	shl.b32 	%r4763, %r4758, 4;
	shl.b32 	%r4764, %r4762, 1;
	xor.b32  	%r4765, %r4764, %r4763;
	xor.b32  	%r4766, %r4765, %r4762;
	xor.b32  	%r4767, %r4766, %r4758;
	add.s32 	%r4768, %r5904, %r4767;
	add.s32 	%r4769, %r4768, 2174622;
	cvt.rn.f32.u32 	%f2287, %r4769;
	fma.rn.f32 	%f2288, %f2287, 0f2F800000, 0f2F000000;
	mul.f32 	%f2289, %f2288, %f2288;
	fma.rn.f32 	%f2290, %f2286, %f2286, %f2289;
	sqrt.rn.f32 	%f2291, %f2290;
	setp.le.f32 	%p365, %f2291, 0f3F800000;
	add.f32 	%f2292, %f2860, 0f3F800000;
	selp.f32 	%f2860, %f2292, %f2860, %p365;
$L__BB4_256:
	setp.lt.u32 	%p366, %r539, 3;
	mul.f32 	%f341, %f2860, 0f40800000;
	add.s32 	%r4772, %r542, 3584;
	xor.b32  	%r4773, %r4772, -1429050551;
	mul.lo.s32 	%r4774, %r4773, 1099087573;
	add.s32 	%r5912, %r4774, 5783321;
	xor.b32  	%r5915, %r4774, 362436069;
	add.s32 	%r5916, %r4774, 123456789;
	add.s32 	%r5917, %r4774, -638133224;
	mov.b32 	%r5914, -123459836;
	mov.b32 	%r5913, -589760388;
	mov.f32 	%f2864, 0f00000000;
	@%p366 bra 	$L__BB4_259;
	mov.b32 	%r5911, 0;
	mov.b32 	%r5914, -123459836;
	mov.b32 	%r5913, -589760388;
	mov.f32 	%f2864, 0f00000000;
$L__BB4_258:
	shr.u32 	%r4778, %r5916, 2;
	xor.b32  	%r4779, %r4778, %r5916;
	shl.b32 	%r4780, %r5912, 4;
	shl.b32 	%r4781, %r4779, 1;
	xor.b32  	%r4782, %r4781, %r4780;
	xor.b32  	%r4783, %r4782, %r4779;
	xor.b32  	%r4784, %r4783, %r5912;
	add.s32 	%r4785, %r5917, %r4784;
	add.s32 	%r4786, %r4785, 362437;
	cvt.rn.f32.u32 	%f2296, %r4786;
	fma.rn.f32 	%f2297, %f2296, 0f2F800000, 0f2F000000;
	shr.u32 	%r4787, %r5915, 2;
	xor.b32  	%r4788, %r4787, %r5915;
	shl.b32 	%r4789, %r4784, 4;
	shl.b32 	%r4790, %r4788, 1;
	xor.b32  	%r4791, %r4790, %r4789;
	xor.b32  	%r4792, %r4791, %r4788;
	xor.b32  	%r4793, %r4792, %r4784;
	add.s32 	%r4794, %r5917, %r4793;
	add.s32 	%r4795, %r4794, 724874;
	cvt.rn.f32.u32 	%f2298, %r4795;
	fma.rn.f32 	%f2299, %f2298, 0f2F800000, 0f2F000000;
	mul.f32 	%f2300, %f2299, %f2299;
	fma.rn.f32 	%f2301, %f2297, %f2297, %f2300;
	sqrt.rn.f32 	%f2302, %f2301;
	setp.le.f32 	%p367, %f2302, 0f3F800000;
	add.f32 	%f2303, %f2864, 0f3F800000;
	selp.f32 	%f2304, %f2303, %f2864, %p367;
	shr.u32 	%r4796, %r5914, 2;
	xor.b32  	%r4797, %r4796, %r5914;
	shl.b32 	%r4798, %r4793, 4;
	shl.b32 	%r4799, %r4797, 1;
	xor.b32  	%r4800, %r4799, %r4798;
	xor.b32  	%r4801, %r4800, %r4797;
	xor.b32  	%r4802, %r4801, %r4793;
	add.s32 	%r4803, %r5917, %r4802;
	add.s32 	%r4804, %r4803, 1087311;
	cvt.rn.f32.u32 	%f2305, %r4804;
	fma.rn.f32 	%f2306, %f2305, 0f2F800000, 0f2F000000;
	shr.u32 	%r4805, %r5913, 2;
	xor.b32  	%r4806, %r4805, %r5913;
	shl.b32 	%r4807, %r4802, 4;
	shl.b32 	%r4808, %r4806, 1;
	xor.b32  	%r4809, %r4808, %r4807;
	xor.b32  	%r4810, %r4809, %r4806;
	xor.b32  	%r5916, %r4810, %r4802;
	add.s32 	%r4811, %r5917, %r5916;
	add.s32 	%r4812, %r4811, 1449748;
	cvt.rn.f32.u32 	%f2307, %r4812;
	fma.rn.f32 	%f2308, %f2307, 0f2F800000, 0f2F000000;
	mul.f32 	%f2309, %f2308, %f2308;
	fma.rn.f32 	%f2310, %f2306, %f2306, %f2309;
	sqrt.rn.f32 	%f2311, %f2310;
	setp.le.f32 	%p368, %f2311, 0f3F800000;
	add.f32 	%f2312, %f2304, 0f3F800000;
	selp.f32 	%f2313, %f2312, %f2304, %p368;
	shr.u32 	%r4813, %r5912, 2;
	xor.b32  	%r4814, %r4813, %r5912;
	shl.b32 	%r4815, %r5916, 4;
	shl.b32 	%r4816, %r4814, 1;
	xor.b32  	%r4817, %r4816, %r4815;
	xor.b32  	%r4818, %r4817, %r4814;
	xor.b32  	%r5915, %r4818, %r5916;
	add.s32 	%r4819, %r5917, %r5915;
	add.s32 	%r4820, %r4819, 1812185;
	cvt.rn.f32.u32 	%f2314, %r4820;
	fma.rn.f32 	%f2315, %f2314, 0f2F800000, 0f2F000000;
	shr.u32 	%r4821, %r4784, 2;
	xor.b32  	%r4822, %r4821, %r4784;
	shl.b32 	%r4823, %r5915, 4;
	shl.b32 	%r4824, %r4822, 1;
	xor.b32  	%r4825, %r4824, %r4823;
	xor.b32  	%r4826, %r4825, %r4822;
	xor.b32  	%r5914, %r4826, %r5915;
	add.s32 	%r4827, %r5917, %r5914;
	add.s32 	%r4828, %r4827, 2174622;
	cvt.rn.f32.u32 	%f2316, %r4828;
	fma.rn.f32 	%f2317, %f2316, 0f2F800000, 0f2F000000;
	mul.f32 	%f2318, %f2317, %f2317;
	fma.rn.f32 	%f2319, %f2315, %f2315, %f2318;
	sqrt.rn.f32 	%f2320, %f2319;
	setp.le.f32 	%p369, %f2320, 0f3F800000;
	add.f32 	%f2321, %f2313, 0f3F800000;
	selp.f32 	%f2322, %f2321, %f2313, %p369;
	shr.u32 	%r4829, %r4793, 2;
	xor.b32  	%r4830, %r4829, %r4793;
	shl.b32 	%r4831, %r5914, 4;
	shl.b32 	%r4832, %r4830, 1;
	xor.b32  	%r4833, %r4832, %r4831;
	xor.b32  	%r4834, %r4833, %r4830;
	xor.b32  	%r5913, %r4834, %r5914;
	add.s32 	%r4835, %r5917, %r5913;
	add.s32 	%r4836, %r4835, 2537059;
	cvt.rn.f32.u32 	%f2323, %r4836;
	fma.rn.f32 	%f2324, %f2323, 0f2F800000, 0f2F000000;
	shr.u32 	%r4837, %r4802, 2;
	xor.b32  	%r4838, %r4837, %r4802;
	shl.b32 	%r4839, %r5913, 4;
	shl.b32 	%r4840, %r4838, 1;
	xor.b32  	%r4841, %r4840, %r4839;
	xor.b32  	%r4842, %r4841, %r4838;
	xor.b32  	%r5912, %r4842, %r5913;
	add.s32 	%r5917, %r5917, 2899496;
	add.s32 	%r4843, %r5912, %r5917;
	cvt.rn.f32.u32 	%f2325, %r4843;
	fma.rn.f32 	%f2326, %f2325, 0f2F800000, 0f2F000000;
	mul.f32 	%f2327, %f2326, %f2326;
	fma.rn.f32 	%f2328, %f2324, %f2324, %f2327;
	sqrt.rn.f32 	%f2329, %f2328;
	setp.le.f32 	%p370, %f2329, 0f3F800000;
	add.f32 	%f2330, %f2322, 0f3F800000;
	selp.f32 	%f2864, %f2330, %f2322, %p370;
	add.s32 	%r5911, %r5911, 4;
	setp.ne.s32 	%p371, %r5911, %r541;
	@%p371 bra 	$L__BB4_258;
$L__BB4_259:
	setp.eq.s32 	%p372, %r540, 0;
	@%p372 bra 	$L__BB4_263;
	setp.eq.s32 	%p373, %r540, 1;
	shr.u32 	%r4844, %r5916, 2;
	xor.b32  	%r4845, %r4844, %r5916;
	shl.b32 	%r4846, %r5912, 4;
	shl.b32 	%r4847, %r4845, 1;
	xor.b32  	%r4848, %r4847, %r4846;
	xor.b32  	%r4849, %r4848, %r4845;
	xor.b32  	%r945, %r4849, %r5912;
	add.s32 	%r4850, %r5917, %r945;
	add.s32 	%r4851, %r4850, 362437;
	cvt.rn.f32.u32 	%f2331, %r4851;
	fma.rn.f32 	%f2332, %f2331, 0f2F800000, 0f2F000000;
	shr.u32 	%r4852, %r5915, 2;
	xor.b32  	%r4853, %r4852, %r5915;
	shl.b32 	%r4854, %r945, 4;
	shl.b32 	%r4855, %r4853, 1;
	xor.b32  	%r4856, %r4855, %r4854;
	xor.b32  	%r4857, %r4856, %r4853;
	xor.b32  	%r946, %r4857, %r945;
	add.s32 	%r4858, %r5917, %r946;
	add.s32 	%r4859, %r4858, 724874;
	cvt.rn.f32.u32 	%f2333, %r4859;
	fma.rn.f32 	%f2334, %f2333, 0f2F800000, 0f2F000000;
	mul.f32 	%f2335, %f2334, %f2334;
	fma.rn.f32 	%f2336, %f2332, %f2332, %f2335;
	sqrt.rn.f32 	%f2337, %f2336;
	setp.le.f32 	%p374, %f2337, 0f3F800000;
	add.f32 	%f2338, %f2864, 0f3F800000;
	selp.f32 	%f2864, %f2338, %f2864, %p374;
	@%p373 bra 	$L__BB4_263;
	setp.eq.s32 	%p375, %r540, 2;
	shr.u32 	%r4860, %r5914, 2;
	xor.b32  	%r4861, %r4860, %r5914;
	shl.b32 	%r4862, %r946, 4;
	shl.b32 	%r4863, %r4861, 1;
	xor.b32  	%r4864, %r4863, %r4862;
	xor.b32  	%r4865, %r4864, %r4861;
	xor.b32  	%r4866, %r4865, %r946;
	add.s32 	%r4867, %r5917, %r4866;
	add.s32 	%r4868, %r4867, 1087311;
	cvt.rn.f32.u32 	%f2339, %r4868;
	fma.rn.f32 	%f2340, %f2339, 0f2F800000, 0f2F000000;
	shr.u32 	%r4869, %r5913, 2;
	xor.b32  	%r4870, %r4869, %r5913;
	shl.b32 	%r4871, %r4866, 4;
	shl.b32 	%r4872, %r4870, 1;
	xor.b32  	%r4873, %r4872, %r4871;
	xor.b32  	%r4874, %r4873, %r4870;
	xor.b32  	%r947, %r4874, %r4866;
	add.s32 	%r4875, %r5917, %r947;
	add.s32 	%r4876, %r4875, 1449748;
	cvt.rn.f32.u32 	%f2341, %r4876;
	fma.rn.f32 	%f2342, %f2341, 0f2F800000, 0f2F000000;
	mul.f32 	%f2343, %f2342, %f2342;
	fma.rn.f32 	%f2344, %f2340, %f2340, %f2343;
	sqrt.rn.f32 	%f2345, %f2344;
	setp.le.f32 	%p376, %f2345, 0f3F800000;
	add.f32 	%f2346, %f2864, 0f3F800000;
	selp.f32 	%f2864, %f2346, %f2864, %p376;
	@%p375 bra 	$L__BB4_263;
	shr.u32 	%r4877, %r5912, 2;
	xor.b32  	%r4878, %r4877, %r5912;
	shl.b32 	%r4879, %r947, 4;
	shl.b32 	%r4880, %r4878, 1;
	xor.b32  	%r4881, %r4880, %r4879;
	xor.b32  	%r4882, %r4881, %r4878;
	xor.b32  	%r4883, %r4882, %r947;
	add.s32 	%r4884, %r5917, %r4883;
	add.s32 	%r4885, %r4884, 1812185;
	cvt.rn.f32.u32 	%f2347, %r4885;
	fma.rn.f32 	%f2348, %f2347, 0f2F800000, 0f2F000000;
	shr.u32 	%r4886, %r945, 2;
	xor.b32  	%r4887, %r4886, %r945;
	shl.b32 	%r4888, %r4883, 4;
	shl.b32 	%r4889, %r4887, 1;
	xor.b32  	%r4890, %r4889, %r4888;
	xor.b32  	%r4891, %r4890, %r4887;
	xor.b32  	%r4892, %r4891, %r4883;
	add.s32 	%r4893, %r5917, %r4892;
	add.s32 	%r4894, %r4893, 2174622;
	cvt.rn.f32.u32 	%f2349, %r4894;
	fma.rn.f32 	%f2350, %f2349, 0f2F800000, 0f2F000000;
	mul.f32 	%f2351, %f2350, %f2350;
	fma.rn.f32 	%f2352, %f2348, %f2348, %f2351;
	sqrt.rn.f32 	%f2353, %f2352;
	setp.le.f32 	%p377, %f2353, 0f3F800000;
	add.f32 	%f2354, %f2864, 0f3F800000;
	selp.f32 	%f2864, %f2354, %f2864, %p377;
$L__BB4_263:
	setp.lt.u32 	%p378, %r539, 3;
	mul.f32 	%f350, %f2864, 0f40800000;
	add.s32 	%r4897, %r542, 3840;
	xor.b32  	%r4898, %r4897, -1429050551;
	mul.lo.s32 	%r4899, %r4898, 1099087573;
	add.s32 	%r5925, %r4899, 5783321;
	xor.b32  	%r5928, %r4899, 362436069;
	add.s32 	%r5929, %r4899, 123456789;
	add.s32 	%r5930, %r4899, -638133224;
	mov.b32 	%r5927, -123459836;
	mov.b32 	%r5926, -589760388;
	mov.f32 	%f2868, 0f00000000;
	@%p378 bra 	$L__BB4_266;
	mov.b32 	%r5924, 0;
	mov.b32 	%r5927, -123459836;
	mov.b32 	%r5926, -589760388;
	mov.f32 	%f2868, 0f00000000;
$L__BB4_265:
	shr.u32 	%r4903, %r5929, 2;
	xor.b32  	%r4904, %r4903, %r5929;
	shl.b32 	%r4905, %r5925, 4;
	shl.b32 	%r4906, %r4904, 1;
	xor.b32  	%r4907, %r4906, %r4905;
	xor.b32  	%r4908, %r4907, %r4904;
	xor.b32  	%r4909, %r4908, %r5925;
	add.s32 	%r4910, %r5930, %r4909;
	add.s32 	%r4911, %r4910, 362437;
	cvt.rn.f32.u32 	%f2358, %r4911;
	fma.rn.f32 	%f2359, %f2358, 0f2F800000, 0f2F000000;
	shr.u32 	%r4912, %r5928, 2;
	xor.b32  	%r4913, %r4912, %r5928;
	shl.b32 	%r4914, %r4909, 4;
	shl.b32 	%r4915, %r4913, 1;
	xor.b32  	%r4916, %r4915, %r4914;
	xor.b32  	%r4917, %r4916, %r4913;
	xor.b32  	%r4918, %r4917, %r4909;
	add.s32 	%r4919, %r5930, %r4918;
	add.s32 	%r4920, %r4919, 724874;
	cvt.rn.f32.u32 	%f2360, %r4920;
	fma.rn.f32 	%f2361, %f2360, 0f2F800000, 0f2F000000;
	mul.f32 	%f2362, %f2361, %f2361;
	fma.rn.f32 	%f2363, %f2359, %f2359, %f2362;
	sqrt.rn.f32 	%f2364, %f2363;
	setp.le.f32 	%p379, %f2364, 0f3F800000;
	add.f32 	%f2365, %f2868, 0f3F800000;
	selp.f32 	%f2366, %f2365, %f2868, %p379;
	shr.u32 	%r4921, %r5927, 2;
	xor.b32  	%r4922, %r4921, %r5927;
	shl.b32 	%r4923, %r4918, 4;
	shl.b32 	%r4924, %r4922, 1;
	xor.b32  	%r4925, %r4924, %r4923;
	xor.b32  	%r4926, %r4925, %r4922;
	xor.b32  	%r4927, %r4926, %r4918;
	add.s32 	%r4928, %r5930, %r4927;
	add.s32 	%r4929, %r4928, 1087311;
	cvt.rn.f32.u32 	%f2367, %r4929;
	fma.rn.f32 	%f2368, %f2367, 0f2F800000, 0f2F000000;
	shr.u32 	%r4930, %r5926, 2;
	xor.b32  	%r4931, %r4930, %r5926;
	shl.b32 	%r4932, %r4927, 4;
	shl.b32 	%r4933, %r4931, 1;
	xor.b32  	%r4934, %r4933, %r4932;
	xor.b32  	%r4935, %r4934, %r4931;
	xor.b32  	%r5929, %r4935, %r4927;
	add.s32 	%r4936, %r5930, %r5929;
	add.s32 	%r4937, %r4936, 1449748;
	cvt.rn.f32.u32 	%f2369, %r4937;
	fma.rn.f32 	%f2370, %f2369, 0f2F800000, 0f2F000000;
	mul.f32 	%f2371, %f2370, %f2370;
	fma.rn.f32 	%f2372, %f2368, %f2368, %f2371;
	sqrt.rn.f32 	%f2373, %f2372;
	setp.le.f32 	%p380, %f2373, 0f3F800000;
	add.f32 	%f2374, %f2366, 0f3F800000;
	selp.f32 	%f2375, %f2374, %f2366, %p380;
	shr.u32 	%r4938, %r5925, 2;
	xor.b32  	%r4939, %r4938, %r5925;
	shl.b32 	%r4940, %r5929, 4;
	shl.b32 	%r4941, %r4939, 1;
	xor.b32  	%r4942, %r4941, %r4940;
	xor.b32  	%r4943, %r4942, %r4939;
	xor.b32  	%r5928, %r4943, %r5929;
	add.s32 	%r4944, %r5930, %r5928;
	add.s32 	%r4945, %r4944, 1812185;
	cvt.rn.f32.u32 	%f2376, %r4945;
	fma.rn.f32 	%f2377, %f2376, 0f2F800000, 0f2F000000;
	shr.u32 	%r4946, %r4909, 2;
	xor.b32  	%r4947, %r4946, %r4909;
	shl.b32 	%r4948, %r5928, 4;
	shl.b32 	%r4949, %r4947, 1;
	xor.b32  	%r4950, %r4949, %r4948;
	xor.b32  	%r4951, %r4950, %r4947;
	xor.b32  	%r5927, %r4951, %r5928;
	add.s32 	%r4952, %r5930, %r5927;
	add.s32 	%r4953, %r4952, 2174622;
	cvt.rn.f32.u32 	%f2378, %r4953;
	fma.rn.f32 	%f2379, %f2378, 0f2F800000, 0f2F000000;
	mul.f32 	%f2380, %f2379, %f2379;
	fma.rn.f32 	%f2381, %f2377, %f2377, %f2380;
	sqrt.rn.f32 	%f2382, %f2381;
	setp.le.f32 	%p381, %f2382, 0f3F800000;
	add.f32 	%f2383, %f2375, 0f3F800000;
	selp.f32 	%f2384, %f2383, %f2375, %p381;
	shr.u32 	%r4954, %r4918, 2;
	xor.b32  	%r4955, %r4954, %r4918;
	shl.b32 	%r4956, %r5927, 4;
	shl.b32 	%r4957, %r4955, 1;
	xor.b32  	%r4958, %r4957, %r4956;
	xor.b32  	%r4959, %r4958, %r4955;
	xor.b32  	%r5926, %r4959, %r5927;
	add.s32 	%r4960, %r5930, %r5926;
	add.s32 	%r4961, %r4960, 2537059;
	cvt.rn.f32.u32 	%f2385, %r4961;
	fma.rn.f32 	%f2386, %f2385, 0f2F800000, 0f2F000000;
	shr.u32 	%r4962, %r4927, 2;
	xor.b32  	%r4963, %r4962, %r4927;
	shl.b32 	%r4964, %r5926, 4;
	shl.b32 	%r4965, %r4963, 1;
	xor.b32  	%r4966, %r4965, %r4964;
	xor.b32  	%r4967, %r4966, %r4963;
	xor.b32  	%r5925, %r4967, %r5926;
	add.s32 	%r5930, %r5930, 2899496;
	add.s32 	%r4968, %r5925, %r5930;
	cvt.rn.f32.u32 	%f2387, %r4968;
	fma.rn.f32 	%f2388, %f2387, 0f2F800000, 0f2F000000;
	mul.f32 	%f2389, %f2388, %f2388;
	fma.rn.f32 	%f2390, %f2386, %f2386, %f2389;
	sqrt.rn.f32 	%f2391, %f2390;
	setp.le.f32 	%p382, %f2391, 0f3F800000;
	add.f32 	%f2392, %f2384, 0f3F800000;
	selp.f32 	%f2868, %f2392, %f2384, %p382;
	add.s32 	%r5924, %r5924, 4;
	setp.ne.s32 	%p383, %r5924, %r541;
	@%p383 bra 	$L__BB4_265;
$L__BB4_266:
	setp.eq.s32 	%p384, %r540, 0;
	@%p384 bra 	$L__BB4_270;
	setp.eq.s32 	%p385, %r540, 1;
	shr.u32 	%r4969, %r5929, 2;
	xor.b32  	%r4970, %r4969, %r5929;
	shl.b32 	%r4971, %r5925, 4;
	shl.b32 	%r4972, %r4970, 1;
	xor.b32  	%r4973, %r4972, %r4971;
	xor.b32  	%r4974, %r4973, %r4970;
	xor.b32  	%r972, %r4974, %r5925;
	add.s32 	%r4975, %r5930, %r972;
	add.s32 	%r4976, %r4975, 362437;
	cvt.rn.f32.u32 	%f2393, %r4976;
	fma.rn.f32 	%f2394, %f2393, 0f2F800000, 0f2F000000;
	shr.u32 	%r4977, %r5928, 2;
	xor.b32  	%r4978, %r4977, %r5928;
	shl.b32 	%r4979, %r972, 4;
	shl.b32 	%r4980, %r4978, 1;
	xor.b32  	%r4981, %r4980, %r4979;
	xor.b32  	%r4982, %r4981, %r4978;
	xor.b32  	%r973, %r4982, %r972;
	add.s32 	%r4983, %r5930, %r973;
	add.s32 	%r4984, %r4983, 724874;
	cvt.rn.f32.u32 	%f2395, %r4984;
	fma.rn.f32 	%f2396, %f2395, 0f2F800000, 0f2F000000;
	mul.f32 	%f2397, %f2396, %f2396;
	fma.rn.f32 	%f2398, %f2394, %f2394, %f2397;
	sqrt.rn.f32 	%f2399, %f2398;
	setp.le.f32 	%p386, %f2399, 0f3F800000;
	add.f32 	%f2400, %f2868, 0f3F800000;
	selp.f32 	%f2868, %f2400, %f2868, %p386;
	@%p385 bra 	$L__BB4_270;
	setp.eq.s32 	%p387, %r540, 2;
	shr.u32 	%r4985, %r5927, 2;
	xor.b32  	%r4986, %r4985, %r5927;
	shl.b32 	%r4987, %r973, 4;
	shl.b32 	%r4988, %r4986, 1;
	xor.b32  	%r4989, %r4988, %r4987;
	xor.b32  	%r4990, %r4989, %r4986;
	xor.b32  	%r4991, %r4990, %r973;
	add.s32 	%r4992, %r5930, %r4991;
	add.s32 	%r4993, %r4992, 1087311;
	cvt.rn.f32.u32 	%f2401, %r4993;
	fma.rn.f32 	%f2402, %f2401, 0f2F800000, 0f2F000000;
	shr.u32 	%r4994, %r5926, 2;
	xor.b32  	%r4995, %r4994, %r5926;
	shl.b32 	%r4996, %r4991, 4;
	shl.b32 	%r4997, %r4995, 1;
	xor.b32  	%r4998, %r4997, %r4996;
	xor.b32  	%r4999, %r4998, %r4995;
	xor.b32  	%r974, %r4999, %r4991;
	add.s32 	%r5000, %r5930, %r974;
	add.s32 	%r5001, %r5000, 1449748;
	cvt.rn.f32.u32 	%f2403, %r5001;
	fma.rn.f32 	%f2404, %f2403, 0f2F800000, 0f2F000000;
	mul.f32 	%f2405, %f2404, %f2404;
	fma.rn.f32 	%f2406, %f2402, %f2402, %f2405;
	sqrt.rn.f32 	%f2407, %f2406;
	setp.le.f32 	%p388, %f2407, 0f3F800000;
	add.f32 	%f2408, %f2868, 0f3F800000;
	selp.f32 	%f2868, %f2408, %f2868, %p388;
	@%p387 bra 	$L__BB4_270;
	shr.u32 	%r5002, %r5925, 2;
	xor.b32  	%r5003, %r5002, %r5925;
	shl.b32 	%r5004, %r974, 4;
	shl.b32 	%r5005, %r5003, 1;
	xor.b32  	%r5006, %r5005, %r5004;
	xor.b32  	%r5007, %r5006, %r5003;
	xor.b32  	%r5008, %r5007, %r974;
	add.s32 	%r5009, %r5930, %r5008;
	add.s32 	%r5010, %r5009, 1812185;
	cvt.rn.f32.u32 	%f2409, %r5010;
	fma.rn.f32 	%f2410, %f2409, 0f2F800000, 0f2F000000;
	shr.u32 	%r5011, %r972, 2;
	xor.b32  	%r5012, %r5011, %r972;
	shl.b32 	%r5013, %r5008, 4;
	shl.b32 	%r5014, %r5012, 1;
	xor.b32  	%r5015, %r5014, %r5013;
	xor.b32  	%r5016, %r5015, %r5012;
	xor.b32  	%r5017, %r5016, %r5008;
	add.s32 	%r5018, %r5930, %r5017;
	add.s32 	%r5019, %r5018, 2174622;
	cvt.rn.f32.u32 	%f2411, %r5019;
	fma.rn.f32 	%f2412, %f2411, 0f2F800000, 0f2F000000;
	mul.f32 	%f2413, %f2412, %f2412;
	fma.rn.f32 	%f2414, %f2410, %f2410, %f2413;
	sqrt.rn.f32 	%f2415, %f2414;
	setp.le.f32 	%p389, %f2415, 0f3F800000;
	add.f32 	%f2416, %f2868, 0f3F800000;
	selp.f32 	%f2868, %f2416, %f2868, %p389;
$L__BB4_270:
	mul.f32 	%f2417, %f2868, 0f40800000;
	div.rn.f32 	%f2884, %f2417, %f36;
	div.rn.f32 	%f2869, %f224, %f36;
	div.rn.f32 	%f2870, %f233, %f36;
	div.rn.f32 	%f2871, %f242, %f36;
	div.rn.f32 	%f2872, %f251, %f36;
	div.rn.f32 	%f2873, %f260, %f36;
	div.rn.f32 	%f2874, %f269, %f36;
	div.rn.f32 	%f2875, %f278, %f36;
	div.rn.f32 	%f2876, %f287, %f36;
	div.rn.f32 	%f2877, %f296, %f36;
	div.rn.f32 	%f2878, %f305, %f36;
	div.rn.f32 	%f2879, %f314, %f36;
	div.rn.f32 	%f2880, %f323, %f36;
	div.rn.f32 	%f2881, %f332, %f36;
	div.rn.f32 	%f2882, %f341, %f36;
	div.rn.f32 	%f2883, %f350, %f36;
$L__BB4_271:
	add.f32 	%f2418, %f2895, %f2869;
	add.f32 	%f2419, %f2870, %f2871;
	add.f32 	%f2420, %f2872, %f2873;
	add.f32 	%f2421, %f2874, %f2875;
	add.f32 	%f2422, %f2876, %f2877;
	add.f32 	%f2423, %f2878, %f2879;
	add.f32 	%f2424, %f2880, %f2881;
	add.f32 	%f2425, %f2882, %f2883;
	add.f32 	%f2426, %f2418, %f2419;
	add.f32 	%f2427, %f2420, %f2421;
	add.f32 	%f2428, %f2422, %f2423;
	add.f32 	%f2429, %f2424, %f2425;
	add.f32 	%f2430, %f2426, %f2427;
	add.f32 	%f2431, %f2428, %f2429;
	add.f32 	%f2432, %f2430, %f2431;
	add.f32 	%f2895, %f2432, %f2884;
	sub.s64 	%rd10, %rd6, %rd12;
	setp.lt.u64 	%p390, %rd10, 4096;
	@%p390 bra 	$L__BB4_290;
	add.s64 	%rd12, %rd12, 4096;
	setp.le.u64 	%p391, %rd12, %rd2;
	@%p391 bra 	$L__BB4_157;
$L__BB4_273:
	setp.le.u64 	%p392, %rd6, %rd12;
	@%p392 bra 	$L__BB4_290;
	cvt.u32.u64 	%r5020, %rd12;
	cvt.u32.u64 	%r5021, %rd6;
	sub.s32 	%r975, %r5021, %r5020;
	setp.ge.s32 	%p393, %r87, %r975;
	@%p393 bra 	$L__BB4_290;
	setp.lt.s32 	%p394, %r1020, 1;
	@%p394 bra 	$L__BB4_285;
	add.s32 	%r977, %r1020, -1;
	and.b32  	%r978, %r1020, 3;
	and.b32  	%r979, %r1020, 2147483644;
	add.s32 	%r980, %r1019, %r5020;
	mov.u32 	%r5931, %r87;
$L__BB4_277:
	setp.lt.u32 	%p399, %r977, 3;
	add.s32 	%r5031, %r980, %r5931;
	xor.b32  	%r5032, %r5031, -1429050551;
	mul.lo.s32 	%r5033, %r5032, 1099087573;
	add.s32 	%r5939, %r5033, 5783321;
	xor.b32  	%r5942, %r5033, 362436069;
	add.s32 	%r5943, %r5033, 123456789;
	add.s32 	%r5944, %r5033, -638133224;
	mov.b32 	%r5941, -123459836;
	mov.b32 	%r5940, -589760388;
	mov.f32 	%f2890, 0f00000000;
	@%p399 bra 	$L__BB4_280;
	mov.b32 	%r5938, 0;
	mov.b32 	%r5941, -123459836;
	mov.b32 	%r5940, -589760388;
	mov.f32 	%f2890, 0f00000000;
$L__BB4_279:
	shr.u32 	%r5037, %r5943, 2;
	xor.b32  	%r5038, %r5037, %r5943;
	shl.b32 	%r5039, %r5939, 4;
	shl.b32 	%r5040, %r5038, 1;
	xor.b32  	%r5041, %r5040, %r5039;
	xor.b32  	%r5042, %r5041, %r5038;
	xor.b32  	%r5043, %r5042, %r5939;
	add.s32 	%r5044, %r5944, %r5043;
	add.s32 	%r5045, %r5044, 362437;
	cvt.rn.f32.u32 	%f2441, %r5045;
	fma.rn.f32 	%f2442, %f2441, 0f2F800000, 0f2F000000;
	shr.u32 	%r5046, %r5942, 2;
	xor.b32  	%r5047, %r5046, %r5942;
	shl.b32 	%r5048, %r5043, 4;
	shl.b32 	%r5049, %r5047, 1;
	xor.b32  	%r5050, %r5049, %r5048;
	xor.b32  	%r5051, %r5050, %r5047;
	xor.b32  	%r5052, %r5051, %r5043;
	add.s32 	%r5053, %r5944, %r5052;
	add.s32 	%r5054, %r5053, 724874;
	cvt.rn.f32.u32 	%f2443, %r5054;
	fma.rn.f32 	%f2444, %f2443, 0f2F800000, 0f2F000000;
	mul.f32 	%f2445, %f2444, %f2444;
	fma.rn.f32 	%f2446, %f2442, %f2442, %f2445;
	sqrt.rn.f32 	%f2447, %f2446;
	setp.le.f32 	%p400, %f2447, 0f3F800000;
	add.f32 	%f2448, %f2890, 0f3F800000;
	selp.f32 	%f2449, %f2448, %f2890, %p400;
	shr.u32 	%r5055, %r5941, 2;
	xor.b32  	%r5056, %r5055, %r5941;
	shl.b32 	%r5057, %r5052, 4;
	shl.b32 	%r5058, %r5056, 1;
	xor.b32  	%r5059, %r5058, %r5057;
	xor.b32  	%r5060, %r5059, %r5056;
	xor.b32  	%r5061, %r5060, %r5052;
	add.s32 	%r5062, %r5944, %r5061;
	add.s32 	%r5063, %r5062, 1087311;
	cvt.rn.f32.u32 	%f2450, %r5063;
	fma.rn.f32 	%f2451, %f2450, 0f2F800000, 0f2F000000;
	shr.u32 	%r5064, %r5940, 2;
	xor.b32  	%r5065, %r5064, %r5940;
	shl.b32 	%r5066, %r5061, 4;
	shl.b32 	%r5067, %r5065, 1;
	xor.b32  	%r5068, %r5067, %r5066;
	xor.b32  	%r5069, %r5068, %r5065;
	xor.b32  	%r5943, %r5069, %r5061;
	add.s32 	%r5070, %r5944, %r5943;
	add.s32 	%r5071, %r5070, 1449748;
	cvt.rn.f32.u32 	%f2452, %r5071;
	fma.rn.f32 	%f2453, %f2452, 0f2F800000, 0f2F000000;
	mul.f32 	%f2454, %f2453, %f2453;
	fma.rn.f32 	%f2455, %f2451, %f2451, %f2454;
	sqrt.rn.f32 	%f2456, %f2455;
	setp.le.f32 	%p401, %f2456, 0f3F800000;
	add.f32 	%f2457, %f2449, 0f3F800000;
	selp.f32 	%f2458, %f2457, %f2449, %p401;
	shr.u32 	%r5072, %r5939, 2;
	xor.b32  	%r5073, %r5072, %r5939;
	shl.b32 	%r5074, %r5943, 4;
	shl.b32 	%r5075, %r5073, 1;
	xor.b32  	%r5076, %r5075, %r5074;
	xor.b32  	%r5077, %r5076, %r5073;
	xor.b32  	%r5942, %r5077, %r5943;
	add.s32 	%r5078, %r5944, %r5942;
	add.s32 	%r5079, %r5078, 1812185;
	cvt.rn.f32.u32 	%f2459, %r5079;
	fma.rn.f32 	%f2460, %f2459, 0f2F800000, 0f2F000000;
	shr.u32 	%r5080, %r5043, 2;
	xor.b32  	%r5081, %r5080, %r5043;
	shl.b32 	%r5082, %r5942, 4;
	shl.b32 	%r5083, %r5081, 1;
	xor.b32  	%r5084, %r5083, %r5082;
	xor.b32  	%r5085, %r5084, %r5081;
	xor.b32  	%r5941, %r5085, %r5942;
	add.s32 	%r5086, %r5944, %r5941;
	add.s32 	%r5087, %r5086, 2174622;
	cvt.rn.f32.u32 	%f2461, %r5087;
	fma.rn.f32 	%f2462, %f2461, 0f2F800000, 0f2F000000;
	mul.f32 	%f2463, %f2462, %f2462;
	fma.rn.f32 	%f2464, %f2460, %f2460, %f2463;
	sqrt.rn.f32 	%f2465, %f2464;
	setp.le.f32 	%p402, %f2465, 0f3F800000;
	add.f32 	%f2466, %f2458, 0f3F800000;
	selp.f32 	%f2467, %f2466, %f2458, %p402;
	shr.u32 	%r5088, %r5052, 2;
	xor.b32  	%r5089, %r5088, %r5052;
	shl.b32 	%r5090, %r5941, 4;
	shl.b32 	%r5091, %r5089, 1;
	xor.b32  	%r5092, %r5091, %r5090;
	xor.b32  	%r5093, %r5092, %r5089;
	xor.b32  	%r5940, %r5093, %r5941;
	add.s32 	%r5094, %r5944, %r5940;
	add.s32 	%r5095, %r5094, 2537059;
	cvt.rn.f32.u32 	%f2468, %r5095;
	fma.rn.f32 	%f2469, %f2468, 0f2F800000, 0f2F000000;
	shr.u32 	%r5096, %r5061, 2;
	xor.b32  	%r5097, %r5096, %r5061;
	shl.b32 	%r5098, %r5940, 4;
	shl.b32 	%r5099, %r5097, 1;
	xor.b32  	%r5100, %r5099, %r5098;
	xor.b32  	%r5101, %r5100, %r5097;
	xor.b32  	%r5939, %r5101, %r5940;
	add.s32 	%r5944, %r5944, 2899496;
	add.s32 	%r5102, %r5939, %r5944;
	cvt.rn.f32.u32 	%f2470, %r5102;
	fma.rn.f32 	%f2471, %f2470, 0f2F800000, 0f2F000000;
	mul.f32 	%f2472, %f2471, %f2471;
	fma.rn.f32 	%f2473, %f2469, %f2469, %f2472;
	sqrt.rn.f32 	%f2474, %f2473;
	setp.le.f32 	%p403, %f2474, 0f3F800000;
	add.f32 	%f2475, %f2467, 0f3F800000;
	selp.f32 	%f2890, %f2475, %f2467, %p403;
	add.s32 	%r5938, %r5938, 4;
	setp.ne.s32 	%p404, %r5938, %r979;
	@%p404 bra 	$L__BB4_279;
$L__BB4_280:
	setp.eq.s32 	%p405, %r978, 0;
	@%p405 bra 	$L__BB4_284;
	setp.eq.s32 	%p406, %r978, 1;
	shr.u32 	%r5103, %r5943, 2;
	xor.b32  	%r5104, %r5103, %r5943;
	shl.b32 	%r5105, %r5939, 4;
	shl.b32 	%r5106, %r5104, 1;
	xor.b32  	%r5107, %r5106, %r5105;
	xor.b32  	%r5108, %r5107, %r5104;
	xor.b32  	%r1006, %r5108, %r5939;
	add.s32 	%r5109, %r5944, %r1006;
	add.s32 	%r5110, %r5109, 362437;
	cvt.rn.f32.u32 	%f2476, %r5110;
	fma.rn.f32 	%f2477, %f2476, 0f2F800000, 0f2F000000;
	shr.u32 	%r5111, %r5942, 2;
	xor.b32  	%r5112, %r5111, %r5942;
	shl.b32 	%r5113, %r1006, 4;
	shl.b32 	%r5114, %r5112, 1;
	xor.b32  	%r5115, %r5114, %r5113;
	xor.b32  	%r5116, %r5115, %r5112;
	xor.b32  	%r1007, %r5116, %r1006;
	add.s32 	%r5117, %r5944, %r1007;
	add.s32 	%r5118, %r5117, 724874;
	cvt.rn.f32.u32 	%f2478, %r5118;
	fma.rn.f32 	%f2479, %f2478, 0f2F800000, 0f2F000000;
	mul.f32 	%f2480, %f2479, %f2479;
	fma.rn.f32 	%f2481, %f2477, %f2477, %f2480;
	sqrt.rn.f32 	%f2482, %f2481;
	setp.le.f32 	%p407, %f2482, 0f3F800000;
	add.f32 	%f2483, %f2890, 0f3F800000;
	selp.f32 	%f2890, %f2483, %f2890, %p407;
	@%p406 bra 	$L__BB4_284;
	setp.eq.s32 	%p408, %r978, 2;
	shr.u32 	%r5119, %r5941, 2;
	xor.b32  	%r5120, %r5119, %r5941;
	shl.b32 	%r5121, %r1007, 4;
	shl.b32 	%r5122, %r5120, 1;
	xor.b32  	%r5123, %r5122, %r5121;
	xor.b32  	%r5124, %r5123, %r5120;
	xor.b32  	%r5125, %r5124, %r1007;
	add.s32 	%r5126, %r5944, %r5125;
	add.s32 	%r5127, %r5126, 1087311;
	cvt.rn.f32.u32 	%f2484, %r5127;
	fma.rn.f32 	%f2485, %f2484, 0f2F800000, 0f2F000000;
	shr.u32 	%r5128, %r5940, 2;
	xor.b32  	%r5129, %r5128, %r5940;
	shl.b32 	%r5130, %r5125, 4;
	shl.b32 	%r5131, %r5129, 1;
	xor.b32  	%r5132, %r5131, %r5130;
	xor.b32  	%r5133, %r5132, %r5129;
	xor.b32  	%r1008, %r5133, %r5125;
	add.s32 	%r5134, %r5944, %r1008;
	add.s32 	%r5135, %r5134, 1449748;
	cvt.rn.f32.u32 	%f2486, %r5135;
	fma.rn.f32 	%f2487, %f2486, 0f2F800000, 0f2F000000;
	mul.f32 	%f2488, %f2487, %f2487;
	fma.rn.f32 	%f2489, %f2485, %f2485, %f2488;
	sqrt.rn.f32 	%f2490, %f2489;
	setp.le.f32 	%p409, %f2490, 0f3F800000;
	add.f32 	%f2491, %f2890, 0f3F800000;
	selp.f32 	%f2890, %f2491, %f2890, %p409;
	@%p408 bra 	$L__BB4_284;
	shr.u32 	%r5136, %r5939, 2;
	xor.b32  	%r5137, %r5136, %r5939;
	shl.b32 	%r5138, %r1008, 4;
	shl.b32 	%r5139, %r5137, 1;
	xor.b32  	%r5140, %r5139, %r5138;
	xor.b32  	%r5141, %r5140, %r5137;
	xor.b32  	%r5142, %r5141, %r1008;
	add.s32 	%r5143, %r5944, %r5142;
	add.s32 	%r5144, %r5143, 1812185;
	cvt.rn.f32.u32 	%f2492, %r5144;
	fma.rn.f32 	%f2493, %f2492, 0f2F800000, 0f2F000000;
	shr.u32 	%r5145, %r1006, 2;
	xor.b32  	%r5146, %r5145, %r1006;
	shl.b32 	%r5147, %r5142, 4;
	shl.b32 	%r5148, %r5146, 1;
	xor.b32  	%r5149, %r5148, %r5147;
	xor.b32  	%r5150, %r5149, %r5146;
	xor.b32  	%r5151, %r5150, %r5142;
	add.s32 	%r5152, %r5944, %r5151;
	add.s32 	%r5153, %r5152, 2174622;
	cvt.rn.f32.u32 	%f2494, %r5153;
	fma.rn.f32 	%f2495, %f2494, 0f2F800000, 0f2F000000;
	mul.f32 	%f2496, %f2495, %f2495;
	fma.rn.f32 	%f2497, %f2493, %f2493, %f2496;
	sqrt.rn.f32 	%f2498, %f2497;
	setp.le.f32 	%p410, %f2498, 0f3F800000;
	add.f32 	%f2499, %f2890, 0f3F800000;
	selp.f32 	%f2890, %f2499, %f2890, %p410;
$L__BB4_284:
	mul.f32 	%f2500, %f2890, 0f40800000;
	div.rn.f32 	%f2501, %f2500, %f36;
	add.f32 	%f2895, %f2895, %f2501;
	add.s32 	%r5931, %r5931, 256;
	setp.lt.s32 	%p411, %r5931, %r975;
	@%p411 bra 	$L__BB4_277;
	bra.uni 	$L__BB4_290;
$L__BB4_285:
	mov.f32 	%f2434, 0f00000000;
	div.rn.f32 	%f403, %f2434, %f36;
	not.b32 	%r5023, %r87;
	add.s32 	%r5024, %r5023, %r5021;
	sub.s32 	%r1010, %r5024, %r5020;
	and.b32  	%r5025, %r1010, 768;
	setp.eq.s32 	%p395, %r5025, 768;
	mov.u32 	%r5947, %r87;
	@%p395 bra 	$L__BB4_288;
	shr.u32 	%r5027, %r1010, 8;
	add.s32 	%r5028, %r5027, 1;
	and.b32  	%r1011, %r5028, 3;
	mov.b32 	%r5946, 0;
	mov.u32 	%r5947, %r87;
$L__BB4_287:
	.pragma "nounroll";
	add.f32 	%f2895, %f2895, %f403;
	add.s32 	%r5947, %r5947, 256;
	add.s32 	%r5946, %r5946, 1;
	setp.ne.s32 	%p396, %r5946, %r1011;
	@%p396 bra 	$L__BB4_287;
$L__BB4_288:
	setp.lt.u32 	%p397, %r1010, 768;
	@%p397 bra 	$L__BB4_290;
$L__BB4_289:
	add.f32 	%f2435, %f2895, %f403;
	add.f32 	%f2436, %f2435, %f403;
	add.f32 	%f2437, %f2436, %f403;
	add.f32 	%f2895, %f2437, %f403;
	add.s32 	%r5947, %r5947, 1024;
	setp.lt.s32 	%p398, %r5947, %r975;
	@%p398 bra 	$L__BB4_289;
$L__BB4_290:
	// begin inline asm
	mov.u32 %r5154, %laneid;
	// end inline asm
	mov.b32 	%r5156, %f2895;
	mov.b32 	%r5157, 1;
	mov.b32 	%r5178, 31;
	mov.b32 	%r5179, -1;
	// begin inline asm
	shfl.sync.down.b32 %r5155, %r5156, %r5157, %r5178, %r5179;
	// end inline asm
	setp.gt.s32 	%p412, %r5154, 30;
	mov.b32 	%f2502, %r5155;
	add.f32 	%f2503, %f2895, %f2502;
	selp.f32 	%f2504, %f2895, %f2503, %p412;
	mov.b32 	%r5161, %f2504;
	mov.b32 	%r5162, 2;
	// begin inline asm
	shfl.sync.down.b32 %r5160, %r5161, %r5162, %r5178, %r5179;
	// end inline asm
	setp.gt.s32 	%p413, %r5154, 29;
	mov.b32 	%f2505, %r5160;
	add.f32 	%f2506, %f2504, %f2505;
	selp.f32 	%f2507, %f2504, %f2506, %p413;
	mov.b32 	%r5166, %f2507;
	mov.b32 	%r5167, 4;
	// begin inline asm
	shfl.sync.down.b32 %r5165, %r5166, %r5167, %r5178, %r5179;
	// end inline asm
	setp.gt.s32 	%p414, %r5154, 27;
	mov.b32 	%f2508, %r5165;
	add.f32 	%f2509, %f2507, %f2508;
	selp.f32 	%f2510, %f2507, %f2509, %p414;
	mov.b32 	%r5171, %f2510;
	mov.b32 	%r5172, 8;
	// begin inline asm
	shfl.sync.down.b32 %r5170, %r5171, %r5172, %r5178, %r5179;
	// end inline asm
	setp.gt.s32 	%p415, %r5154, 23;
	mov.b32 	%f2511, %r5170;
	add.f32 	%f2512, %f2510, %f2511;
	selp.f32 	%f2513, %f2510, %f2512, %p415;
	mov.b32 	%r5176, %f2513;
	mov.b32 	%r5177, 16;
	// begin inline asm
	shfl.sync.down.b32 %r5175, %r5176, %r5177, %r5178, %r5179;
	// end inline asm
	setp.gt.s32 	%p416, %r5154, 15;
	mov.b32 	%f2514, %r5175;
	add.f32 	%f411, %f2513, %f2514;
	selp.f32 	%f2896, %f2513, %f411, %p416;
	setp.ne.s32 	%p417, %r5154, 0;
	@%p417 bra 	$L__BB4_292;
	shr.u32 	%r5180, %r87, 3;
	and.b32  	%r5181, %r5180, 124;
	mov.u32 	%r5182, _ZZN3cub18CUB_300001_SM_10006detail6reduce28DeviceReduceSingleTileKernelINS2_10policy_hubIfyN4cuda3std3__44plusIfEEE10Policy1000EN6thrust24THRUST_300001_SM_1000_NS17counting_iteratorIiNSD_11use_defaultESF_SF_EEPfyS9_ff11estimate_piEEvT0_T1_T2_T3_T4_T6_E12temp_storage;
	add.s32 	%r5183, %r5182, %r5181;
	st.shared.f32 	[%r5183+8], %f411;
$L__BB4_292:
	bar.sync 	0;
	setp.ne.s32 	%p418, %r87, 0;
	@%p418 bra 	$L__BB4_294;
	ld.shared.f32 	%f2515, [_ZZN3cub18CUB_300001_SM_10006detail6reduce28DeviceReduceSingleTileKernelINS2_10policy_hubIfyN4cuda3std3__44plusIfEEE10Policy1000EN6thrust24THRUST_300001_SM_1000_NS17counting_iteratorIiNSD_11use_defaultESF_SF_EEPfyS9_ff11estimate_piEEvT0_T1_T2_T3_T4_T6_E12temp_storage+12];
	add.f32 	%f2516, %f2896, %f2515;
	ld.shared.f32 	%f2517, [_ZZN3cub18CUB_300001_SM_10006detail6reduce28DeviceReduceSingleTileKernelINS2_10policy_hubIfyN4cuda3std3__44plusIfEEE10Policy1000EN6thrust24THRUST_300001_SM_1000_NS17counting_iteratorIiNSD_11use_defaultESF_SF_EEPfyS9_ff11estimate_piEEvT0_T1_T2_T3_T4_T6_E12temp_storage+16];
	add.f32 	%f2518, %f2516, %f2517;
	ld.shared.f32 	%f2519, [_ZZN3cub18CUB_300001_SM_10006detail6reduce28DeviceReduceSingleTileKernelINS2_10policy_hubIfyN4cuda3std3__44plusIfEEE10Policy1000EN6thrust24THRUST_300001_SM_1000_NS17counting_iteratorIiNSD_11use_defaultESF_SF_EEPfyS9_ff11estimate_piEEvT0_T1_T2_T3_T4_T6_E12temp_storage+20];
	add.f32 	%f2520, %f2518, %f2519;
	ld.shared.f32 	%f2521, [_ZZN3cub18CUB_300001_SM_10006detail6reduce28DeviceReduceSingleTileKernelINS2_10policy_hubIfyN4cuda3std3__44plusIfEEE10Policy1000EN6thrust24THRUST_300001_SM_1000_NS17counting_iteratorIiNSD_11use_defaultESF_SF_EEPfyS9_ff11estimate_piEEvT0_T1_T2_T3_T4_T6_E12temp_storage+24];
	add.f32 	%f2522, %f2520, %f2521;
	ld.shared.f32 	%f2523, [_ZZN3cub18CUB_300001_SM_10006detail6reduce28DeviceReduceSingleTileKernelINS2_10policy_hubIfyN4cuda3std3__44plusIfEEE10Policy1000EN6thrust24THRUST_300001_SM_1000_NS17counting_iteratorIiNSD_11use_defaultESF_SF_EEPfyS9_ff11estimate_piEEvT0_T1_T2_T3_T4_T6_E12temp_storage+28];
	add.f32 	%f2524, %f2522, %f2523;
	ld.shared.f32 	%f2525, [_ZZN3cub18CUB_300001_SM_10006detail6reduce28DeviceReduceSingleTileKernelINS2_10policy_hubIfyN4cuda3std3__44plusIfEEE10Policy1000EN6thrust24THRUST_300001_SM_1000_NS17counting_iteratorIiNSD_11use_defaultESF_SF_EEPfyS9_ff11estimate_piEEvT0_T1_T2_T3_T4_T6_E12temp_storage+32];
	add.f32 	%f2526, %f2524, %f2525;
	ld.shared.f32 	%f2527, [_ZZN3cub18CUB_300001_SM_10006detail6reduce28DeviceReduceSingleTileKernelINS2_10policy_hubIfyN4cuda3std3__44plusIfEEE10Policy1000EN6thrust24THRUST_300001_SM_1000_NS17counting_iteratorIiNSD_11use_defaultESF_SF_EEPfyS9_ff11estimate_piEEvT0_T1_T2_T3_T4_T6_E12temp_storage+36];
	add.f32 	%f2896, %f2526, %f2527;
$L__BB4_294:
	mov.u32 	%r5474, %tid.x;
	setp.ne.s32 	%p472, %r5474, 0;
	@%p472 bra 	$L__BB4_296;
	add.f32 	%f2706, %f415, %f2896;
	st.global.f32 	[%rd1], %f2706;
$L__BB4_296:
	ret;

}
	// .globl	_ZN3cub18CUB_300001_SM_10006detail6reduce18DeviceReduceKernelINS2_10policy_hubIfyN4cuda3std3__44plusIfEEE10Policy1000EN6thrust24THRUST_300001_SM_1000_NS17counting_iteratorIiNSD_11use_defaultESF_SF_EEyS9_f11estimate_piEEvT0_PT3_T1_NS0_13GridEvenShareISL_EET2_T4_
.visible .entry _ZN3cub18CUB_300001_SM_10006detail6reduce18DeviceReduceKernelINS2_10policy_hubIfyN4cuda3std3__44plusIfEEE10Policy1000EN6thrust24THRUST_300001_SM_1000_NS17counting_iteratorIiNSD_11use_defaultESF_SF_EEyS9_f11estimate_piEEvT0_PT3_T1_NS0_13GridEvenShareISL_EET2_T4_(
	.param .align 4 .b8 _ZN3cub18CUB_300001_SM_10006detail6reduce18DeviceReduceKernelINS2_10policy_hubIfyN4cuda3std3__44plusIfEEE10Policy1000EN6thrust24THRUST_300001_SM_1000_NS17counting_iteratorIiNSD_11use_defaultESF_SF_EEyS9_f11estimate_piEEvT0_PT3_T1_NS0_13GridEvenShareISL_EET2_T4__param_0[4],
	.param .u64 .ptr .align 1 _ZN3cub18CUB_300001_SM_10006detail6reduce18DeviceReduceKernelINS2_10policy_hubIfyN4cuda3std3__44plusIfEEE10Policy1000EN6thrust24THRUST_300001_SM_1000_NS17counting_iteratorIiNSD_11use_defaultESF_SF_EEyS9_f11estimate_piEEvT0_PT3_T1_NS0_13GridEvenShareISL_EET2_T4__param_1,
	.param .u64 _ZN3cub18CUB_300001_SM_10006detail6reduce18DeviceReduceKernelINS2_10policy_hubIfyN4cuda3std3__44plusIfEEE10Policy1000EN6thrust24THRUST_300001_SM_1000_NS17counting_iteratorIiNSD_11use_defaultESF_SF_EEyS9_f11estimate_piEEvT0_PT3_T1_NS0_13GridEvenShareISL_EET2_T4__param_2,
	.param .align 8 .b8 _ZN3cub18CUB_300001_SM_10006detail6reduce18DeviceReduceKernelINS2_10policy_hubIfyN4cuda3std3__44plusIfEEE10Policy1000EN6thrust24THRUST_300001_SM_1000_NS17counting_iteratorIiNSD_11use_defaultESF_SF_EEyS9_f11estimate_piEEvT0_PT3_T1_NS0_13GridEvenShareISL_EET2_T4__param_3[72],
	.param .align 1 .b8 _ZN3cub18CUB_300001_SM_10006detail6reduce18DeviceReduceKernelINS2_10policy_hubIfyN4cuda3std3__44plusIfEEE10Policy1000EN6thrust24THRUST_300001_SM_1000_NS17counting_iteratorIiNSD_11use_defaultESF_SF_EEyS9_f11estimate_piEEvT0_PT3_T1_NS0_13GridEvenShareISL_EET2_T4__param_4[1],
	.param .align 4 .b8 _ZN3cub18CUB_300001_SM_10006detail6reduce18DeviceReduceKernelINS2_10policy_hubIfyN4cuda3std3__44plusIfEEE10Policy1000EN6thrust24THRUST_300001_SM_1000_NS17counting_iteratorIiNSD_11use_defaultESF_SF_EEyS9_f11estimate_piEEvT0_PT3_T1_NS0_13GridEvenShareISL_EET2_T4__param_5[4]
)
.maxntid 256
{
	.reg .pred 	%p<472>;
	.reg .b32 	%r<5968>;
	.reg .b32 	%f<2891>;
	.reg .b64 	%rd<15>;
	// demoted variable
	.shared .align 4 .b8 _ZZN3cub18CUB_300001_SM_10006detail6reduce18DeviceReduceKernelINS2_10policy_hubIfyN4cuda3std3__44plusIfEEE10Policy1000EN6thrust24THRUST_300001_SM_1000_NS17counting_iteratorIiNSD_11use_defaultESF_SF_EEyS9_f11estimate_piEEvT0_PT3_T1_NS0_13GridEvenShareISL_EET2_T4_E12temp_storage[44];
	ld.param.u32 	%r2, [_ZN3cub18CUB_300001_SM_10006detail6reduce18DeviceReduceKernelINS2_10policy_hubIfyN4cuda3std3__44plusIfEEE10Policy1000EN6thrust24THRUST_300001_SM_1000_NS17counting_iteratorIiNSD_11use_defaultESF_SF_EEyS9_f11estimate_piEEvT0_PT3_T1_NS0_13GridEvenShareISL_EET2_T4__param_0];
	ld.param.u32 	%r3, [_ZN3cub18CUB_300001_SM_10006detail6reduce18DeviceReduceKernelINS2_10policy_hubIfyN4cuda3std3__44plusIfEEE10Policy1000EN6thrust24THRUST_300001_SM_1000_NS17counting_iteratorIiNSD_11use_defaultESF_SF_EEyS9_f11estimate_piEEvT0_PT3_T1_NS0_13GridEvenShareISL_EET2_T4__param_5];
	ld.param.u64 	%rd1, [_ZN3cub18CUB_300001_SM_10006detail6reduce18DeviceReduceKernelINS2_10policy_hubIfyN4cuda3std3__44plusIfEEE10Policy1000EN6thrust24THRUST_300001_SM_1000_NS17counting_iteratorIiNSD_11use_defaultESF_SF_EEyS9_f11estimate_piEEvT0_PT3_T1_NS0_13GridEvenShareISL_EET2_T4__param_3+32];
	ld.param.u32 	%r1, [_ZN3cub18CUB_300001_SM_10006detail6reduce18DeviceReduceKernelINS2_10policy_hubIfyN4cuda3std3__44plusIfEEE10Policy1000EN6thrust24THRUST_300001_SM_1000_NS17counting_iteratorIiNSD_11use_defaultESF_SF_EEyS9_f11estimate_piEEvT0_PT3_T1_NS0_13GridEvenShareISL_EET2_T4__param_3+40];
	mov.u32 	%r4, %ctaid.x;
	shl.b32 	%r1023, %r1, 12;
	cvt.s64.s32 	%rd2, %r1023;
	shl.b32 	%r1024, %r4, 12;
	cvt.u64.u32 	%rd3, %r1024;
	sub.s64 	%rd4, %rd1, %rd3;
	setp.gt.u64 	%p1, %rd4, 4095;
	@%p1 bra 	$L__BB5_37;
	cvt.u32.u64 	%r5198, %rd3;
	cvt.u32.u64 	%r5, %rd1;
	sub.s32 	%r6, %r5, %r5198;
	mov.u32 	%r7, %tid.x;
	setp.ge.s32 	%p418, %r7, %r6;
	mov.f32 	%f2718, 0f00000000;
	mov.u32 	%r5531, %r7;
	@%p418 bra 	$L__BB5_11;
	setp.lt.s32 	%p419, %r3, 1;
	mov.f32 	%f2707, 0f00000000;
	@%p419 bra 	$L__BB5_10;
	add.s32 	%r5202, %r5198, %r7;
	add.s32 	%r5203, %r5202, %r2;
	xor.b32  	%r5204, %r5203, -1429050551;
	mul.lo.s32 	%r5205, %r5204, 1099087573;
	add.s32 	%r5506, %r5205, 5783321;
	xor.b32  	%r5503, %r5205, 362436069;
	add.s32 	%r5502, %r5205, 123456789;
	add.s32 	%r5501, %r5205, -638133224;
	add.s32 	%r5206, %r3, -1;
	and.b32  	%r12, %r3, 3;
	setp.lt.u32 	%p420, %r5206, 3;
	mov.b32 	%r5505, -589760388;
	mov.b32 	%r5504, -123459836;
	mov.f32 	%f2706, 0f00000000;
	@%p420 bra 	$L__BB5_6;
	and.b32  	%r13, %r3, 2147483644;
	mov.b32 	%r5500, 0;
	mov.b32 	%r5505, -589760388;
	mov.b32 	%r5504, -123459836;
	mov.f32 	%f2706, 0f00000000;
$L__BB5_5:
	shr.u32 	%r5210, %r5502, 2;
	xor.b32  	%r5211, %r5210, %r5502;
	shl.b32 	%r5212, %r5506, 4;
	shl.b32 	%r5213, %r5211, 1;
	xor.b32  	%r5214, %r5212, %r5213;
	xor.b32  	%r5215, %r5214, %r5506;
	xor.b32  	%r5216, %r5215, %r5211;
	add.s32 	%r5217, %r5501, %r5216;
	add.s32 	%r5218, %r5217, 362437;
	cvt.rn.f32.u32 	%f2529, %r5218;
	fma.rn.f32 	%f2530, %f2529, 0f2F800000, 0f2F000000;
	shr.u32 	%r5219, %r5503, 2;
	xor.b32  	%r5220, %r5219, %r5503;
	shl.b32 	%r5221, %r5216, 4;
	shl.b32 	%r5222, %r5220, 1;
	xor.b32  	%r5223, %r5222, %r5221;
	xor.b32  	%r5224, %r5223, %r5220;
	xor.b32  	%r5225, %r5224, %r5216;
	add.s32 	%r5226, %r5501, %r5225;
	add.s32 	%r5227, %r5226, 724874;
	cvt.rn.f32.u32 	%f2531, %r5227;
	fma.rn.f32 	%f2532, %f2531, 0f2F800000, 0f2F000000;
	mul.f32 	%f2533, %f2532, %f2532;
	fma.rn.f32 	%f2534, %f2530, %f2530, %f2533;
	sqrt.rn.f32 	%f2535, %f2534;
	setp.le.f32 	%p421, %f2535, 0f3F800000;
	add.f32 	%f2536, %f2706, 0f3F800000;
	selp.f32 	%f2537, %f2536, %f2706, %p421;
	shr.u32 	%r5228, %r5504, 2;
	xor.b32  	%r5229, %r5228, %r5504;
	shl.b32 	%r5230, %r5225, 4;
	shl.b32 	%r5231, %r5229, 1;
	xor.b32  	%r5232, %r5230, %r5231;
	xor.b32  	%r5233, %r5232, %r5225;
	xor.b32  	%r5234, %r5233, %r5229;
	add.s32 	%r5235, %r5501, %r5234;
	add.s32 	%r5236, %r5235, 1087311;
	cvt.rn.f32.u32 	%f2538, %r5236;
	fma.rn.f32 	%f2539, %f2538, 0f2F800000, 0f2F000000;
	shr.u32 	%r5237, %r5505, 2;
	xor.b32  	%r5238, %r5237, %r5505;
	shl.b32 	%r5239, %r5234, 4;
	shl.b32 	%r5240, %r5238, 1;
	xor.b32  	%r5241, %r5240, %r5239;
	xor.b32  	%r5242, %r5241, %r5238;
	xor.b32  	%r5502, %r5242, %r5234;
	add.s32 	%r5243, %r5501, %r5502;
	add.s32 	%r5244, %r5243, 1449748;
	cvt.rn.f32.u32 	%f2540, %r5244;
	fma.rn.f32 	%f2541, %f2540, 0f2F800000, 0f2F000000;
	mul.f32 	%f2542, %f2541, %f2541;
	fma.rn.f32 	%f2543, %f2539, %f2539, %f2542;
	sqrt.rn.f32 	%f2544, %f2543;
	setp.le.f32 	%p422, %f2544, 0f3F800000;
	add.f32 	%f2545, %f2537, 0f3F800000;
	selp.f32 	%f2546, %f2545, %f2537, %p422;
	shr.u32 	%r5245, %r5506, 2;
	xor.b32  	%r5246, %r5245, %r5506;
	shl.b32 	%r5247, %r5502, 4;
	shl.b32 	%r5248, %r5246, 1;
	xor.b32  	%r5249, %r5247, %r5248;
	xor.b32  	%r5250, %r5249, %r5502;
	xor.b32  	%r5503, %r5250, %r5246;
	add.s32 	%r5251, %r5501, %r5503;
	add.s32 	%r5252, %r5251, 1812185;
	cvt.rn.f32.u32 	%f2547, %r5252;
	fma.rn.f32 	%f2548, %f2547, 0f2F800000, 0f2F000000;
	shr.u32 	%r5253, %r5216, 2;
	xor.b32  	%r5254, %r5253, %r5216;
	shl.b32 	%r5255, %r5503, 4;
	shl.b32 	%r5256, %r5254, 1;
	xor.b32  	%r5257, %r5256, %r5255;
	xor.b32  	%r5258, %r5257, %r5254;
	xor.b32  	%r5504, %r5258, %r5503;
	add.s32 	%r5259, %r5501, %r5504;
	add.s32 	%r5260, %r5259, 2174622;
	cvt.rn.f32.u32 	%f2549, %r5260;
	fma.rn.f32 	%f2550, %f2549, 0f2F800000, 0f2F000000;
	mul.f32 	%f2551, %f2550, %f2550;
	fma.rn.f32 	%f2552, %f2548, %f2548, %f2551;
	sqrt.rn.f32 	%f2553, %f2552;
	setp.le.f32 	%p423, %f2553, 0f3F800000;
	add.f32 	%f2554, %f2546, 0f3F800000;
	selp.f32 	%f2555, %f2554, %f2546, %p423;
	shr.u32 	%r5261, %r5225, 2;
	xor.b32  	%r5262, %r5261, %r5225;
	shl.b32 	%r5263, %r5504, 4;
	shl.b32 	%r5264, %r5262, 1;
	xor.b32  	%r5265, %r5263, %r5264;
	xor.b32  	%r5266, %r5265, %r5504;
	xor.b32  	%r5505, %r5266, %r5262;
	add.s32 	%r5267, %r5501, %r5505;
	add.s32 	%r5268, %r5267, 2537059;
	cvt.rn.f32.u32 	%f2556, %r5268;
	fma.rn.f32 	%f2557, %f2556, 0f2F800000, 0f2F000000;
	shr.u32 	%r5269, %r5234, 2;
	xor.b32  	%r5270, %r5269, %r5234;
	shl.b32 	%r5271, %r5505, 4;
	shl.b32 	%r5272, %r5270, 1;
	xor.b32  	%r5273, %r5272, %r5271;
	xor.b32  	%r5274, %r5273, %r5270;
	xor.b32  	%r5506, %r5274, %r5505;
	add.s32 	%r5501, %r5501, 2899496;
	add.s32 	%r5275, %r5506, %r5501;
	cvt.rn.f32.u32 	%f2558, %r5275;
	fma.rn.f32 	%f2559, %f2558, 0f2F800000, 0f2F000000;
	mul.f32 	%f2560, %f2559, %f2559;
	fma.rn.f32 	%f2561, %f2557, %f2557, %f2560;
	sqrt.rn.f32 	%f2562, %f2561;
	setp.le.f32 	%p424, %f2562, 0f3F800000;
	add.f32 	%f2563, %f2555, 0f3F800000;
	selp.f32 	%f2706, %f2563, %f2555, %p424;
	add.s32 	%r5500, %r5500, 4;
	setp.ne.s32 	%p425, %r5500, %r13;
	@%p425 bra 	$L__BB5_5;
$L__BB5_6:
	setp.eq.s32 	%p426, %r12, 0;
	@%p426 bra 	$L__BB5_9;
	mov.b32 	%r5510, 0;
$L__BB5_8:
	.pragma "nounroll";
	mov.u32 	%r37, %r5504;
	mov.u32 	%r5504, %r5506;
	mov.u32 	%r38, %r5505;
	shr.u32 	%r5277, %r5502, 2;
	xor.b32  	%r5278, %r5277, %r5502;
	shl.b32 	%r5279, %r5504, 4;
	shl.b32 	%r5280, %r5278, 1;
	xor.b32  	%r5281, %r5279, %r5280;
	xor.b32  	%r5282, %r5281, %r5504;
	xor.b32  	%r5505, %r5282, %r5278;
	add.s32 	%r5283, %r5501, %r5505;
	add.s32 	%r5284, %r5283, 362437;
	cvt.rn.f32.u32 	%f2564, %r5284;
	fma.rn.f32 	%f2565, %f2564, 0f2F800000, 0f2F000000;
	shr.u32 	%r5285, %r5503, 2;
	xor.b32  	%r5286, %r5285, %r5503;
	shl.b32 	%r5287, %r5505, 4;
	shl.b32 	%r5288, %r5286, 1;
	xor.b32  	%r5289, %r5288, %r5287;
	xor.b32  	%r5290, %r5289, %r5286;
	xor.b32  	%r5506, %r5290, %r5505;
	add.s32 	%r5501, %r5501, 724874;
	add.s32 	%r5291, %r5506, %r5501;
	cvt.rn.f32.u32 	%f2566, %r5291;
	fma.rn.f32 	%f2567, %f2566, 0f2F800000, 0f2F000000;
	mul.f32 	%f2568, %f2567, %f2567;
	fma.rn.f32 	%f2569, %f2565, %f2565, %f2568;
	sqrt.rn.f32 	%f2570, %f2569;
	setp.le.f32 	%p427, %f2570, 0f3F800000;
	add.f32 	%f2571, %f2706, 0f3F800000;
	selp.f32 	%f2706, %f2571, %f2706, %p427;
	add.s32 	%r5510, %r5510, 1;
	setp.ne.s32 	%p428, %r5510, %r12;
	mov.u32 	%r5503, %r38;
	mov.u32 	%r5502, %r37;
	@%p428 bra 	$L__BB5_8;
$L__BB5_9:
	mul.f32 	%f2707, %f2706, 0f40800000;
$L__BB5_10:
	cvt.rn.f32.s32 	%f2572, %r3;
	div.rn.f32 	%f2718, %f2707, %f2572;
	add.s32 	%r5531, %r7, 256;
$L__BB5_11:
	setp.ge.s32 	%p429, %r5531, %r6;
	@%p429 bra 	$L__BB5_28;
	setp.lt.s32 	%p430, %r3, 1;
	cvt.rn.f32.s32 	%f12, %r3;
	@%p430 bra 	$L__BB5_23;
	add.s32 	%r47, %r3, -1;
	and.b32  	%r48, %r3, 3;
	and.b32  	%r5298, %r3, 2147483644;
	neg.s32 	%r49, %r5298;
	add.s32 	%r50, %r2, %r5198;
$L__BB5_14:
	setp.lt.u32 	%p435, %r47, 3;
	add.s32 	%r5302, %r50, %r5531;
	xor.b32  	%r5303, %r5302, -1429050551;
	mul.lo.s32 	%r5517, %r5303, 1099087573;
	add.s32 	%r5522, %r5517, 5783321;
	xor.b32  	%r5519, %r5517, 362436069;
	add.s32 	%r5518, %r5517, 123456789;
	add.s32 	%r5523, %r5517, -638133224;
	mov.b32 	%r5527, -589760388;
	mov.b32 	%r5526, -123459836;
	mov.f32 	%f2713, 0f00000000;
	@%p435 bra 	$L__BB5_18;
	mov.b32 	%r5527, -589760388;
	mov.b32 	%r5526, -123459836;
	mov.f32 	%f2713, 0f00000000;
	mov.u32 	%r5516, %r49;
$L__BB5_16:
	shr.u32 	%r5306, %r5518, 2;
	xor.b32  	%r5307, %r5306, %r5518;
	shl.b32 	%r5308, %r5522, 4;
	shl.b32 	%r5309, %r5307, 1;
	xor.b32  	%r5310, %r5308, %r5309;
	xor.b32  	%r5311, %r5310, %r5522;
	xor.b32  	%r5312, %r5311, %r5307;
	add.s32 	%r5313, %r5517, -638133224;
	add.s32 	%r5314, %r5313, %r5312;
	add.s32 	%r5315, %r5314, 362437;
	cvt.rn.f32.u32 	%f2581, %r5315;
	fma.rn.f32 	%f2582, %f2581, 0f2F800000, 0f2F000000;
	shr.u32 	%r5316, %r5519, 2;
	xor.b32  	%r5317, %r5316, %r5519;
	shl.b32 	%r5318, %r5312, 4;
	shl.b32 	%r5319, %r5317, 1;
	xor.b32  	%r5320, %r5319, %r5318;
	xor.b32  	%r5321, %r5320, %r5317;
	xor.b32  	%r5322, %r5321, %r5312;
	add.s32 	%r5323, %r5313, %r5322;
	add.s32 	%r5324, %r5323, 724874;
	cvt.rn.f32.u32 	%f2583, %r5324;
	fma.rn.f32 	%f2584, %f2583, 0f2F800000, 0f2F000000;
	mul.f32 	%f2585, %f2584, %f2584;
	fma.rn.f32 	%f2586, %f2582, %f2582, %f2585;
	sqrt.rn.f32 	%f2587, %f2586;
	setp.le.f32 	%p436, %f2587, 0f3F800000;
	add.f32 	%f2588, %f2713, 0f3F800000;
	selp.f32 	%f2589, %f2588, %f2713, %p436;
	shr.u32 	%r5325, %r5526, 2;
	xor.b32  	%r5326, %r5325, %r5526;
	shl.b32 	%r5327, %r5322, 4;
	shl.b32 	%r5328, %r5326, 1;
	xor.b32  	%r5329, %r5327, %r5328;
	xor.b32  	%r5330, %r5329, %r5322;
	xor.b32  	%r5331, %r5330, %r5326;
	add.s32 	%r5332, %r5313, %r5331;
	add.s32 	%r5333, %r5332, 1087311;
	cvt.rn.f32.u32 	%f2590, %r5333;
	fma.rn.f32 	%f2591, %f2590, 0f2F800000, 0f2F000000;
	shr.u32 	%r5334, %r5527, 2;
	xor.b32  	%r5335, %r5334, %r5527;
	shl.b32 	%r5336, %r5331, 4;
	shl.b32 	%r5337, %r5335, 1;
	xor.b32  	%r5338, %r5337, %r5336;
	xor.b32  	%r5339, %r5338, %r5335;
	xor.b32  	%r5518, %r5339, %r5331;
	add.s32 	%r5340, %r5313, %r5518;
	add.s32 	%r5341, %r5340, 1449748;
	cvt.rn.f32.u32 	%f2592, %r5341;
	fma.rn.f32 	%f2593, %f2592, 0f2F800000, 0f2F000000;
	mul.f32 	%f2594, %f2593, %f2593;
	fma.rn.f32 	%f2595, %f2591, %f2591, %f2594;
	sqrt.rn.f32 	%f2596, %f2595;
	setp.le.f32 	%p437, %f2596, 0f3F800000;
	add.f32 	%f2597, %f2589, 0f3F800000;
	selp.f32 	%f2598, %f2597, %f2589, %p437;
	shr.u32 	%r5342, %r5522, 2;
	xor.b32  	%r5343, %r5342, %r5522;
	shl.b32 	%r5344, %r5518, 4;
	shl.b32 	%r5345, %r5343, 1;
	xor.b32  	%r5346, %r5344, %r5345;
	xor.b32  	%r5347, %r5346, %r5518;
	xor.b32  	%r5519, %r5347, %r5343;
	add.s32 	%r5348, %r5313, %r5519;
	add.s32 	%r5349, %r5348, 1812185;
	cvt.rn.f32.u32 	%f2599, %r5349;
	fma.rn.f32 	%f2600, %f2599, 0f2F800000, 0f2F000000;
	shr.u32 	%r5350, %r5312, 2;
	xor.b32  	%r5351, %r5350, %r5312;
	shl.b32 	%r5352, %r5519, 4;
	shl.b32 	%r5353, %r5351, 1;
	xor.b32  	%r5354, %r5353, %r5352;
	xor.b32  	%r5355, %r5354, %r5351;
	xor.b32  	%r5526, %r5355, %r5519;
	add.s32 	%r5356, %r5313, %r5526;
	add.s32 	%r5357, %r5356, 2174622;
	cvt.rn.f32.u32 	%f2601, %r5357;
	fma.rn.f32 	%f2602, %f2601, 0f2F800000, 0f2F000000;
	mul.f32 	%f2603, %f2602, %f2602;
	fma.rn.f32 	%f2604, %f2600, %f2600, %f2603;
	sqrt.rn.f32 	%f2605, %f2604;
	setp.le.f32 	%p438, %f2605, 0f3F800000;
	add.f32 	%f2606, %f2598, 0f3F800000;
	selp.f32 	%f2607, %f2606, %f2598, %p438;
	shr.u32 	%r5358, %r5322, 2;
	xor.b32  	%r5359, %r5358, %r5322;
	shl.b32 	%r5360, %r5526, 4;
	shl.b32 	%r5361, %r5359, 1;
	xor.b32  	%r5362, %r5360, %r5361;
	xor.b32  	%r5363, %r5362, %r5526;
	xor.b32  	%r5527, %r5363, %r5359;
	add.s32 	%r5364, %r5313, %r5527;
	add.s32 	%r5365, %r5364, 2537059;
	cvt.rn.f32.u32 	%f2608, %r5365;
	fma.rn.f32 	%f2609, %f2608, 0f2F800000, 0f2F000000;
	shr.u32 	%r5366, %r5331, 2;
	xor.b32  	%r5367, %r5366, %r5331;
	shl.b32 	%r5368, %r5527, 4;
	shl.b32 	%r5369, %r5367, 1;
	xor.b32  	%r5370, %r5369, %r5368;
	xor.b32  	%r5371, %r5370, %r5367;
	xor.b32  	%r5522, %r5371, %r5527;
	add.s32 	%r5372, %r5313, %r5522;
	add.s32 	%r5373, %r5372, 2899496;
	cvt.rn.f32.u32 	%f2610, %r5373;
	fma.rn.f32 	%f2611, %f2610, 0f2F800000, 0f2F000000;
	mul.f32 	%f2612, %f2611, %f2611;
	fma.rn.f32 	%f2613, %f2609, %f2609, %f2612;
	sqrt.rn.f32 	%f2614, %f2613;
	setp.le.f32 	%p439, %f2614, 0f3F800000;
	add.f32 	%f2615, %f2607, 0f3F800000;
	selp.f32 	%f2713, %f2615, %f2607, %p439;
	add.s32 	%r5517, %r5517, 2899496;
	add.s32 	%r5516, %r5516, 4;
	setp.ne.s32 	%p440, %r5516, 0;
	@%p440 bra 	$L__BB5_16;
	add.s32 	%r5523, %r5517, -638133224;
$L__BB5_18:
	setp.eq.s32 	%p441, %r48, 0;
	@%p441 bra 	$L__BB5_22;
	setp.eq.s32 	%p442, %r48, 1;
	shr.u32 	%r5374, %r5518, 2;
	xor.b32  	%r5375, %r5374, %r5518;
	shl.b32 	%r5376, %r5522, 4;
	shl.b32 	%r5377, %r5375, 1;
	xor.b32  	%r5378, %r5376, %r5377;
	xor.b32  	%r5379, %r5378, %r5522;
	xor.b32  	%r78, %r5379, %r5375;
	add.s32 	%r5380, %r5523, %r78;
	add.s32 	%r5381, %r5380, 362437;
	cvt.rn.f32.u32 	%f2616, %r5381;
	fma.rn.f32 	%f2617, %f2616, 0f2F800000, 0f2F000000;
	shr.u32 	%r5382, %r5519, 2;
	xor.b32  	%r5383, %r5382, %r5519;
	shl.b32 	%r5384, %r78, 4;
	shl.b32 	%r5385, %r5383, 1;
	xor.b32  	%r5386, %r5385, %r5384;
	xor.b32  	%r5387, %r5386, %r5383;
	xor.b32  	%r79, %r5387, %r78;
	add.s32 	%r5388, %r5523, %r79;
	add.s32 	%r5389, %r5388, 724874;
	cvt.rn.f32.u32 	%f2618, %r5389;
	fma.rn.f32 	%f2619, %f2618, 0f2F800000, 0f2F000000;
	mul.f32 	%f2620, %f2619, %f2619;
	fma.rn.f32 	%f2621, %f2617, %f2617, %f2620;
	sqrt.rn.f32 	%f2622, %f2621;
	setp.le.f32 	%p443, %f2622, 0f3F800000;
	add.f32 	%f2623, %f2713, 0f3F800000;
	selp.f32 	%f2713, %f2623, %f2713, %p443;
	@%p442 bra 	$L__BB5_22;
	setp.eq.s32 	%p444, %r48, 2;
	shr.u32 	%r5390, %r5526, 2;
	xor.b32  	%r5391, %r5390, %r5526;
	shl.b32 	%r5392, %r79, 4;
	shl.b32 	%r5393, %r5391, 1;
	xor.b32  	%r5394, %r5392, %r5393;
	xor.b32  	%r5395, %r5394, %r79;
	xor.b32  	%r5396, %r5395, %r5391;
	add.s32 	%r5397, %r5523, %r5396;
	add.s32 	%r5398, %r5397, 1087311;
	cvt.rn.f32.u32 	%f2624, %r5398;
	fma.rn.f32 	%f2625, %f2624, 0f2F800000, 0f2F000000;
	shr.u32 	%r5399, %r5527, 2;
	xor.b32  	%r5400, %r5399, %r5527;
	shl.b32 	%r5401, %r5396, 4;
	shl.b32 	%r5402, %r5400, 1;
	xor.b32  	%r5403, %r5402, %r5401;
	xor.b32  	%r5404, %r5403, %r5400;
	xor.b32  	%r80, %r5404, %r5396;
	add.s32 	%r5405, %r5523, %r80;
	add.s32 	%r5406, %r5405, 1449748;
	cvt.rn.f32.u32 	%f2626, %r5406;
	fma.rn.f32 	%f2627, %f2626, 0f2F800000, 0f2F000000;
	mul.f32 	%f2628, %f2627, %f2627;
	fma.rn.f32 	%f2629, %f2625, %f2625, %f2628;
	sqrt.rn.f32 	%f2630, %f2629;
	setp.le.f32 	%p445, %f2630, 0f3F800000;
	add.f32 	%f2631, %f2713, 0f3F800000;
	selp.f32 	%f2713, %f2631, %f2713, %p445;
	@%p444 bra 	$L__BB5_22;
	shr.u32 	%r5407, %r5522, 2;
	xor.b32  	%r5408, %r5407, %r5522;
	shl.b32 	%r5409, %r80, 4;
	shl.b32 	%r5410, %r5408, 1;
	xor.b32  	%r5411, %r5409, %r5410;
	xor.b32  	%r5412, %r5411, %r80;
	xor.b32  	%r5413, %r5412, %r5408;
	add.s32 	%r5414, %r5523, %r5413;
	add.s32 	%r5415, %r5414, 1812185;
	cvt.rn.f32.u32 	%f2632, %r5415;
	fma.rn.f32 	%f2633, %f2632, 0f2F800000, 0f2F000000;
	shr.u32 	%r5416, %r78, 2;
	xor.b32  	%r5417, %r5416, %r78;
	shl.b32 	%r5418, %r5413, 4;
	shl.b32 	%r5419, %r5417, 1;
	xor.b32  	%r5420, %r5419, %r5418;
	xor.b32  	%r5421, %r5420, %r5417;
	xor.b32  	%r5422, %r5421, %r5413;
	add.s32 	%r5423, %r5523, %r5422;
	add.s32 	%r5424, %r5423, 2174622;
	cvt.rn.f32.u32 	%f2634, %r5424;
	fma.rn.f32 	%f2635, %f2634, 0f2F800000, 0f2F000000;
	mul.f32 	%f2636, %f2635, %f2635;
	fma.rn.f32 	%f2637, %f2633, %f2633, %f2636;
	sqrt.rn.f32 	%f2638, %f2637;
	setp.le.f32 	%p446, %f2638, 0f3F800000;
	add.f32 	%f2639, %f2713, 0f3F800000;
	selp.f32 	%f2713, %f2639, %f2713, %p446;
$L__BB5_22:
	mul.f32 	%f2640, %f2713, 0f40800000;
	div.rn.f32 	%f2641, %f2640, %f12;
	add.f32 	%f2718, %f2718, %f2641;
	add.s32 	%r5531, %r5531, 256;
	setp.lt.s32 	%p447, %r5531, %r6;
	@%p447 bra 	$L__BB5_14;
	bra.uni 	$L__BB5_28;
$L__BB5_23:
	mov.f32 	%f2574, 0f00000000;
	div.rn.f32 	%f23, %f2574, %f12;
	not.b32 	%r5293, %r5531;
	add.s32 	%r5294, %r5293, %r5;
	sub.s32 	%r82, %r5294, %r5198;
	shr.u32 	%r5295, %r5294, 8;
	add.s32 	%r83, %r5295, 1;
	and.b32  	%r5296, %r5294, 768;
	setp.eq.s32 	%p431, %r5296, 768;
	@%p431 bra 	$L__BB5_26;
	and.b32  	%r84, %r83, 3;
	mov.b32 	%r5530, 0;
$L__BB5_25:
	.pragma "nounroll";
	add.f32 	%f2718, %f2718, %f23;
	add.s32 	%r5531, %r5531, 256;
	add.s32 	%r5530, %r5530, 1;
	setp.ne.s32 	%p432, %r5530, %r84;
	@%p432 bra 	$L__BB5_25;
$L__BB5_26:
	setp.lt.u32 	%p433, %r82, 768;
	@%p433 bra 	$L__BB5_28;
$L__BB5_27:
	add.f32 	%f2575, %f2718, %f23;
	add.f32 	%f2576, %f2575, %f23;
	add.f32 	%f2577, %f2576, %f23;
	add.f32 	%f2718, %f2577, %f23;
	add.s32 	%r5531, %r5531, 1024;
	setp.lt.s32 	%p434, %r5531, %r6;
	@%p434 bra 	$L__BB5_27;
$L__BB5_28:
	setp.lt.s32 	%p448, %r6, 256;
	@%p448 bra 	$L__BB5_33;
	// begin inline asm
	mov.u32 %r5463, %laneid;
	// end inline asm
	mov.b32 	%r5465, %f2718;
	mov.b32 	%r5466, 1;
	mov.b32 	%r5487, 31;
	mov.b32 	%r5488, -1;
	// begin inline asm
	shfl.sync.down.b32 %r5464, %r5465, %r5466, %r5487, %r5488;
	// end inline asm
	setp.gt.s32 	%p464, %r5463, 30;
	mov.b32 	%f2676, %r5464;
	add.f32 	%f2677, %f2718, %f2676;
	selp.f32 	%f2678, %f2718, %f2677, %p464;
	mov.b32 	%r5470, %f2678;
	mov.b32 	%r5471, 2;
	// begin inline asm
	shfl.sync.down.b32 %r5469, %r5470, %r5471, %r5487, %r5488;
	// end inline asm
	setp.gt.s32 	%p465, %r5463, 29;
	mov.b32 	%f2679, %r5469;
	add.f32 	%f2680, %f2678, %f2679;
	selp.f32 	%f2681, %f2678, %f2680, %p465;
	mov.b32 	%r5475, %f2681;
	mov.b32 	%r5476, 4;
	// begin inline asm
	shfl.sync.down.b32 %r5474, %r5475, %r5476, %r5487, %r5488;
	// end inline asm
	setp.gt.s32 	%p466, %r5463, 27;
	mov.b32 	%f2682, %r5474;
	add.f32 	%f2683, %f2681, %f2682;
	selp.f32 	%f2684, %f2681, %f2683, %p466;
	mov.b32 	%r5480, %f2684;
	mov.b32 	%r5481, 8;
	// begin inline asm
	shfl.sync.down.b32 %r5479, %r5480, %r5481, %r5487, %r5488;
	// end inline asm
	setp.gt.s32 	%p467, %r5463, 23;
	mov.b32 	%f2685, %r5479;
	add.f32 	%f2686, %f2684, %f2685;
	selp.f32 	%f2687, %f2684, %f2686, %p467;
	mov.b32 	%r5485, %f2687;
	mov.b32 	%r5486, 16;
	// begin inline asm
	shfl.sync.down.b32 %r5484, %r5485, %r5486, %r5487, %r5488;
	// end inline asm
	setp.gt.s32 	%p468, %r5463, 15;
	mov.b32 	%f2688, %r5484;
	add.f32 	%f31, %f2687, %f2688;
	selp.f32 	%f2890, %f2687, %f31, %p468;
	setp.ne.s32 	%p469, %r5463, 0;
	@%p469 bra 	$L__BB5_31;
	shr.u32 	%r5489, %r7, 3;
	and.b32  	%r5490, %r5489, 124;
	mov.u32 	%r5491, _ZZN3cub18CUB_300001_SM_10006detail6reduce18DeviceReduceKernelINS2_10policy_hubIfyN4cuda3std3__44plusIfEEE10Policy1000EN6thrust24THRUST_300001_SM_1000_NS17counting_iteratorIiNSD_11use_defaultESF_SF_EEyS9_f11estimate_piEEvT0_PT3_T1_NS0_13GridEvenShareISL_EET2_T4_E12temp_storage;
	add.s32 	%r5492, %r5491, %r5490;
	st.shared.f32 	[%r5492+8], %f31;
$L__BB5_31:
	bar.sync 	0;
	setp.ne.s32 	%p470, %r7, 0;
	@%p470 bra 	$L__BB5_291;
	ld.shared.f32 	%f2689, [_ZZN3cub18CUB_300001_SM_10006detail6reduce18DeviceReduceKernelINS2_10policy_hubIfyN4cuda3std3__44plusIfEEE10Policy1000EN6thrust24THRUST_300001_SM_1000_NS17counting_iteratorIiNSD_11use_defaultESF_SF_EEyS9_f11estimate_piEEvT0_PT3_T1_NS0_13GridEvenShareISL_EET2_T4_E12temp_storage+12];
	add.f32 	%f2690, %f2890, %f2689;
	ld.shared.f32 	%f2691, [_ZZN3cub18CUB_300001_SM_10006detail6reduce18DeviceReduceKernelINS2_10policy_hubIfyN4cuda3std3__44plusIfEEE10Policy1000EN6thrust24THRUST_300001_SM_1000_NS17counting_iteratorIiNSD_11use_defaultESF_SF_EEyS9_f11estimate_piEEvT0_PT3_T1_NS0_13GridEvenShareISL_EET2_T4_E12temp_storage+16];
	add.f32 	%f2692, %f2690, %f2691;
	ld.shared.f32 	%f2693, [_ZZN3cub18CUB_300001_SM_10006detail6reduce18DeviceReduceKernelINS2_10policy_hubIfyN4cuda3std3__44plusIfEEE10Policy1000EN6thrust24THRUST_300001_SM_1000_NS17counting_iteratorIiNSD_11use_defaultESF_SF_EEyS9_f11estimate_piEEvT0_PT3_T1_NS0_13GridEvenShareISL_EET2_T4_E12temp_storage+20];
	add.f32 	%f2694, %f2692, %f2693;
	ld.shared.f32 	%f2695, [_ZZN3cub18CUB_300001_SM_10006detail6reduce18DeviceReduceKernelINS2_10policy_hubIfyN4cuda3std3__44plusIfEEE10Policy1000EN6thrust24THRUST_300001_SM_1000_NS17counting_iteratorIiNSD_11use_defaultESF_SF_EEyS9_f11estimate_piEEvT0_PT3_T1_NS0_13GridEvenShareISL_EET2_T4_E12temp_storage+24];
	add.f32 	%f2696, %f2694, %f2695;
	ld.shared.f32 	%f2697, [_ZZN3cub18CUB_300001_SM_10006detail6reduce18DeviceReduceKernelINS2_10policy_hubIfyN4cuda3std3__44plusIfEEE10Policy1000EN6thrust24THRUST_300001_SM_1000_NS17counting_iteratorIiNSD_11use_defaultESF_SF_EEyS9_f11estimate_piEEvT0_PT3_T1_NS0_13GridEvenShareISL_EET2_T4_E12temp_storage+28];
	add.f32 	%f2698, %f2696, %f2697;
	ld.shared.f32 	%f2699, [_ZZN3cub18CUB_300001_SM_10006detail6reduce18DeviceReduceKernelINS2_10policy_hubIfyN4cuda3std3__44plusIfEEE10Policy1000EN6thrust24THRUST_300001_SM_1000_NS17counting_iteratorIiNSD_11use_defaultESF_SF_EEyS9_f11estimate_piEEvT0_PT3_T1_NS0_13GridEvenShareISL_EET2_T4_E12temp_storage+32];
	add.f32 	%f2700, %f2698, %f2699;
	ld.shared.f32 	%f2701, [_ZZN3cub18CUB_300001_SM_10006detail6reduce18DeviceReduceKernelINS2_10policy_hubIfyN4cuda3std3__44plusIfEEE10Policy1000EN6thrust24THRUST_300001_SM_1000_NS17counting_iteratorIiNSD_11use_defaultESF_SF_EEyS9_f11estimate_piEEvT0_PT3_T1_NS0_13GridEvenShareISL_EET2_T4_E12temp_storage+36];
	add.f32 	%f2890, %f2700, %f2701;
	bra.uni 	$L__BB5_291;
$L__BB5_33:
	// begin inline asm
	mov.u32 %r5425, %laneid;
	// end inline asm
	and.b32  	%r5451, %r7, 992;
	add.s32 	%r5452, %r5451, 32;
	setp.gt.s32 	%p449, %r5452, %r6;
	not.b32 	%r5453, %r5451;
	add.s32 	%r5454, %r6, %r5453;
	selp.b32 	%r5449, %r5454, 31, %p449;
	mov.b32 	%r5427, %f2718;
	mov.b32 	%r5428, 1;
	mov.b32 	%r5450, -1;
	// begin inline asm
	shfl.sync.down.b32 %r5426, %r5427, %r5428, %r5449, %r5450;
	// end inline asm
	setp.lt.s32 	%p450, %r5425, %r5449;
	mov.b32 	%f2642, %r5426;
	add.f32 	%f2643, %f2718, %f2642;
	selp.f32 	%f2644, %f2643, %f2718, %p450;
	mov.b32 	%r5432, %f2644;
	mov.b32 	%r5433, 2;
	// begin inline asm
	shfl.sync.down.b32 %r5431, %r5432, %r5433, %r5449, %r5450;
	// end inline asm
	add.s32 	%r5455, %r5425, 2;
	setp.gt.s32 	%p451, %r5455, %r5449;
	mov.b32 	%f2645, %r5431;
	add.f32 	%f2646, %f2644, %f2645;
	selp.f32 	%f2647, %f2644, %f2646, %p451;
	mov.b32 	%r5437, %f2647;
	mov.b32 	%r5438, 4;
	// begin inline asm
	shfl.sync.down.b32 %r5436, %r5437, %r5438, %r5449, %r5450;
	// end inline asm
	add.s32 	%r5456, %r5425, 4;
	setp.gt.s32 	%p452, %r5456, %r5449;
	mov.b32 	%f2648, %r5436;
	add.f32 	%f2649, %f2647, %f2648;
	selp.f32 	%f2650, %f2647, %f2649, %p452;
	mov.b32 	%r5442, %f2650;
	mov.b32 	%r5443, 8;
	// begin inline asm
	shfl.sync.down.b32 %r5441, %r5442, %r5443, %r5449, %r5450;
	// end inline asm
	add.s32 	%r5457, %r5425, 8;
	setp.gt.s32 	%p453, %r5457, %r5449;
	mov.b32 	%f2651, %r5441;
	add.f32 	%f2652, %f2650, %f2651;
	selp.f32 	%f2653, %f2650, %f2652, %p453;
	mov.b32 	%r5447, %f2653;
	mov.b32 	%r5448, 16;
	// begin inline asm
	shfl.sync.down.b32 %r5446, %r5447, %r5448, %r5449, %r5450;
	// end inline asm
	add.s32 	%r5458, %r5425, 16;
	setp.gt.s32 	%p454, %r5458, %r5449;
	mov.b32 	%f2654, %r5446;
	add.f32 	%f2655, %f2653, %f2654;
	selp.f32 	%f2890, %f2653, %f2655, %p454;
	setp.ne.s32 	%p455, %r5425, 0;
	@%p455 bra 	$L__BB5_35;
	shr.u32 	%r5459, %r7, 3;
	and.b32  	%r5460, %r5459, 124;
	mov.u32 	%r5461, _ZZN3cub18CUB_300001_SM_10006detail6reduce18DeviceReduceKernelINS2_10policy_hubIfyN4cuda3std3__44plusIfEEE10Policy1000EN6thrust24THRUST_300001_SM_1000_NS17counting_iteratorIiNSD_11use_defaultESF_SF_EEyS9_f11estimate_piEEvT0_PT3_T1_NS0_13GridEvenShareISL_EET2_T4_E12temp_storage;
	add.s32 	%r5462, %r5461, %r5460;
	st.shared.f32 	[%r5462+8], %f2890;
$L__BB5_35:
	bar.sync 	0;
	setp.ne.s32 	%p456, %r7, 0;
	@%p456 bra 	$L__BB5_291;
	setp.gt.s32 	%p457, %r6, 32;
	ld.shared.f32 	%f2656, [_ZZN3cub18CUB_300001_SM_10006detail6reduce18DeviceReduceKernelINS2_10policy_hubIfyN4cuda3std3__44plusIfEEE10Policy1000EN6thrust24THRUST_300001_SM_1000_NS17counting_iteratorIiNSD_11use_defaultESF_SF_EEyS9_f11estimate_piEEvT0_PT3_T1_NS0_13GridEvenShareISL_EET2_T4_E12temp_storage+12];
	add.f32 	%f2657, %f2890, %f2656;
	selp.f32 	%f2658, %f2657, %f2890, %p457;
	setp.gt.s32 	%p458, %r6, 64;
	ld.shared.f32 	%f2659, [_ZZN3cub18CUB_300001_SM_10006detail6reduce18DeviceReduceKernelINS2_10policy_hubIfyN4cuda3std3__44plusIfEEE10Policy1000EN6thrust24THRUST_300001_SM_1000_NS17counting_iteratorIiNSD_11use_defaultESF_SF_EEyS9_f11estimate_piEEvT0_PT3_T1_NS0_13GridEvenShareISL_EET2_T4_E12temp_storage+16];
	add.f32 	%f2660, %f2659, %f2658;
	selp.f32 	%f2661, %f2660, %f2658, %p458;
	setp.gt.s32 	%p459, %r6, 96;
	ld.shared.f32 	%f2662, [_ZZN3cub18CUB_300001_SM_10006detail6reduce18DeviceReduceKernelINS2_10policy_hubIfyN4cuda3std3__44plusIfEEE10Policy1000EN6thrust24THRUST_300001_SM_1000_NS17counting_iteratorIiNSD_11use_defaultESF_SF_EEyS9_f11estimate_piEEvT0_PT3_T1_NS0_13GridEvenShareISL_EET2_T4_E12temp_storage+20];
	add.f32 	%f2663, %f2662, %f2661;
	selp.f32 	%f2664, %f2663, %f2661, %p459;
	setp.gt.s32 	%p460, %r6, 128;
	ld.shared.f32 	%f2665, [_ZZN3cub18CUB_300001_SM_10006detail6reduce18DeviceReduceKernelINS2_10policy_hubIfyN4cuda3std3__44plusIfEEE10Policy1000EN6thrust24THRUST_300001_SM_1000_NS17counting_iteratorIiNSD_11use_defaultESF_SF_EEyS9_f11estimate_piEEvT0_PT3_T1_NS0_13GridEvenShareISL_EET2_T4_E12temp_storage+24];
	add.f32 	%f2666, %f2665, %f2664;
	selp.f32 	%f2667, %f2666, %f2664, %p460;
	setp.gt.s32 	%p461, %r6, 160;
	ld.shared.f32 	%f2668, [_ZZN3cub18CUB_300001_SM_10006detail6reduce18DeviceReduceKernelINS2_10policy_hubIfyN4cuda3std3__44plusIfEEE10Policy1000EN6thrust24THRUST_300001_SM_1000_NS17counting_iteratorIiNSD_11use_defaultESF_SF_EEyS9_f11estimate_piEEvT0_PT3_T1_NS0_13GridEvenShareISL_EET2_T4_E12temp_storage+28];
	add.f32 	%f2669, %f2668, %f2667;
	selp.f32 	%f2670, %f2669, %f2667, %p461;
	setp.gt.s32 	%p462, %r6, 192;
	ld.shared.f32 	%f2671, [_ZZN3cub18CUB_300001_SM_10006detail6reduce18DeviceReduceKernelINS2_10policy_hubIfyN4cuda3std3__44plusIfEEE10Policy1000EN6thrust24THRUST_300001_SM_1000_NS17counting_iteratorIiNSD_11use_defaultESF_SF_EEyS9_f11estimate_piEEvT0_PT3_T1_NS0_13GridEvenShareISL_EET2_T4_E12temp_storage+32];
	add.f32 	%f2672, %f2671, %f2670;
	selp.f32 	%f2673, %f2672, %f2670, %p462;
	setp.gt.s32 	%p463, %r6, 224;
	ld.shared.f32 	%f2674, [_ZZN3cub18CUB_300001_SM_10006detail6reduce18DeviceReduceKernelINS2_10policy_hubIfyN4cuda3std3__44plusIfEEE10Policy1000EN6thrust24THRUST_300001_SM_1000_NS17counting_iteratorIiNSD_11use_defaultESF_SF_EEyS9_f11estimate_piEEvT0_PT3_T1_NS0_13GridEvenShareISL_EET2_T4_E12temp_storage+36];
	add.f32 	%f2675, %f2674, %f2673;
	selp.f32 	%f2890, %f2675, %f2673, %p463;
	bra.uni 	$L__BB5_291;
$L__BB5_37:
	cvt.u32.u64 	%r1025, %rd3;
	mov.u32 	%r92, %tid.x;
	add.s32 	%r1026, %r1025, %r92;
	add.s32 	%r93, %r1026, %r2;
	setp.lt.s32 	%p2, %r3, 1;
	cvt.rn.f32.s32 	%f36, %r3;
	@%p2 bra 	$L__BB5_151;
	add.s32 	%r94, %r3, -1;
	xor.b32  	%r1029, %r93, -1429050551;
	mul.lo.s32 	%r1030, %r1029, 1099087573;
	add.s32 	%r5545, %r1030, 5783321;
	xor.b32  	%r5542, %r1030, 362436069;
	add.s32 	%r5541, %r1030, 123456789;
	add.s32 	%r5540, %r1030, -638133224;
	and.b32  	%r99, %r3, 3;
	setp.lt.u32 	%p3, %r94, 3;
	mov.b32 	%r5544, -589760388;
	mov.b32 	%r5543, -123459836;
	mov.f32 	%f2722, 0f00000000;
	@%p3 bra 	$L__BB5_41;
	and.b32  	%r100, %r3, 2147483644;
	mov.b32 	%r5539, 0;
	mov.b32 	%r5544, -589760388;
	mov.b32 	%r5543, -123459836;
	mov.f32 	%f2722, 0f00000000;
$L__BB5_40:
	shr.u32 	%r1034, %r5541, 2;
	xor.b32  	%r1035, %r1034, %r5541;
	shl.b32 	%r1036, %r5545, 4;
	shl.b32 	%r1037, %r1035, 1;
	xor.b32  	%r1038, %r1036, %r1037;
	xor.b32  	%r1039, %r1038, %r5545;
	xor.b32  	%r1040, %r1039, %r1035;
	add.s32 	%r1041, %r5540, %r1040;
	add.s32 	%r1042, %r1041, 362437;
	cvt.rn.f32.u32 	%f417, %r1042;
	fma.rn.f32 	%f418, %f417, 0f2F800000, 0f2F000000;
	shr.u32 	%r1043, %r5542, 2;
	xor.b32  	%r1044, %r1043, %r5542;
	shl.b32 	%r1045, %r1040, 4;
	shl.b32 	%r1046, %r1044, 1;
	xor.b32  	%r1047, %r1046, %r1045;
	xor.b32  	%r1048, %r1047, %r1044;
	xor.b32  	%r1049, %r1048, %r1040;
	add.s32 	%r1050, %r5540, %r1049;
	add.s32 	%r1051, %r1050, 724874;
	cvt.rn.f32.u32 	%f419, %r1051;
	fma.rn.f32 	%f420, %f419, 0f2F800000, 0f2F000000;
	mul.f32 	%f421, %f420, %f420;
	fma.rn.f32 	%f422, %f418, %f418, %f421;
	sqrt.rn.f32 	%f423, %f422;
	setp.le.f32 	%p4, %f423, 0f3F800000;
	add.f32 	%f424, %f2722, 0f3F800000;
	selp.f32 	%f425, %f424, %f2722, %p4;
	shr.u32 	%r1052, %r5543, 2;
	xor.b32  	%r1053, %r1052, %r5543;
	shl.b32 	%r1054, %r1049, 4;
	shl.b32 	%r1055, %r1053, 1;
	xor.b32  	%r1056, %r1054, %r1055;
	xor.b32  	%r1057, %r1056, %r1049;
	xor.b32  	%r1058, %r1057, %r1053;
	add.s32 	%r1059, %r5540, %r1058;
	add.s32 	%r1060, %r1059, 1087311;
	cvt.rn.f32.u32 	%f426, %r1060;
	fma.rn.f32 	%f427, %f426, 0f2F800000, 0f2F000000;
	shr.u32 	%r1061, %r5544, 2;
	xor.b32  	%r1062, %r1061, %r5544;
	shl.b32 	%r1063, %r1058, 4;
	shl.b32 	%r1064, %r1062, 1;
	xor.b32  	%r1065, %r1064, %r1063;
	xor.b32  	%r1066, %r1065, %r1062;
	xor.b32  	%r5541, %r1066, %r1058;
	add.s32 	%r1067, %r5540, %r5541;
	add.s32 	%r1068, %r1067, 1449748;
	cvt.rn.f32.u32 	%f428, %r1068;
	fma.rn.f32 	%f429, %f428, 0f2F800000, 0f2F000000;
	mul.f32 	%f430, %f429, %f429;
	fma.rn.f32 	%f431, %f427, %f427, %f430;
	sqrt.rn.f32 	%f432, %f431;
	setp.le.f32 	%p5, %f432, 0f3F800000;
	add.f32 	%f433, %f425, 0f3F800000;
	selp.f32 	%f434, %f433, %f425, %p5;
	shr.u32 	%r1069, %r5545, 2;
	xor.b32  	%r1070, %r1069, %r5545;
	shl.b32 	%r1071, %r5541, 4;
	shl.b32 	%r1072, %r1070, 1;
	xor.b32  	%r1073, %r1071, %r1072;
	xor.b32  	%r1074, %r1073, %r5541;
	xor.b32  	%r5542, %r1074, %r1070;
	add.s32 	%r1075, %r5540, %r5542;
	add.s32 	%r1076, %r1075, 1812185;
	cvt.rn.f32.u32 	%f435, %r1076;
	fma.rn.f32 	%f436, %f435, 0f2F800000, 0f2F000000;
	shr.u32 	%r1077, %r1040, 2;
	xor.b32  	%r1078, %r1077, %r1040;
	shl.b32 	%r1079, %r5542, 4;
	shl.b32 	%r1080, %r1078, 1;
	xor.b32  	%r1081, %r1080, %r1079;
	xor.b32  	%r1082, %r1081, %r1078;
	xor.b32  	%r5543, %r1082, %r5542;
	add.s32 	%r1083, %r5540, %r5543;
	add.s32 	%r1084, %r1083, 2174622;
	cvt.rn.f32.u32 	%f437, %r1084;
	fma.rn.f32 	%f438, %f437, 0f2F800000, 0f2F000000;
	mul.f32 	%f439, %f438, %f438;
	fma.rn.f32 	%f440, %f436, %f436, %f439;
	sqrt.rn.f32 	%f441, %f440;
	setp.le.f32 	%p6, %f441, 0f3F800000;
	add.f32 	%f442, %f434, 0f3F800000;
	selp.f32 	%f443, %f442, %f434, %p6;
	shr.u32 	%r1085, %r1049, 2;
	xor.b32  	%r1086, %r1085, %r1049;
	shl.b32 	%r1087, %r5543, 4;
	shl.b32 	%r1088, %r1086, 1;
	xor.b32  	%r1089, %r1087, %r1088;
	xor.b32  	%r1090, %r1089, %r5543;
	xor.b32  	%r5544, %r1090, %r1086;
	add.s32 	%r1091, %r5540, %r5544;
	add.s32 	%r1092, %r1091, 2537059;
	cvt.rn.f32.u32 	%f444, %r1092;
	fma.rn.f32 	%f445, %f444, 0f2F800000, 0f2F000000;
	shr.u32 	%r1093, %r1058, 2;
	xor.b32  	%r1094, %r1093, %r1058;
	shl.b32 	%r1095, %r5544, 4;
	shl.b32 	%r1096, %r1094, 1;
	xor.b32  	%r1097, %r1096, %r1095;
	xor.b32  	%r1098, %r1097, %r1094;
	xor.b32  	%r5545, %r1098, %r5544;
	add.s32 	%r5540, %r5540, 2899496;
	add.s32 	%r1099, %r5545, %r5540;
	cvt.rn.f32.u32 	%f446, %r1099;
	fma.rn.f32 	%f447, %f446, 0f2F800000, 0f2F000000;
	mul.f32 	%f448, %f447, %f447;
	fma.rn.f32 	%f449, %f445, %f445, %f448;
	sqrt.rn.f32 	%f450, %f449;
	setp.le.f32 	%p7, %f450, 0f3F800000;
	add.f32 	%f451, %f443, 0f3F800000;
	selp.f32 	%f2722, %f451, %f443, %p7;
	add.s32 	%r5539, %r5539, 4;
	setp.ne.s32 	%p8, %r5539, %r100;
	@%p8 bra 	$L__BB5_40;
$L__BB5_41:
	setp.eq.s32 	%p9, %r99, 0;
	@%p9 bra 	$L__BB5_45;
	shr.u32 	%r1100, %r5541, 2;
	xor.b32  	%r1101, %r1100, %r5541;
	shl.b32 	%r1102, %r5545, 4;
	shl.b32 	%r1103, %r1101, 1;
	xor.b32  	%r1104, %r1102, %r1103;
	xor.b32  	%r1105, %r1104, %r5545;
	xor.b32  	%r121, %r1105, %r1101;
	add.s32 	%r1106, %r5540, %r121;
	add.s32 	%r1107, %r1106, 362437;
	cvt.rn.f32.u32 	%f452, %r1107;
	fma.rn.f32 	%f453, %f452, 0f2F800000, 0f2F000000;
	shr.u32 	%r1108, %r5542, 2;
	xor.b32  	%r1109, %r1108, %r5542;
	shl.b32 	%r1110, %r121, 4;
	shl.b32 	%r1111, %r1109, 1;
	xor.b32  	%r1112, %r1111, %r1110;
	xor.b32  	%r1113, %r1112, %r1109;
	xor.b32  	%r122, %r1113, %r121;
	add.s32 	%r1114, %r5540, %r122;
	add.s32 	%r1115, %r1114, 724874;
	cvt.rn.f32.u32 	%f454, %r1115;
	fma.rn.f32 	%f455, %f454, 0f2F800000, 0f2F000000;
	mul.f32 	%f456, %f455, %f455;
	fma.rn.f32 	%f457, %f453, %f453, %f456;
	sqrt.rn.f32 	%f458, %f457;
	setp.le.f32 	%p10, %f458, 0f3F800000;
	add.f32 	%f459, %f2722, 0f3F800000;
	selp.f32 	%f2722, %f459, %f2722, %p10;
	setp.eq.s32 	%p11, %r99, 1;
	@%p11 bra 	$L__BB5_45;
	shr.u32 	%r1116, %r5543, 2;
	xor.b32  	%r1117, %r1116, %r5543;
	shl.b32 	%r1118, %r122, 4;
	shl.b32 	%r1119, %r1117, 1;
	xor.b32  	%r1120, %r1118, %r1119;
	xor.b32  	%r1121, %r1120, %r122;
	xor.b32  	%r1122, %r1121, %r1117;
	add.s32 	%r1123, %r5540, %r1122;
	add.s32 	%r1124, %r1123, 1087311;
	cvt.rn.f32.u32 	%f460, %r1124;
	fma.rn.f32 	%f461, %f460, 0f2F800000, 0f2F000000;
	shr.u32 	%r1125, %r5544, 2;
	xor.b32  	%r1126, %r1125, %r5544;
	shl.b32 	%r1127, %r1122, 4;
	shl.b32 	%r1128, %r1126, 1;
	xor.b32  	%r1129, %r1128, %r1127;
	xor.b32  	%r1130, %r1129, %r1126;
	xor.b32  	%r123, %r1130, %r1122;
	add.s32 	%r1131, %r5540, %r123;
	add.s32 	%r1132, %r1131, 1449748;
	cvt.rn.f32.u32 	%f462, %r1132;
	fma.rn.f32 	%f463, %f462, 0f2F800000, 0f2F000000;
	mul.f32 	%f464, %f463, %f463;
	fma.rn.f32 	%f465, %f461, %f461, %f464;
	sqrt.rn.f32 	%f466, %f465;
	setp.le.f32 	%p12, %f466, 0f3F800000;
	add.f32 	%f467, %f2722, 0f3F800000;
	selp.f32 	%f2722, %f467, %f2722, %p12;
	setp.eq.s32 	%p13, %r99, 2;
	@%p13 bra 	$L__BB5_45;
	shr.u32 	%r1133, %r5545, 2;
	xor.b32  	%r1134, %r1133, %r5545;
	shl.b32 	%r1135, %r123, 4;
	shl.b32 	%r1136, %r1134, 1;
	xor.b32  	%r1137, %r1135, %r1136;
	xor.b32  	%r1138, %r1137, %r123;
	xor.b32  	%r1139, %r1138, %r1134;
	add.s32 	%r1140, %r5540, %r1139;
	add.s32 	%r1141, %r1140, 1812185;
	cvt.rn.f32.u32 	%f468, %r1141;
	fma.rn.f32 	%f469, %f468, 0f2F800000, 0f2F000000;
	shr.u32 	%r1142, %r121, 2;
	xor.b32  	%r1143, %r1142, %r121;
	shl.b32 	%r1144, %r1139, 4;
	shl.b32 	%r1145, %r1143, 1;
	xor.b32  	%r1146, %r1145, %r1144;
	xor.b32  	%r1147, %r1146, %r1143;
	xor.b32  	%r1148, %r1147, %r1139;
	add.s32 	%r1149, %r5540, %r1148;
	add.s32 	%r1150, %r1149, 2174622;
	cvt.rn.f32.u32 	%f470, %r1150;
	fma.rn.f32 	%f471, %f470, 0f2F800000, 0f2F000000;
	mul.f32 	%f472, %f471, %f471;
	fma.rn.f32 	%f473, %f469, %f469, %f472;
	sqrt.rn.f32 	%f474, %f473;
	setp.le.f32 	%p14, %f474, 0f3F800000;
	add.f32 	%f475, %f2722, 0f3F800000;
	selp.f32 	%f2722, %f475, %f2722, %p14;
$L__BB5_45:
	setp.lt.u32 	%p15, %r94, 3;
	mul.f32 	%f45, %f2722, 0f40800000;
	add.s32 	%r1153, %r93, 256;
	xor.b32  	%r1154, %r1153, -1429050551;
	mul.lo.s32 	%r1155, %r1154, 1099087573;
	add.s32 	%r5558, %r1155, 5783321;
	xor.b32  	%r5555, %r1155, 362436069;
	add.s32 	%r5554, %r1155, 123456789;
	add.s32 	%r5553, %r1155, -638133224;
	mov.b32 	%r5557, -589760388;
	mov.b32 	%r5556, -123459836;
	mov.f32 	%f2726, 0f00000000;
	@%p15 bra 	$L__BB5_48;
	and.b32  	%r128, %r3, 2147483644;
	mov.b32 	%r5552, 0;
	mov.b32 	%r5557, -589760388;
	mov.b32 	%r5556, -123459836;
	mov.f32 	%f2726, 0f00000000;
$L__BB5_47:
	shr.u32 	%r1159, %r5554, 2;
	xor.b32  	%r1160, %r1159, %r5554;
	shl.b32 	%r1161, %r5558, 4;
	shl.b32 	%r1162, %r1160, 1;
	xor.b32  	%r1163, %r1161, %r1162;
	xor.b32  	%r1164, %r1163, %r5558;
	xor.b32  	%r1165, %r1164, %r1160;
	add.s32 	%r1166, %r5553, %r1165;
	add.s32 	%r1167, %r1166, 362437;
	cvt.rn.f32.u32 	%f479, %r1167;
	fma.rn.f32 	%f480, %f479, 0f2F800000, 0f2F000000;
	shr.u32 	%r1168, %r5555, 2;
	xor.b32  	%r1169, %r1168, %r5555;
	shl.b32 	%r1170, %r1165, 4;
	shl.b32 	%r1171, %r1169, 1;
	xor.b32  	%r1172, %r1171, %r1170;
	xor.b32  	%r1173, %r1172, %r1169;
	xor.b32  	%r1174, %r1173, %r1165;
	add.s32 	%r1175, %r5553, %r1174;
	add.s32 	%r1176, %r1175, 724874;
	cvt.rn.f32.u32 	%f481, %r1176;
	fma.rn.f32 	%f482, %f481, 0f2F800000, 0f2F000000;
	mul.f32 	%f483, %f482, %f482;
	fma.rn.f32 	%f484, %f480, %f480, %f483;
	sqrt.rn.f32 	%f485, %f484;
	setp.le.f32 	%p16, %f485, 0f3F800000;
	add.f32 	%f486, %f2726, 0f3F800000;
	selp.f32 	%f487, %f486, %f2726, %p16;
	shr.u32 	%r1177, %r5556, 2;
	xor.b32  	%r1178, %r1177, %r5556;
	shl.b32 	%r1179, %r1174, 4;
	shl.b32 	%r1180, %r1178, 1;
	xor.b32  	%r1181, %r1179, %r1180;
	xor.b32  	%r1182, %r1181, %r1174;
	xor.b32  	%r1183, %r1182, %r1178;
	add.s32 	%r1184, %r5553, %r1183;
	add.s32 	%r1185, %r1184, 1087311;
	cvt.rn.f32.u32 	%f488, %r1185;
	fma.rn.f32 	%f489, %f488, 0f2F800000, 0f2F000000;
	shr.u32 	%r1186, %r5557, 2;
	xor.b32  	%r1187, %r1186, %r5557;
	shl.b32 	%r1188, %r1183, 4;
	shl.b32 	%r1189, %r1187, 1;
	xor.b32  	%r1190, %r1189, %r1188;
	xor.b32  	%r1191, %r1190, %r1187;
	xor.b32  	%r5554, %r1191, %r1183;
	add.s32 	%r1192, %r5553, %r5554;
	add.s32 	%r1193, %r1192, 1449748;
	cvt.rn.f32.u32 	%f490, %r1193;
	fma.rn.f32 	%f491, %f490, 0f2F800000, 0f2F000000;
	mul.f32 	%f492, %f491, %f491;
	fma.rn.f32 	%f493, %f489, %f489, %f492;
	sqrt.rn.f32 	%f494, %f493;
	setp.le.f32 	%p17, %f494, 0f3F800000;
	add.f32 	%f495, %f487, 0f3F800000;
	selp.f32 	%f496, %f495, %f487, %p17;
	shr.u32 	%r1194, %r5558, 2;
	xor.b32  	%r1195, %r1194, %r5558;
	shl.b32 	%r1196, %r5554, 4;
	shl.b32 	%r1197, %r1195, 1;
	xor.b32  	%r1198, %r1196, %r1197;
	xor.b32  	%r1199, %r1198, %r5554;
	xor.b32  	%r5555, %r1199, %r1195;
	add.s32 	%r1200, %r5553, %r5555;
	add.s32 	%r1201, %r1200, 1812185;
	cvt.rn.f32.u32 	%f497, %r1201;
	fma.rn.f32 	%f498, %f497, 0f2F800000, 0f2F000000;
	shr.u32 	%r1202, %r1165, 2;
	xor.b32  	%r1203, %r1202, %r1165;
	shl.b32 	%r1204, %r5555, 4;
	shl.b32 	%r1205, %r1203, 1;
	xor.b32  	%r1206, %r1205, %r1204;
	xor.b32  	%r1207, %r1206, %r1203;
	xor.b32  	%r5556, %r1207, %r5555;
	add.s32 	%r1208, %r5553, %r5556;
	add.s32 	%r1209, %r1208, 2174622;
	cvt.rn.f32.u32 	%f499, %r1209;
	fma.rn.f32 	%f500, %f499, 0f2F800000, 0f2F000000;
	mul.f32 	%f501, %f500, %f500;
	fma.rn.f32 	%f502, %f498, %f498, %f501;
	sqrt.rn.f32 	%f503, %f502;
	setp.le.f32 	%p18, %f503, 0f3F800000;
	add.f32 	%f504, %f496, 0f3F800000;
	selp.f32 	%f505, %f504, %f496, %p18;
	shr.u32 	%r1210, %r1174, 2;
	xor.b32  	%r1211, %r1210, %r1174;
	shl.b32 	%r1212, %r5556, 4;
	shl.b32 	%r1213, %r1211, 1;
	xor.b32  	%r1214, %r1212, %r1213;
	xor.b32  	%r1215, %r1214, %r5556;
	xor.b32  	%r5557, %r1215, %r1211;
	add.s32 	%r1216, %r5553, %r5557;
	add.s32 	%r1217, %r1216, 2537059;
	cvt.rn.f32.u32 	%f506, %r1217;
	fma.rn.f32 	%f507, %f506, 0f2F800000, 0f2F000000;
	shr.u32 	%r1218, %r1183, 2;
	xor.b32  	%r1219, %r1218, %r1183;
	shl.b32 	%r1220, %r5557, 4;
	shl.b32 	%r1221, %r1219, 1;
	xor.b32  	%r1222, %r1221, %r1220;
	xor.b32  	%r1223, %r1222, %r1219;
	xor.b32  	%r5558, %r1223, %r5557;
	add.s32 	%r5553, %r5553, 2899496;
	add.s32 	%r1224, %r5558, %r5553;
	cvt.rn.f32.u32 	%f508, %r1224;
	fma.rn.f32 	%f509, %f508, 0f2F800000, 0f2F000000;
	mul.f32 	%f510, %f509, %f509;
	fma.rn.f32 	%f511, %f507, %f507, %f510;
	sqrt.rn.f32 	%f512, %f511;
	setp.le.f32 	%p19, %f512, 0f3F800000;
	add.f32 	%f513, %f505, 0f3F800000;
	selp.f32 	%f2726, %f513, %f505, %p19;
	add.s32 	%r5552, %r5552, 4;
	setp.ne.s32 	%p20, %r5552, %r128;
	@%p20 bra 	$L__BB5_47;
$L__BB5_48:
	setp.eq.s32 	%p21, %r99, 0;
	@%p21 bra 	$L__BB5_52;
	shr.u32 	%r1225, %r5554, 2;
	xor.b32  	%r1226, %r1225, %r5554;
	shl.b32 	%r1227, %r5558, 4;
	shl.b32 	%r1228, %r1226, 1;
	xor.b32  	%r1229, %r1227, %r1228;
	xor.b32  	%r1230, %r1229, %r5558;
	xor.b32  	%r149, %r1230, %r1226;
	add.s32 	%r1231, %r5553, %r149;
	add.s32 	%r1232, %r1231, 362437;
	cvt.rn.f32.u32 	%f514, %r1232;
	fma.rn.f32 	%f515, %f514, 0f2F800000, 0f2F000000;
	shr.u32 	%r1233, %r5555, 2;
	xor.b32  	%r1234, %r1233, %r5555;
	shl.b32 	%r1235, %r149, 4;
	shl.b32 	%r1236, %r1234, 1;
	xor.b32  	%r1237, %r1236, %r1235;
	xor.b32  	%r1238, %r1237, %r1234;
	xor.b32  	%r150, %r1238, %r149;
	add.s32 	%r1239, %r5553, %r150;
	add.s32 	%r1240, %r1239, 724874;
	cvt.rn.f32.u32 	%f516, %r1240;
	fma.rn.f32 	%f517, %f516, 0f2F800000, 0f2F000000;
	mul.f32 	%f518, %f517, %f517;
	fma.rn.f32 	%f519, %f515, %f515, %f518;
	sqrt.rn.f32 	%f520, %f519;
	setp.le.f32 	%p22, %f520, 0f3F800000;
	add.f32 	%f521, %f2726, 0f3F800000;
	selp.f32 	%f2726, %f521, %f2726, %p22;
	setp.eq.s32 	%p23, %r99, 1;
	@%p23 bra 	$L__BB5_52;
	shr.u32 	%r1241, %r5556, 2;
	xor.b32  	%r1242, %r1241, %r5556;
	shl.b32 	%r1243, %r150, 4;
	shl.b32 	%r1244, %r1242, 1;
	xor.b32  	%r1245, %r1243, %r1244;
	xor.b32  	%r1246, %r1245, %r150;
	xor.b32  	%r1247, %r1246, %r1242;
	add.s32 	%r1248, %r5553, %r1247;
	add.s32 	%r1249, %r1248, 1087311;
	cvt.rn.f32.u32 	%f522, %r1249;
	fma.rn.f32 	%f523, %f522, 0f2F800000, 0f2F000000;
	shr.u32 	%r1250, %r5557, 2;
	xor.b32  	%r1251, %r1250, %r5557;
	shl.b32 	%r1252, %r1247, 4;
	shl.b32 	%r1253, %r1251, 1;
	xor.b32  	%r1254, %r1253, %r1252;
	xor.b32  	%r1255, %r1254, %r1251;
	xor.b32  	%r151, %r1255, %r1247;
	add.s32 	%r1256, %r5553, %r151;
	add.s32 	%r1257, %r1256, 1449748;
	cvt.rn.f32.u32 	%f524, %r1257;
	fma.rn.f32 	%f525, %f524, 0f2F800000, 0f2F000000;
	mul.f32 	%f526, %f525, %f525;
	fma.rn.f32 	%f527, %f523, %f523, %f526;
	sqrt.rn.f32 	%f528, %f527;
	setp.le.f32 	%p24, %f528, 0f3F800000;
	add.f32 	%f529, %f2726, 0f3F800000;
	selp.f32 	%f2726, %f529, %f2726, %p24;
	setp.eq.s32 	%p25, %r99, 2;
	@%p25 bra 	$L__BB5_52;
	shr.u32 	%r1258, %r5558, 2;
	xor.b32  	%r1259, %r1258, %r5558;
	shl.b32 	%r1260, %r151, 4;
	shl.b32 	%r1261, %r1259, 1;
	xor.b32  	%r1262, %r1260, %r1261;
	xor.b32  	%r1263, %r1262, %r151;
	xor.b32  	%r1264, %r1263, %r1259;
	add.s32 	%r1265, %r5553, %r1264;
	add.s32 	%r1266, %r1265, 1812185;
	cvt.rn.f32.u32 	%f530, %r1266;
	fma.rn.f32 	%f531, %f530, 0f2F800000, 0f2F000000;
	shr.u32 	%r1267, %r149, 2;
	xor.b32  	%r1268, %r1267, %r149;
	shl.b32 	%r1269, %r1264, 4;
	shl.b32 	%r1270, %r1268, 1;
	xor.b32  	%r1271, %r1270, %r1269;
	xor.b32  	%r1272, %r1271, %r1268;
	xor.b32  	%r1273, %r1272, %r1264;
	add.s32 	%r1274, %r5553, %r1273;
	add.s32 	%r1275, %r1274, 2174622;
	cvt.rn.f32.u32 	%f532, %r1275;
	fma.rn.f32 	%f533, %f532, 0f2F800000, 0f2F000000;
	mul.f32 	%f534, %f533, %f533;
	fma.rn.f32 	%f535, %f531, %f531, %f534;
	sqrt.rn.f32 	%f536, %f535;
	setp.le.f32 	%p26, %f536, 0f3F800000;
	add.f32 	%f537, %f2726, 0f3F800000;
	selp.f32 	%f2726, %f537, %f2726, %p26;
$L__BB5_52:
	setp.lt.u32 	%p27, %r94, 3;
	mul.f32 	%f54, %f2726, 0f40800000;
	add.s32 	%r1278, %r93, 512;
	xor.b32  	%r1279, %r1278, -1429050551;
	mul.lo.s32 	%r1280, %r1279, 1099087573;
	add.s32 	%r5571, %r1280, 5783321;
	xor.b32  	%r5568, %r1280, 362436069;
	add.s32 	%r5567, %r1280, 123456789;
	add.s32 	%r5566, %r1280, -638133224;
	mov.b32 	%r5570, -589760388;
	mov.b32 	%r5569, -123459836;
	mov.f32 	%f2730, 0f00000000;
	@%p27 bra 	$L__BB5_55;
	and.b32  	%r156, %r3, 2147483644;
	mov.b32 	%r5565, 0;
	mov.b32 	%r5570, -589760388;
	mov.b32 	%r5569, -123459836;
	mov.f32 	%f2730, 0f00000000;
$L__BB5_54:
	shr.u32 	%r1284, %r5567, 2;
	xor.b32  	%r1285, %r1284, %r5567;
	shl.b32 	%r1286, %r5571, 4;
	shl.b32 	%r1287, %r1285, 1;
	xor.b32  	%r1288, %r1286, %r1287;
	xor.b32  	%r1289, %r1288, %r5571;
	xor.b32  	%r1290, %r1289, %r1285;
	add.s32 	%r1291, %r5566, %r1290;
	add.s32 	%r1292, %r1291, 362437;
	cvt.rn.f32.u32 	%f541, %r1292;
	fma.rn.f32 	%f542, %f541, 0f2F800000, 0f2F000000;
	shr.u32 	%r1293, %r5568, 2;
	xor.b32  	%r1294, %r1293, %r5568;
	shl.b32 	%r1295, %r1290, 4;
	shl.b32 	%r1296, %r1294, 1;
	xor.b32  	%r1297, %r1296, %r1295;
	xor.b32  	%r1298, %r1297, %r1294;
	xor.b32  	%r1299, %r1298, %r1290;
	add.s32 	%r1300, %r5566, %r1299;
	add.s32 	%r1301, %r1300, 724874;
	cvt.rn.f32.u32 	%f543, %r1301;
	fma.rn.f32 	%f544, %f543, 0f2F800000, 0f2F000000;
	mul.f32 	%f545, %f544, %f544;
	fma.rn.f32 	%f546, %f542, %f542, %f545;
	sqrt.rn.f32 	%f547, %f546;
	setp.le.f32 	%p28, %f547, 0f3F800000;
	add.f32 	%f548, %f2730, 0f3F800000;
	selp.f32 	%f549, %f548, %f2730, %p28;
	shr.u32 	%r1302, %r5569, 2;
	xor.b32  	%r1303, %r1302, %r5569;
	shl.b32 	%r1304, %r1299, 4;
	shl.b32 	%r1305, %r1303, 1;
	xor.b32  	%r1306, %r1304, %r1305;
	xor.b32  	%r1307, %r1306, %r1299;
	xor.b32  	%r1308, %r1307, %r1303;
	add.s32 	%r1309, %r5566, %r1308;
	add.s32 	%r1310, %r1309, 1087311;
	cvt.rn.f32.u32 	%f550, %r1310;
	fma.rn.f32 	%f551, %f550, 0f2F800000, 0f2F000000;
	shr.u32 	%r1311, %r5570, 2;
	xor.b32  	%r1312, %r1311, %r5570;
	shl.b32 	%r1313, %r1308, 4;
	shl.b32 	%r1314, %r1312, 1;
	xor.b32  	%r1315, %r1314, %r1313;
	xor.b32  	%r1316, %r1315, %r1312;
	xor.b32  	%r5567, %r1316, %r1308;
	add.s32 	%r1317, %r5566, %r5567;
	add.s32 	%r1318, %r1317, 1449748;
	cvt.rn.f32.u32 	%f552, %r1318;
	fma.rn.f32 	%f553, %f552, 0f2F800000, 0f2F000000;
	mul.f32 	%f554, %f553, %f553;
	fma.rn.f32 	%f555, %f551, %f551, %f554;
	sqrt.rn.f32 	%f556, %f555;
	setp.le.f32 	%p29, %f556, 0f3F800000;
	add.f32 	%f557, %f549, 0f3F800000;
	selp.f32 	%f558, %f557, %f549, %p29;
	shr.u32 	%r1319, %r5571, 2;
	xor.b32  	%r1320, %r1319, %r5571;
	shl.b32 	%r1321, %r5567, 4;
	shl.b32 	%r1322, %r1320, 1;
	xor.b32  	%r1323, %r1321, %r1322;
	xor.b32  	%r1324, %r1323, %r5567;
	xor.b32  	%r5568, %r1324, %r1320;
	add.s32 	%r1325, %r5566, %r5568;
	add.s32 	%r1326, %r1325, 1812185;
	cvt.rn.f32.u32 	%f559, %r1326;
	fma.rn.f32 	%f560, %f559, 0f2F800000, 0f2F000000;
	shr.u32 	%r1327, %r1290, 2;
	xor.b32  	%r1328, %r1327, %r1290;
	shl.b32 	%r1329, %r5568, 4;
	shl.b32 	%r1330, %r1328, 1;
	xor.b32  	%r1331, %r1330, %r1329;
	xor.b32  	%r1332, %r1331, %r1328;
	xor.b32  	%r5569, %r1332, %r5568;
	add.s32 	%r1333, %r5566, %r5569;
	add.s32 	%r1334, %r1333, 2174622;
	cvt.rn.f32.u32 	%f561, %r1334;
	fma.rn.f32 	%f562, %f561, 0f2F800000, 0f2F000000;
	mul.f32 	%f563, %f562, %f562;
	fma.rn.f32 	%f564, %f560, %f560, %f563;
	sqrt.rn.f32 	%f565, %f564;
	setp.le.f32 	%p30, %f565, 0f3F800000;
	add.f32 	%f566, %f558, 0f3F800000;
	selp.f32 	%f567, %f566, %f558, %p30;
	shr.u32 	%r1335, %r1299, 2;
	xor.b32  	%r1336, %r1335, %r1299;
	shl.b32 	%r1337, %r5569, 4;
	shl.b32 	%r1338, %r1336, 1;
	xor.b32  	%r1339, %r1337, %r1338;
	xor.b32  	%r1340, %r1339, %r5569;
	xor.b32  	%r5570, %r1340, %r1336;
	add.s32 	%r1341, %r5566, %r5570;
	add.s32 	%r1342, %r1341, 2537059;
	cvt.rn.f32.u32 	%f568, %r1342;
	fma.rn.f32 	%f569, %f568, 0f2F800000, 0f2F000000;
	shr.u32 	%r1343, %r1308, 2;
	xor.b32  	%r1344, %r1343, %r1308;
	shl.b32 	%r1345, %r5570, 4;
	shl.b32 	%r1346, %r1344, 1;
	xor.b32  	%r1347, %r1346, %r1345;
	xor.b32  	%r1348, %r1347, %r1344;
	xor.b32  	%r5571, %r1348, %r5570;
	add.s32 	%r5566, %r5566, 2899496;
	add.s32 	%r1349, %r5571, %r5566;
	cvt.rn.f32.u32 	%f570, %r1349;
	fma.rn.f32 	%f571, %f570, 0f2F800000, 0f2F000000;
	mul.f32 	%f572, %f571, %f571;
	fma.rn.f32 	%f573, %f569, %f569, %f572;
	sqrt.rn.f32 	%f574, %f573;
	setp.le.f32 	%p31, %f574, 0f3F800000;
	add.f32 	%f575, %f567, 0f3F800000;
	selp.f32 	%f2730, %f575, %f567, %p31;
	add.s32 	%r5565, %r5565, 4;
	setp.ne.s32 	%p32, %r5565, %r156;
	@%p32 bra 	$L__BB5_54;
$L__BB5_55:
	setp.eq.s32 	%p33, %r99, 0;
	@%p33 bra 	$L__BB5_59;
	shr.u32 	%r1350, %r5567, 2;
	xor.b32  	%r1351, %r1350, %r5567;
	shl.b32 	%r1352, %r5571, 4;
	shl.b32 	%r1353, %r1351, 1;
	xor.b32  	%r1354, %r1352, %r1353;
	xor.b32  	%r1355, %r1354, %r5571;
	xor.b32  	%r177, %r1355, %r1351;
	add.s32 	%r1356, %r5566, %r177;
	add.s32 	%r1357, %r1356, 362437;
	cvt.rn.f32.u32 	%f576, %r1357;
	fma.rn.f32 	%f577, %f576, 0f2F800000, 0f2F000000;
	shr.u32 	%r1358, %r5568, 2;
	xor.b32  	%r1359, %r1358, %r5568;
	shl.b32 	%r1360, %r177, 4;
	shl.b32 	%r1361, %r1359, 1;
	xor.b32  	%r1362, %r1361, %r1360;
	xor.b32  	%r1363, %r1362, %r1359;
	xor.b32  	%r178, %r1363, %r177;
	add.s32 	%r1364, %r5566, %r178;
	add.s32 	%r1365, %r1364, 724874;
	cvt.rn.f32.u32 	%f578, %r1365;
	fma.rn.f32 	%f579, %f578, 0f2F800000, 0f2F000000;
	mul.f32 	%f580, %f579, %f579;
	fma.rn.f32 	%f581, %f577, %f577, %f580;
	sqrt.rn.f32 	%f582, %f581;
	setp.le.f32 	%p34, %f582, 0f3F800000;
	add.f32 	%f583, %f2730, 0f3F800000;
	selp.f32 	%f2730, %f583, %f2730, %p34;
	setp.eq.s32 	%p35, %r99, 1;
	@%p35 bra 	$L__BB5_59;
	shr.u32 	%r1366, %r5569, 2;
	xor.b32  	%r1367, %r1366, %r5569;
	shl.b32 	%r1368, %r178, 4;
	shl.b32 	%r1369, %r1367, 1;
	xor.b32  	%r1370, %r1368, %r1369;
	xor.b32  	%r1371, %r1370, %r178;
	xor.b32  	%r1372, %r1371, %r1367;
	add.s32 	%r1373, %r5566, %r1372;
	add.s32 	%r1374, %r1373, 1087311;
	cvt.rn.f32.u32 	%f584, %r1374;
	fma.rn.f32 	%f585, %f584, 0f2F800000, 0f2F000000;
	shr.u32 	%r1375, %r5570, 2;
	xor.b32  	%r1376, %r1375, %r5570;
	shl.b32 	%r1377, %r1372, 4;
	shl.b32 	%r1378, %r1376, 1;
	xor.b32  	%r1379, %r1378, %r1377;
	xor.b32  	%r1380, %r1379, %r1376;
	xor.b32  	%r179, %r1380, %r1372;
	add.s32 	%r1381, %r5566, %r179;
	add.s32 	%r1382, %r1381, 1449748;
	cvt.rn.f32.u32 	%f586, %r1382;
	fma.rn.f32 	%f587, %f586, 0f2F800000, 0f2F000000;
	mul.f32 	%f588, %f587, %f587;
	fma.rn.f32 	%f589, %f585, %f585, %f588;
	sqrt.rn.f32 	%f590, %f589;
	setp.le.f32 	%p36, %f590, 0f3F800000;
	add.f32 	%f591, %f2730, 0f3F800000;
	selp.f32 	%f2730, %f591, %f2730, %p36;
	setp.eq.s32 	%p37, %r99, 2;
	@%p37 bra 	$L__BB5_59;
	shr.u32 	%r1383, %r5571, 2;
	xor.b32  	%r1384, %r1383, %r5571;
	shl.b32 	%r1385, %r179, 4;
	shl.b32 	%r1386, %r1384, 1;
	xor.b32  	%r1387, %r1385, %r1386;
	xor.b32  	%r1388, %r1387, %r179;
	xor.b32  	%r1389, %r1388, %r1384;
	add.s32 	%r1390, %r5566, %r1389;
	add.s32 	%r1391, %r1390, 1812185;
	cvt.rn.f32.u32 	%f592, %r1391;
	fma.rn.f32 	%f593, %f592, 0f2F800000, 0f2F000000;
	shr.u32 	%r1392, %r177, 2;
	xor.b32  	%r1393, %r1392, %r177;
	shl.b32 	%r1394, %r1389, 4;
	shl.b32 	%r1395, %r1393, 1;
	xor.b32  	%r1396, %r1395, %r1394;
	xor.b32  	%r1397, %r1396, %r1393;
	xor.b32  	%r1398, %r1397, %r1389;
	add.s32 	%r1399, %r5566, %r1398;
	add.s32 	%r1400, %r1399, 2174622;
	cvt.rn.f32.u32 	%f594, %r1400;
	fma.rn.f32 	%f595, %f594, 0f2F800000, 0f2F000000;
	mul.f32 	%f596, %f595, %f595;
	fma.rn.f32 	%f597, %f593, %f593, %f596;
	sqrt.rn.f32 	%f598, %f597;
	setp.le.f32 	%p38, %f598, 0f3F800000;
	add.f32 	%f599, %f2730, 0f3F800000;
	selp.f32 	%f2730, %f599, %f2730, %p38;
$L__BB5_59:
	setp.lt.u32 	%p39, %r94, 3;
	mul.f32 	%f63, %f2730, 0f40800000;
	add.s32 	%r1403, %r93, 768;
	xor.b32  	%r1404, %r1403, -1429050551;
	mul.lo.s32 	%r1405, %r1404, 1099087573;
	add.s32 	%r5584, %r1405, 5783321;
	xor.b32  	%r5581, %r1405, 362436069;
	add.s32 	%r5580, %r1405, 123456789;
	add.s32 	%r5579, %r1405, -638133224;
	mov.b32 	%r5583, -589760388;
	mov.b32 	%r5582, -123459836;
	mov.f32 	%f2734, 0f00000000;
	@%p39 bra 	$L__BB5_62;
	and.b32  	%r184, %r3, 2147483644;
	mov.b32 	%r5578, 0;
	mov.b32 	%r5583, -589760388;
	mov.b32 	%r5582, -123459836;
	mov.f32 	%f2734, 0f00000000;
$L__BB5_61:
	shr.u32 	%r1409, %r5580, 2;
	xor.b32  	%r1410, %r1409, %r5580;
	shl.b32 	%r1411, %r5584, 4;
	shl.b32 	%r1412, %r1410, 1;
	xor.b32  	%r1413, %r1411, %r1412;
	xor.b32  	%r1414, %r1413, %r5584;
	xor.b32  	%r1415, %r1414, %r1410;
	add.s32 	%r1416, %r5579, %r1415;
	add.s32 	%r1417, %r1416, 362437;
	cvt.rn.f32.u32 	%f603, %r1417;
	fma.rn.f32 	%f604, %f603, 0f2F800000, 0f2F000000;
	shr.u32 	%r1418, %r5581, 2;
	xor.b32  	%r1419, %r1418, %r5581;
	shl.b32 	%r1420, %r1415, 4;
	shl.b32 	%r1421, %r1419, 1;
	xor.b32  	%r1422, %r1421, %r1420;
	xor.b32  	%r1423, %r1422, %r1419;
	xor.b32  	%r1424, %r1423, %r1415;
	add.s32 	%r1425, %r5579, %r1424;
	add.s32 	%r1426, %r1425, 724874;
	cvt.rn.f32.u32 	%f605, %r1426;
	fma.rn.f32 	%f606, %f605, 0f2F800000, 0f2F000000;
	mul.f32 	%f607, %f606, %f606;
	fma.rn.f32 	%f608, %f604, %f604, %f607;
	sqrt.rn.f32 	%f609, %f608;
	setp.le.f32 	%p40, %f609, 0f3F800000;
	add.f32 	%f610, %f2734, 0f3F800000;
	selp.f32 	%f611, %f610, %f2734, %p40;
	shr.u32 	%r1427, %r5582, 2;
	xor.b32  	%r1428, %r1427, %r5582;
	shl.b32 	%r1429, %r1424, 4;
	shl.b32 	%r1430, %r1428, 1;
	xor.b32  	%r1431, %r1429, %r1430;
	xor.b32  	%r1432, %r1431, %r1424;
	xor.b32  	%r1433, %r1432, %r1428;
	add.s32 	%r1434, %r5579, %r1433;
	add.s32 	%r1435, %r1434, 1087311;
	cvt.rn.f32.u32 	%f612, %r1435;
	fma.rn.f32 	%f613, %f612, 0f2F800000, 0f2F000000;
	shr.u32 	%r1436, %r5583, 2;
	xor.b32  	%r1437, %r1436, %r5583;
	shl.b32 	%r1438, %r1433, 4;
	shl.b32 	%r1439, %r1437, 1;
	xor.b32  	%r1440, %r1439, %r1438;
	xor.b32  	%r1441, %r1440, %r1437;
	xor.b32  	%r5580, %r1441, %r1433;
	add.s32 	%r1442, %r5579, %r5580;
	add.s32 	%r1443, %r1442, 1449748;
	cvt.rn.f32.u32 	%f614, %r1443;
	fma.rn.f32 	%f615, %f614, 0f2F800000, 0f2F000000;
	mul.f32 	%f616, %f615, %f615;
	fma.rn.f32 	%f617, %f613, %f613, %f616;
	sqrt.rn.f32 	%f618, %f617;
	setp.le.f32 	%p41, %f618, 0f3F800000;
	add.f32 	%f619, %f611, 0f3F800000;
	selp.f32 	%f620, %f619, %f611, %p41;
	shr.u32 	%r1444, %r5584, 2;
	xor.b32  	%r1445, %r1444, %r5584;
	shl.b32 	%r1446, %r5580, 4;
	shl.b32 	%r1447, %r1445, 1;
	xor.b32  	%r1448, %r1446, %r1447;
	xor.b32  	%r1449, %r1448, %r5580;
	xor.b32  	%r5581, %r1449, %r1445;
	add.s32 	%r1450, %r5579, %r5581;
	add.s32 	%r1451, %r1450, 1812185;
	cvt.rn.f32.u32 	%f621, %r1451;
	fma.rn.f32 	%f622, %f621, 0f2F800000, 0f2F000000;
	shr.u32 	%r1452, %r1415, 2;
	xor.b32  	%r1453, %r1452, %r1415;
	shl.b32 	%r1454, %r5581, 4;
	shl.b32 	%r1455, %r1453, 1;
	xor.b32  	%r1456, %r1455, %r1454;
	xor.b32  	%r1457, %r1456, %r1453;
	xor.b32  	%r5582, %r1457, %r5581;
	add.s32 	%r1458, %r5579, %r5582;
	add.s32 	%r1459, %r1458, 2174622;
	cvt.rn.f32.u32 	%f623, %r1459;
	fma.rn.f32 	%f624, %f623, 0f2F800000, 0f2F000000;
	mul.f32 	%f625, %f624, %f624;
	fma.rn.f32 	%f626, %f622, %f622, %f625;
	sqrt.rn.f32 	%f627, %f626;
	setp.le.f32 	%p42, %f627, 0f3F800000;
	add.f32 	%f628, %f620, 0f3F800000;
	selp.f32 	%f629, %f628, %f620, %p42;
	shr.u32 	%r1460, %r1424, 2;
	xor.b32  	%r1461, %r1460, %r1424;
	shl.b32 	%r1462, %r5582, 4;
	shl.b32 	%r1463, %r1461, 1;
	xor.b32  	%r1464, %r1462, %r1463;
	xor.b32  	%r1465, %r1464, %r5582;
	xor.b32  	%r5583, %r1465, %r1461;
	add.s32 	%r1466, %r5579, %r5583;
	add.s32 	%r1467, %r1466, 2537059;
	cvt.rn.f32.u32 	%f630, %r1467;
	fma.rn.f32 	%f631, %f630, 0f2F800000, 0f2F000000;
	shr.u32 	%r1468, %r1433, 2;
	xor.b32  	%r1469, %r1468, %r1433;
	shl.b32 	%r1470, %r5583, 4;
	shl.b32 	%r1471, %r1469, 1;
	xor.b32  	%r1472, %r1471, %r1470;
	xor.b32  	%r1473, %r1472, %r1469;
	xor.b32  	%r5584, %r1473, %r5583;
	add.s32 	%r5579, %r5579, 2899496;
	add.s32 	%r1474, %r5584, %r5579;
	cvt.rn.f32.u32 	%f632, %r1474;
	fma.rn.f32 	%f633, %f632, 0f2F800000, 0f2F000000;
	mul.f32 	%f634, %f633, %f633;
	fma.rn.f32 	%f635, %f631, %f631, %f634;
	sqrt.rn.f32 	%f636, %f635;
	setp.le.f32 	%p43, %f636, 0f3F800000;
	add.f32 	%f637, %f629, 0f3F800000;
	selp.f32 	%f2734, %f637, %f629, %p43;
	add.s32 	%r5578, %r5578, 4;
	setp.ne.s32 	%p44, %r5578, %r184;
	@%p44 bra 	$L__BB5_61;
$L__BB5_62:
	setp.eq.s32 	%p45, %r99, 0;
	@%p45 bra 	$L__BB5_66;
	shr.u32 	%r1475, %r5580, 2;
	xor.b32  	%r1476, %r1475, %r5580;
	shl.b32 	%r1477, %r5584, 4;
	shl.b32 	%r1478, %r1476, 1;
	xor.b32  	%r1479, %r1477, %r1478;
	xor.b32  	%r1480, %r1479, %r5584;
	xor.b32  	%r205, %r1480, %r1476;
	add.s32 	%r1481, %r5579, %r205;
	add.s32 	%r1482, %r1481, 362437;
	cvt.rn.f32.u32 	%f638, %r1482;
	fma.rn.f32 	%f639, %f638, 0f2F800000, 0f2F000000;
	shr.u32 	%r1483, %r5581, 2;
	xor.b32  	%r1484, %r1483, %r5581;
	shl.b32 	%r1485, %r205, 4;
	shl.b32 	%r1486, %r1484, 1;
	xor.b32  	%r1487, %r1486, %r1485;
	xor.b32  	%r1488, %r1487, %r1484;
	xor.b32  	%r206, %r1488, %r205;
	add.s32 	%r1489, %r5579, %r206;
	add.s32 	%r1490, %r1489, 724874;
	cvt.rn.f32.u32 	%f640, %r1490;
	fma.rn.f32 	%f641, %f640, 0f2F800000, 0f2F000000;
	mul.f32 	%f642, %f641, %f641;
	fma.rn.f32 	%f643, %f639, %f639, %f642;
	sqrt.rn.f32 	%f644, %f643;
	setp.le.f32 	%p46, %f644, 0f3F800000;
	add.f32 	%f645, %f2734, 0f3F800000;
	selp.f32 	%f2734, %f645, %f2734, %p46;
	setp.eq.s32 	%p47, %r99, 1;
	@%p47 bra 	$L__BB5_66;
	shr.u32 	%r1491, %r5582, 2;
	xor.b32  	%r1492, %r1491, %r5582;
	shl.b32 	%r1493, %r206, 4;
	shl.b32 	%r1494, %r1492, 1;
	xor.b32  	%r1495, %r1493, %r1494;
	xor.b32  	%r1496, %r1495, %r206;
	xor.b32  	%r1497, %r1496, %r1492;
	add.s32 	%r1498, %r5579, %r1497;
	add.s32 	%r1499, %r1498, 1087311;
	cvt.rn.f32.u32 	%f646, %r1499;
	fma.rn.f32 	%f647, %f646, 0f2F800000, 0f2F000000;
	shr.u32 	%r1500, %r5583, 2;
	xor.b32  	%r1501, %r1500, %r5583;
	shl.b32 	%r1502, %r1497, 4;
	shl.b32 	%r1503, %r1501, 1;
	xor.b32  	%r1504, %r1503, %r1502;
	xor.b32  	%r1505, %r1504, %r1501;
	xor.b32  	%r207, %r1505, %r1497;
	add.s32 	%r1506, %r5579, %r207;
	add.s32 	%r1507, %r1506, 1449748;
	cvt.rn.f32.u32 	%f648, %r1507;
	fma.rn.f32 	%f649, %f648, 0f2F800000, 0f2F000000;
	mul.f32 	%f650, %f649, %f649;
	fma.rn.f32 	%f651, %f647, %f647, %f650;
	sqrt.rn.f32 	%f652, %f651;
	setp.le.f32 	%p48, %f652, 0f3F800000;
	add.f32 	%f653, %f2734, 0f3F800000;
	selp.f32 	%f2734, %f653, %f2734, %p48;
	setp.eq.s32 	%p49, %r99, 2;
	@%p49 bra 	$L__BB5_66;
	shr.u32 	%r1508, %r5584, 2;
	xor.b32  	%r1509, %r1508, %r5584;
	shl.b32 	%r1510, %r207, 4;
	shl.b32 	%r1511, %r1509, 1;
	xor.b32  	%r1512, %r1510, %r1511;
	xor.b32  	%r1513, %r1512, %r207;
	xor.b32  	%r1514, %r1513, %r1509;
	add.s32 	%r1515, %r5579, %r1514;
	add.s32 	%r1516, %r1515, 1812185;
	cvt.rn.f32.u32 	%f654, %r1516;
	fma.rn.f32 	%f655, %f654, 0f2F800000, 0f2F000000;
	shr.u32 	%r1517, %r205, 2;
	xor.b32  	%r1518, %r1517, %r205;
	shl.b32 	%r1519, %r1514, 4;
	shl.b32 	%r1520, %r1518, 1;
	xor.b32  	%r1521, %r1520, %r1519;
	xor.b32  	%r1522, %r1521, %r1518;
	xor.b32  	%r1523, %r1522, %r1514;
	add.s32 	%r1524, %r5579, %r1523;
	add.s32 	%r1525, %r1524, 2174622;
	cvt.rn.f32.u32 	%f656, %r1525;
	fma.rn.f32 	%f657, %f656, 0f2F800000, 0f2F000000;
	mul.f32 	%f658, %f657, %f657;
	fma.rn.f32 	%f659, %f655, %f655, %f658;
	sqrt.rn.f32 	%f660, %f659;
	setp.le.f32 	%p50, %f660, 0f3F800000;
	add.f32 	%f661, %f2734, 0f3F800000;
	selp.f32 	%f2734, %f661, %f2734, %p50;
$L__BB5_66:
	setp.lt.u32 	%p51, %r94, 3;
	mul.f32 	%f72, %f2734, 0f40800000;
	add.s32 	%r1528, %r93, 1024;
	xor.b32  	%r1529, %r1528, -1429050551;
	mul.lo.s32 	%r1530, %r1529, 1099087573;
	add.s32 	%r5597, %r1530, 5783321;
	xor.b32  	%r5594, %r1530, 362436069;
	add.s32 	%r5593, %r1530, 123456789;
	add.s32 	%r5592, %r1530, -638133224;
	mov.b32 	%r5596, -589760388;
	mov.b32 	%r5595, -123459836;
	mov.f32 	%f2738, 0f00000000;
	@%p51 bra 	$L__BB5_69;
	and.b32  	%r212, %r3, 2147483644;
	mov.b32 	%r5591, 0;
	mov.b32 	%r5596, -589760388;
	mov.b32 	%r5595, -123459836;
	mov.f32 	%f2738, 0f00000000;
$L__BB5_68:
	shr.u32 	%r1534, %r5593, 2;
	xor.b32  	%r1535, %r1534, %r5593;
	shl.b32 	%r1536, %r5597, 4;
	shl.b32 	%r1537, %r1535, 1;
	xor.b32  	%r1538, %r1536, %r1537;
	xor.b32  	%r1539, %r1538, %r5597;
	xor.b32  	%r1540, %r1539, %r1535;
	add.s32 	%r1541, %r5592, %r1540;
	add.s32 	%r1542, %r1541, 362437;
	cvt.rn.f32.u32 	%f665, %r1542;
	fma.rn.f32 	%f666, %f665, 0f2F800000, 0f2F000000;
	shr.u32 	%r1543, %r5594, 2;
	xor.b32  	%r1544, %r1543, %r5594;
	shl.b32 	%r1545, %r1540, 4;
	shl.b32 	%r1546, %r1544, 1;
	xor.b32  	%r1547, %r1546, %r1545;
	xor.b32  	%r1548, %r1547, %r1544;
	xor.b32  	%r1549, %r1548, %r1540;
	add.s32 	%r1550, %r5592, %r1549;
	add.s32 	%r1551, %r1550, 724874;
	cvt.rn.f32.u32 	%f667, %r1551;
	fma.rn.f32 	%f668, %f667, 0f2F800000, 0f2F000000;
	mul.f32 	%f669, %f668, %f668;
	fma.rn.f32 	%f670, %f666, %f666, %f669;
	sqrt.rn.f32 	%f671, %f670;
	setp.le.f32 	%p52, %f671, 0f3F800000;
	add.f32 	%f672, %f2738, 0f3F800000;
	selp.f32 	%f673, %f672, %f2738, %p52;
	shr.u32 	%r1552, %r5595, 2;
	xor.b32  	%r1553, %r1552, %r5595;
	shl.b32 	%r1554, %r1549, 4;
	shl.b32 	%r1555, %r1553, 1;
	xor.b32  	%r1556, %r1554, %r1555;
	xor.b32  	%r1557, %r1556, %r1549;
	xor.b32  	%r1558, %r1557, %r1553;
	add.s32 	%r1559, %r5592, %r1558;
	add.s32 	%r1560, %r1559, 1087311;
	cvt.rn.f32.u32 	%f674, %r1560;
	fma.rn.f32 	%f675, %f674, 0f2F800000, 0f2F000000;
	shr.u32 	%r1561, %r5596, 2;
	xor.b32  	%r1562, %r1561, %r5596;
	shl.b32 	%r1563, %r1558, 4;
	shl.b32 	%r1564, %r1562, 1;
	xor.b32  	%r1565, %r1564, %r1563;
	xor.b32  	%r1566, %r1565, %r1562;
	xor.b32  	%r5593, %r1566, %r1558;
	add.s32 	%r1567, %r5592, %r5593;
	add.s32 	%r1568, %r1567, 1449748;
	cvt.rn.f32.u32 	%f676, %r1568;
	fma.rn.f32 	%f677, %f676, 0f2F800000, 0f2F000000;
	mul.f32 	%f678, %f677, %f677;
	fma.rn.f32 	%f679, %f675, %f675, %f678;
	sqrt.rn.f32 	%f680, %f679;
	setp.le.f32 	%p53, %f680, 0f3F800000;
	add.f32 	%f681, %f673, 0f3F800000;
	selp.f32 	%f682, %f681, %f673, %p53;
	shr.u32 	%r1569, %r5597, 2;
	xor.b32  	%r1570, %r1569, %r5597;
	shl.b32 	%r1571, %r5593, 4;
	shl.b32 	%r1572, %r1570, 1;
	xor.b32  	%r1573, %r1571, %r1572;
	xor.b32  	%r1574, %r1573, %r5593;
	xor.b32  	%r5594, %r1574, %r1570;
	add.s32 	%r1575, %r5592, %r5594;
	add.s32 	%r1576, %r1575, 1812185;
	cvt.rn.f32.u32 	%f683, %r1576;
	fma.rn.f32 	%f684, %f683, 0f2F800000, 0f2F000000;
	shr.u32 	%r1577, %r1540, 2;
	xor.b32  	%r1578, %r1577, %r1540;
	shl.b32 	%r1579, %r5594, 4;
	shl.b32 	%r1580, %r1578, 1;
	xor.b32  	%r1581, %r1580, %r1579;
	xor.b32  	%r1582, %r1581, %r1578;
	xor.b32  	%r5595, %r1582, %r5594;
	add.s32 	%r1583, %r5592, %r5595;
	add.s32 	%r1584, %r1583, 2174622;
	cvt.rn.f32.u32 	%f685, %r1584;
	fma.rn.f32 	%f686, %f685, 0f2F800000, 0f2F000000;
	mul.f32 	%f687, %f686, %f686;
	fma.rn.f32 	%f688, %f684, %f684, %f687;
	sqrt.rn.f32 	%f689, %f688;
	setp.le.f32 	%p54, %f689, 0f3F800000;
	add.f32 	%f690, %f682, 0f3F800000;
	selp.f32 	%f691, %f690, %f682, %p54;
	shr.u32 	%r1585, %r1549, 2;
	xor.b32  	%r1586, %r1585, %r1549;
	shl.b32 	%r1587, %r5595, 4;
	shl.b32 	%r1588, %r1586, 1;
	xor.b32  	%r1589, %r1587, %r1588;
	xor.b32  	%r1590, %r1589, %r5595;
	xor.b32  	%r5596, %r1590, %r1586;
	add.s32 	%r1591, %r5592, %r5596;
	add.s32 	%r1592, %r1591, 2537059;
	cvt.rn.f32.u32 	%f692, %r1592;
	fma.rn.f32 	%f693, %f692, 0f2F800000, 0f2F000000;
	shr.u32 	%r1593, %r1558, 2;
	xor.b32  	%r1594, %r1593, %r1558;
	shl.b32 	%r1595, %r5596, 4;
	shl.b32 	%r1596, %r1594, 1;
	xor.b32  	%r1597, %r1596, %r1595;
	xor.b32  	%r1598, %r1597, %r1594;
	xor.b32  	%r5597, %r1598, %r5596;
	add.s32 	%r5592, %r5592, 2899496;
	add.s32 	%r1599, %r5597, %r5592;
	cvt.rn.f32.u32 	%f694, %r1599;
	fma.rn.f32 	%f695, %f694, 0f2F800000, 0f2F000000;
	mul.f32 	%f696, %f695, %f695;
	fma.rn.f32 	%f697, %f693, %f693, %f696;
	sqrt.rn.f32 	%f698, %f697;
	setp.le.f32 	%p55, %f698, 0f3F800000;
	add.f32 	%f699, %f691, 0f3F800000;
	selp.f32 	%f2738, %f699, %f691, %p55;
	add.s32 	%r5591, %r5591, 4;
	setp.ne.s32 	%p56, %r5591, %r212;
	@%p56 bra 	$L__BB5_68;
$L__BB5_69:
	setp.eq.s32 	%p57, %r99, 0;
	@%p57 bra 	$L__BB5_73;
	shr.u32 	%r1600, %r5593, 2;
	xor.b32  	%r1601, %r1600, %r5593;
	shl.b32 	%r1602, %r5597, 4;
	shl.b32 	%r1603, %r1601, 1;
	xor.b32  	%r1604, %r1602, %r1603;
	xor.b32  	%r1605, %r1604, %r5597;
	xor.b32  	%r233, %r1605, %r1601;
	add.s32 	%r1606, %r5592, %r233;
	add.s32 	%r1607, %r1606, 362437;
	cvt.rn.f32.u32 	%f700, %r1607;
	fma.rn.f32 	%f701, %f700, 0f2F800000, 0f2F000000;
	shr.u32 	%r1608, %r5594, 2;
	xor.b32  	%r1609, %r1608, %r5594;
	shl.b32 	%r1610, %r233, 4;
	shl.b32 	%r1611, %r1609, 1;
	xor.b32  	%r1612, %r1611, %r1610;
	xor.b32  	%r1613, %r1612, %r1609;
	xor.b32  	%r234, %r1613, %r233;
	add.s32 	%r1614, %r5592, %r234;
	add.s32 	%r1615, %r1614, 724874;
	cvt.rn.f32.u32 	%f702, %r1615;
	fma.rn.f32 	%f703, %f702, 0f2F800000, 0f2F000000;
	mul.f32 	%f704, %f703, %f703;
	fma.rn.f32 	%f705, %f701, %f701, %f704;
	sqrt.rn.f32 	%f706, %f705;
	setp.le.f32 	%p58, %f706, 0f3F800000;
	add.f32 	%f707, %f2738, 0f3F800000;
	selp.f32 	%f2738, %f707, %f2738, %p58;
	setp.eq.s32 	%p59, %r99, 1;
	@%p59 bra 	$L__BB5_73;
	shr.u32 	%r1616, %r5595, 2;
	xor.b32  	%r1617, %r1616, %r5595;
	shl.b32 	%r1618, %r234, 4;
	shl.b32 	%r1619, %r1617, 1;
	xor.b32  	%r1620, %r1618, %r1619;
	xor.b32  	%r1621, %r1620, %r234;
	xor.b32  	%r1622, %r1621, %r1617;
	add.s32 	%r1623, %r5592, %r1622;
	add.s32 	%r1624, %r1623, 1087311;
	cvt.rn.f32.u32 	%f708, %r1624;
	fma.rn.f32 	%f709, %f708, 0f2F800000, 0f2F000000;
	shr.u32 	%r1625, %r5596, 2;
	xor.b32  	%r1626, %r1625, %r5596;
	shl.b32 	%r1627, %r1622, 4;
	shl.b32 	%r1628, %r1626, 1;
	xor.b32  	%r1629, %r1628, %r1627;
	xor.b32  	%r1630, %r1629, %r1626;
	xor.b32  	%r235, %r1630, %r1622;
	add.s32 	%r1631, %r5592, %r235;
	add.s32 	%r1632, %r1631, 1449748;
	cvt.rn.f32.u32 	%f710, %r1632;
	fma.rn.f32 	%f711, %f710, 0f2F800000, 0f2F000000;
	mul.f32 	%f712, %f711, %f711;
	fma.rn.f32 	%f713, %f709, %f709, %f712;
	sqrt.rn.f32 	%f714, %f713;
	setp.le.f32 	%p60, %f714, 0f3F800000;
	add.f32 	%f715, %f2738, 0f3F800000;
	selp.f32 	%f2738, %f715, %f2738, %p60;
	setp.eq.s32 	%p61, %r99, 2;
	@%p61 bra 	$L__BB5_73;
	shr.u32 	%r1633, %r5597, 2;
	xor.b32  	%r1634, %r1633, %r5597;
	shl.b32 	%r1635, %r235, 4;
	shl.b32 	%r1636, %r1634, 1;
	xor.b32  	%r1637, %r1635, %r1636;
	xor.b32  	%r1638, %r1637, %r235;
	xor.b32  	%r1639, %r1638, %r1634;
	add.s32 	%r1640, %r5592, %r1639;
	add.s32 	%r1641, %r1640, 1812185;
	cvt.rn.f32.u32 	%f716, %r1641;
	fma.rn.f32 	%f717, %f716, 0f2F800000, 0f2F000000;
	shr.u32 	%r1642, %r233, 2;
	xor.b32  	%r1643, %r1642, %r233;
	shl.b32 	%r1644, %r1639, 4;
	shl.b32 	%r1645, %r1643, 1;
	xor.b32  	%r1646, %r1645, %r1644;
	xor.b32  	%r1647, %r1646, %r1643;
	xor.b32  	%r1648, %r1647, %r1639;
	add.s32 	%r1649, %r5592, %r1648;
	add.s32 	%r1650, %r1649, 2174622;
	cvt.rn.f32.u32 	%f718, %r1650;
	fma.rn.f32 	%f719, %f718, 0f2F800000, 0f2F000000;
	mul.f32 	%f720, %f719, %f719;
	fma.rn.f32 	%f721, %f717, %f717, %f720;
	sqrt.rn.f32 	%f722, %f721;
	setp.le.f32 	%p62, %f722, 0f3F800000;
	add.f32 	%f723, %f2738, 0f3F800000;
	selp.f32 	%f2738, %f723, %f2738, %p62;
$L__BB5_73:
	setp.lt.u32 	%p63, %r94, 3;
	mul.f32 	%f81, %f2738, 0f40800000;
	add.s32 	%r1653, %r93, 1280;
	xor.b32  	%r1654, %r1653, -1429050551;
	mul.lo.s32 	%r1655, %r1654, 1099087573;
	add.s32 	%r5610, %r1655, 5783321;
	xor.b32  	%r5607, %r1655, 362436069;
	add.s32 	%r5606, %r1655, 123456789;
	add.s32 	%r5605, %r1655, -638133224;
	mov.b32 	%r5609, -589760388;
	mov.b32 	%r5608, -123459836;
	mov.f32 	%f2742, 0f00000000;
	@%p63 bra 	$L__BB5_76;
	and.b32  	%r240, %r3, 2147483644;
	mov.b32 	%r5604, 0;
	mov.b32 	%r5609, -589760388;
	mov.b32 	%r5608, -123459836;
	mov.f32 	%f2742, 0f00000000;
$L__BB5_75:
	shr.u32 	%r1659, %r5606, 2;
	xor.b32  	%r1660, %r1659, %r5606;
	shl.b32 	%r1661, %r5610, 4;
	shl.b32 	%r1662, %r1660, 1;
	xor.b32  	%r1663, %r1661, %r1662;
	xor.b32  	%r1664, %r1663, %r5610;
	xor.b32  	%r1665, %r1664, %r1660;
	add.s32 	%r1666, %r5605, %r1665;
	add.s32 	%r1667, %r1666, 362437;
	cvt.rn.f32.u32 	%f727, %r1667;
	fma.rn.f32 	%f728, %f727, 0f2F800000, 0f2F000000;
	shr.u32 	%r1668, %r5607, 2;
	xor.b32  	%r1669, %r1668, %r5607;
	shl.b32 	%r1670, %r1665, 4;
	shl.b32 	%r1671, %r1669, 1;
	xor.b32  	%r1672, %r1671, %r1670;
	xor.b32  	%r1673, %r1672, %r1669;
	xor.b32  	%r1674, %r1673, %r1665;
	add.s32 	%r1675, %r5605, %r1674;
	add.s32 	%r1676, %r1675, 724874;
	cvt.rn.f32.u32 	%f729, %r1676;
	fma.rn.f32 	%f730, %f729, 0f2F800000, 0f2F000000;
	mul.f32 	%f731, %f730, %f730;
	fma.rn.f32 	%f732, %f728, %f728, %f731;
	sqrt.rn.f32 	%f733, %f732;
	setp.le.f32 	%p64, %f733, 0f3F800000;
	add.f32 	%f734, %f2742, 0f3F800000;
	selp.f32 	%f735, %f734, %f2742, %p64;
	shr.u32 	%r1677, %r5608, 2;
	xor.b32  	%r1678, %r1677, %r5608;
	shl.b32 	%r1679, %r1674, 4;
	shl.b32 	%r1680, %r1678, 1;
	xor.b32  	%r1681, %r1679, %r1680;
	xor.b32  	%r1682, %r1681, %r1674;
	xor.b32  	%r1683, %r1682, %r1678;
	add.s32 	%r1684, %r5605, %r1683;
	add.s32 	%r1685, %r1684, 1087311;
	cvt.rn.f32.u32 	%f736, %r1685;
	fma.rn.f32 	%f737, %f736, 0f2F800000, 0f2F000000;
	shr.u32 	%r1686, %r5609, 2;
	xor.b32  	%r1687, %r1686, %r5609;
	shl.b32 	%r1688, %r1683, 4;
	shl.b32 	%r1689, %r1687, 1;
	xor.b32  	%r1690, %r1689, %r1688;
	xor.b32  	%r1691, %r1690, %r1687;
	xor.b32  	%r5606, %r1691, %r1683;
	add.s32 	%r1692, %r5605, %r5606;
	add.s32 	%r1693, %r1692, 1449748;
	cvt.rn.f32.u32 	%f738, %r1693;
	fma.rn.f32 	%f739, %f738, 0f2F800000, 0f2F000000;
	mul.f32 	%f740, %f739, %f739;
	fma.rn.f32 	%f741, %f737, %f737, %f740;
	sqrt.rn.f32 	%f742, %f741;
	setp.le.f32 	%p65, %f742, 0f3F800000;
	add.f32 	%f743, %f735, 0f3F800000;
	selp.f32 	%f744, %f743, %f735, %p65;
	shr.u32 	%r1694, %r5610, 2;
	xor.b32  	%r1695, %r1694, %r5610;
	shl.b32 	%r1696, %r5606, 4;
	shl.b32 	%r1697, %r1695, 1;
	xor.b32  	%r1698, %r1696, %r1697;
	xor.b32  	%r1699, %r1698, %r5606;
	xor.b32  	%r5607, %r1699, %r1695;
	add.s32 	%r1700, %r5605, %r5607;
	add.s32 	%r1701, %r1700, 1812185;
	cvt.rn.f32.u32 	%f745, %r1701;
	fma.rn.f32 	%f746, %f745, 0f2F800000, 0f2F000000;
	shr.u32 	%r1702, %r1665, 2;
	xor.b32  	%r1703, %r1702, %r1665;
	shl.b32 	%r1704, %r5607, 4;
	shl.b32 	%r1705, %r1703, 1;
	xor.b32  	%r1706, %r1705, %r1704;
	xor.b32  	%r1707, %r1706, %r1703;
	xor.b32  	%r5608, %r1707, %r5607;
	add.s32 	%r1708, %r5605, %r5608;
	add.s32 	%r1709, %r1708, 2174622;
	cvt.rn.f32.u32 	%f747, %r1709;
	fma.rn.f32 	%f748, %f747, 0f2F800000, 0f2F000000;
	mul.f32 	%f749, %f748, %f748;
	fma.rn.f32 	%f750, %f746, %f746, %f749;
	sqrt.rn.f32 	%f751, %f750;
	setp.le.f32 	%p66, %f751, 0f3F800000;
	add.f32 	%f752, %f744, 0f3F800000;
	selp.f32 	%f753, %f752, %f744, %p66;
	shr.u32 	%r1710, %r1674, 2;
	xor.b32  	%r1711, %r1710, %r1674;
	shl.b32 	%r1712, %r5608, 4;
	shl.b32 	%r1713, %r1711, 1;
	xor.b32  	%r1714, %r1712, %r1713;
	xor.b32  	%r1715, %r1714, %r5608;
	xor.b32  	%r5609, %r1715, %r1711;
	add.s32 	%r1716, %r5605, %r5609;
	add.s32 	%r1717, %r1716, 2537059;
	cvt.rn.f32.u32 	%f754, %r1717;
	fma.rn.f32 	%f755, %f754, 0f2F800000, 0f2F000000;
	shr.u32 	%r1718, %r1683, 2;
	xor.b32  	%r1719, %r1718, %r1683;
	shl.b32 	%r1720, %r5609, 4;
	shl.b32 	%r1721, %r1719, 1;
	xor.b32  	%r1722, %r1721, %r1720;
	xor.b32  	%r1723, %r1722, %r1719;
	xor.b32  	%r5610, %r1723, %r5609;
	add.s32 	%r5605, %r5605, 2899496;
	add.s32 	%r1724, %r5610, %r5605;
	cvt.rn.f32.u32 	%f756, %r1724;
	fma.rn.f32 	%f757, %f756, 0f2F800000, 0f2F000000;
	mul.f32 	%f758, %f757, %f757;
	fma.rn.f32 	%f759, %f755, %f755, %f758;
	sqrt.rn.f32 	%f760, %f759;
	setp.le.f32 	%p67, %f760, 0f3F800000;
	add.f32 	%f761, %f753, 0f3F800000;
	selp.f32 	%f2742, %f761, %f753, %p67;
	add.s32 	%r5604, %r5604, 4;
	setp.ne.s32 	%p68, %r5604, %r240;
	@%p68 bra 	$L__BB5_75;
$L__BB5_76:
	setp.eq.s32 	%p69, %r99, 0;
	@%p69 bra 	$L__BB5_80;
	shr.u32 	%r1725, %r5606, 2;
	xor.b32  	%r1726, %r1725, %r5606;
	shl.b32 	%r1727, %r5610, 4;
	shl.b32 	%r1728, %r1726, 1;
	xor.b32  	%r1729, %r1727, %r1728;
	xor.b32  	%r1730, %r1729, %r5610;
	xor.b32  	%r261, %r1730, %r1726;
	add.s32 	%r1731, %r5605, %r261;
	add.s32 	%r1732, %r1731, 362437;
	cvt.rn.f32.u32 	%f762, %r1732;
	fma.rn.f32 	%f763, %f762, 0f2F800000, 0f2F000000;
	shr.u32 	%r1733, %r5607, 2;
	xor.b32  	%r1734, %r1733, %r5607;
	shl.b32 	%r1735, %r261, 4;
	shl.b32 	%r1736, %r1734, 1;
	xor.b32  	%r1737, %r1736, %r1735;
	xor.b32  	%r1738, %r1737, %r1734;
	xor.b32  	%r262, %r1738, %r261;
	add.s32 	%r1739, %r5605, %r262;
	add.s32 	%r1740, %r1739, 724874;
	cvt.rn.f32.u32 	%f764, %r1740;
	fma.rn.f32 	%f765, %f764, 0f2F800000, 0f2F000000;
	mul.f32 	%f766, %f765, %f765;
	fma.rn.f32 	%f767, %f763, %f763, %f766;
	sqrt.rn.f32 	%f768, %f767;
	setp.le.f32 	%p70, %f768, 0f3F800000;
	add.f32 	%f769, %f2742, 0f3F800000;
	selp.f32 	%f2742, %f769, %f2742, %p70;
	setp.eq.s32 	%p71, %r99, 1;
	@%p71 bra 	$L__BB5_80;
	shr.u32 	%r1741, %r5608, 2;
	xor.b32  	%r1742, %r1741, %r5608;
	shl.b32 	%r1743, %r262, 4;
	shl.b32 	%r1744, %r1742, 1;
	xor.b32  	%r1745, %r1743, %r1744;
	xor.b32  	%r1746, %r1745, %r262;
	xor.b32  	%r1747, %r1746, %r1742;
	add.s32 	%r1748, %r5605, %r1747;
	add.s32 	%r1749, %r1748, 1087311;
	cvt.rn.f32.u32 	%f770, %r1749;
	fma.rn.f32 	%f771, %f770, 0f2F800000, 0f2F000000;
	shr.u32 	%r1750, %r5609, 2;
	xor.b32  	%r1751, %r1750, %r5609;
	shl.b32 	%r1752, %r1747, 4;
	shl.b32 	%r1753, %r1751, 1;
	xor.b32  	%r1754, %r1753, %r1752;
	xor.b32  	%r1755, %r1754, %r1751;
	xor.b32  	%r263, %r1755, %r1747;
	add.s32 	%r1756, %r5605, %r263;
	add.s32 	%r1757, %r1756, 1449748;
	cvt.rn.f32.u32 	%f772, %r1757;
	fma.rn.f32 	%f773, %f772, 0f2F800000, 0f2F000000;
	mul.f32 	%f774, %f773, %f773;
	fma.rn.f32 	%f775, %f771, %f771, %f774;
	sqrt.rn.f32 	%f776, %f775;
	setp.le.f32 	%p72, %f776, 0f3F800000;
	add.f32 	%f777, %f2742, 0f3F800000;
	selp.f32 	%f2742, %f777, %f2742, %p72;
	setp.eq.s32 	%p73, %r99, 2;
	@%p73 bra 	$L__BB5_80;
	shr.u32 	%r1758, %r5610, 2;
	xor.b32  	%r1759, %r1758, %r5610;
	shl.b32 	%r1760, %r263, 4;
	shl.b32 	%r1761, %r1759, 1;
	xor.b32  	%r1762, %r1760, %r1761;
	xor.b32  	%r1763, %r1762, %r263;
	xor.b32  	%r1764, %r1763, %r1759;
	add.s32 	%r1765, %r5605, %r1764;
	add.s32 	%r1766, %r1765, 1812185;
	cvt.rn.f32.u32 	%f778, %r1766;
	fma.rn.f32 	%f779, %f778, 0f2F800000, 0f2F000000;
	shr.u32 	%r1767, %r261, 2;
	xor.b32  	%r1768, %r1767, %r261;
	shl.b32 	%r1769, %r1764, 4;
	shl.b32 	%r1770, %r1768, 1;
	xor.b32  	%r1771, %r1770, %r1769;
	xor.b32  	%r1772, %r1771, %r1768;
	xor.b32  	%r1773, %r1772, %r1764;
	add.s32 	%r1774, %r5605, %r1773;
	add.s32 	%r1775, %r1774, 2174622;
	cvt.rn.f32.u32 	%f780, %r1775;
	fma.rn.f32 	%f781, %f780, 0f2F800000, 0f2F000000;
	mul.f32 	%f782, %f781, %f781;
	fma.rn.f32 	%f783, %f779, %f779, %f782;
	sqrt.rn.f32 	%f784, %f783;
	setp.le.f32 	%p74, %f784, 0f3F800000;
	add.f32 	%f785, %f2742, 0f3F800000;
	selp.f32 	%f2742, %f785, %f2742, %p74;
$L__BB5_80:
	setp.lt.u32 	%p75, %r94, 3;
	mul.f32 	%f90, %f2742, 0f40800000;
	add.s32 	%r1778, %r93, 1536;
	xor.b32  	%r1779, %r1778, -1429050551;
	mul.lo.s32 	%r1780, %r1779, 1099087573;
	add.s32 	%r5623, %r1780, 5783321;
	xor.b32  	%r5620, %r1780, 362436069;
	add.s32 	%r5619, %r1780, 123456789;
	add.s32 	%r5618, %r1780, -638133224;
	mov.b32 	%r5622, -589760388;
	mov.b32 	%r5621, -123459836;
	mov.f32 	%f2746, 0f00000000;
	@%p75 bra 	$L__BB5_83;
	and.b32  	%r268, %r3, 2147483644;
	mov.b32 	%r5617, 0;
	mov.b32 	%r5622, -589760388;
	mov.b32 	%r5621, -123459836;
	mov.f32 	%f2746, 0f00000000;
$L__BB5_82:
	shr.u32 	%r1784, %r5619, 2;
	xor.b32  	%r1785, %r1784, %r5619;
	shl.b32 	%r1786, %r5623, 4;
	shl.b32 	%r1787, %r1785, 1;
	xor.b32  	%r1788, %r1786, %r1787;
	xor.b32  	%r1789, %r1788, %r5623;
	xor.b32  	%r1790, %r1789, %r1785;
	add.s32 	%r1791, %r5618, %r1790;
	add.s32 	%r1792, %r1791, 362437;
	cvt.rn.f32.u32 	%f789, %r1792;
	fma.rn.f32 	%f790, %f789, 0f2F800000, 0f2F000000;
	shr.u32 	%r1793, %r5620, 2;
	xor.b32  	%r1794, %r1793, %r5620;
	shl.b32 	%r1795, %r1790, 4;
	shl.b32 	%r1796, %r1794, 1;
	xor.b32  	%r1797, %r1796, %r1795;
	xor.b32  	%r1798, %r1797, %r1794;
	xor.b32  	%r1799, %r1798, %r1790;
	add.s32 	%r1800, %r5618, %r1799;
	add.s32 	%r1801, %r1800, 724874;
	cvt.rn.f32.u32 	%f791, %r1801;
	fma.rn.f32 	%f792, %f791, 0f2F800000, 0f2F000000;
	mul.f32 	%f793, %f792, %f792;
	fma.rn.f32 	%f794, %f790, %f790, %f793;
	sqrt.rn.f32 	%f795, %f794;
	setp.le.f32 	%p76, %f795, 0f3F800000;
	add.f32 	%f796, %f2746, 0f3F800000;
	selp.f32 	%f797, %f796, %f2746, %p76;
	shr.u32 	%r1802, %r5621, 2;
	xor.b32  	%r1803, %r1802, %r5621;
	shl.b32 	%r1804, %r1799, 4;
	shl.b32 	%r1805, %r1803, 1;
	xor.b32  	%r1806, %r1804, %r1805;
	xor.b32  	%r1807, %r1806, %r1799;
	xor.b32  	%r1808, %r1807, %r1803;
	add.s32 	%r1809, %r5618, %r1808;
	add.s32 	%r1810, %r1809, 1087311;
	cvt.rn.f32.u32 	%f798, %r1810;
	fma.rn.f32 	%f799, %f798, 0f2F800000, 0f2F000000;
	shr.u32 	%r1811, %r5622, 2;
	xor.b32  	%r1812, %r1811, %r5622;
	shl.b32 	%r1813, %r1808, 4;
	shl.b32 	%r1814, %r1812, 1;
	xor.b32  	%r1815, %r1814, %r1813;
	xor.b32  	%r1816, %r1815, %r1812;
	xor.b32  	%r5619, %r1816, %r1808;
	add.s32 	%r1817, %r5618, %r5619;
	add.s32 	%r1818, %r1817, 1449748;
	cvt.rn.f32.u32 	%f800, %r1818;
	fma.rn.f32 	%f801, %f800, 0f2F800000, 0f2F000000;
	mul.f32 	%f802, %f801, %f801;
	fma.rn.f32 	%f803, %f799, %f799, %f802;
	sqrt.rn.f32 	%f804, %f803;
	setp.le.f32 	%p77, %f804, 0f3F800000;
	add.f32 	%f805, %f797, 0f3F800000;
	selp.f32 	%f806, %f805, %f797, %p77;
	shr.u32 	%r1819, %r5623, 2;
	xor.b32  	%r1820, %r1819, %r5623;
	shl.b32 	%r1821, %r5619, 4;
	shl.b32 	%r1822, %r1820, 1;
	xor.b32  	%r1823, %r1821, %r1822;
	xor.b32  	%r1824, %r1823, %r5619;
	xor.b32  	%r5620, %r1824, %r1820;
	add.s32 	%r1825, %r5618, %r5620;
	add.s32 	%r1826, %r1825, 1812185;
	cvt.rn.f32.u32 	%f807, %r1826;
	fma.rn.f32 	%f808, %f807, 0f2F800000, 0f2F000000;
	shr.u32 	%r1827, %r1790, 2;
	xor.b32  	%r1828, %r1827, %r1790;
	shl.b32 	%r1829, %r5620, 4;
	shl.b32 	%r1830, %r1828, 1;
	xor.b32  	%r1831, %r1830, %r1829;
	xor.b32  	%r1832, %r1831, %r1828;
	xor.b32  	%r5621, %r1832, %r5620;
	add.s32 	%r1833, %r5618, %r5621;
	add.s32 	%r1834, %r1833, 2174622;
	cvt.rn.f32.u32 	%f809, %r1834;
	fma.rn.f32 	%f810, %f809, 0f2F800000, 0f2F000000;
	mul.f32 	%f811, %f810, %f810;
	fma.rn.f32 	%f812, %f808, %f808, %f811;
	sqrt.rn.f32 	%f813, %f812;
	setp.le.f32 	%p78, %f813, 0f3F800000;
	add.f32 	%f814, %f806, 0f3F800000;
	selp.f32 	%f815, %f814, %f806, %p78;
	shr.u32 	%r1835, %r1799, 2;
	xor.b32  	%r1836, %r1835, %r1799;
	shl.b32 	%r1837, %r5621, 4;
	shl.b32 	%r1838, %r1836, 1;
	xor.b32  	%r1839, %r1837, %r1838;
	xor.b32  	%r1840, %r1839, %r5621;
	xor.b32  	%r5622, %r1840, %r1836;
	add.s32 	%r1841, %r5618, %r5622;
	add.s32 	%r1842, %r1841, 2537059;
	cvt.rn.f32.u32 	%f816, %r1842;
	fma.rn.f32 	%f817, %f816, 0f2F800000, 0f2F000000;
	shr.u32 	%r1843, %r1808, 2;
	xor.b32  	%r1844, %r1843, %r1808;
	shl.b32 	%r1845, %r5622, 4;
	shl.b32 	%r1846, %r1844, 1;
	xor.b32  	%r1847, %r1846, %r1845;
	xor.b32  	%r1848, %r1847, %r1844;
	xor.b32  	%r5623, %r1848, %r5622;
	add.s32 	%r5618, %r5618, 2899496;
	add.s32 	%r1849, %r5623, %r5618;
	cvt.rn.f32.u32 	%f818, %r1849;
	fma.rn.f32 	%f819, %f818, 0f2F800000, 0f2F000000;
	mul.f32 	%f820, %f819, %f819;
	fma.rn.f32 	%f821, %f817, %f817, %f820;
	sqrt.rn.f32 	%f822, %f821;
	setp.le.f32 	%p79, %f822, 0f3F800000;
	add.f32 	%f823, %f815, 0f3F800000;
	selp.f32 	%f2746, %f823, %f815, %p79;
	add.s32 	%r5617, %r5617, 4;
	setp.ne.s32 	%p80, %r5617, %r268;
	@%p80 bra 	$L__BB5_82;
$L__BB5_83:
	setp.eq.s32 	%p81, %r99, 0;
	@%p81 bra 	$L__BB5_87;
	shr.u32 	%r1850, %r5619, 2;
	xor.b32  	%r1851, %r1850, %r5619;
	shl.b32 	%r1852, %r5623, 4;
	shl.b32 	%r1853, %r1851, 1;
	xor.b32  	%r1854, %r1852, %r1853;
	xor.b32  	%r1855, %r1854, %r5623;
	xor.b32  	%r289, %r1855, %r1851;
	add.s32 	%r1856, %r5618, %r289;
	add.s32 	%r1857, %r1856, 362437;
	cvt.rn.f32.u32 	%f824, %r1857;
	fma.rn.f32 	%f825, %f824, 0f2F800000, 0f2F000000;
	shr.u32 	%r1858, %r5620, 2;
	xor.b32  	%r1859, %r1858, %r5620;
	shl.b32 	%r1860, %r289, 4;
	shl.b32 	%r1861, %r1859, 1;
	xor.b32  	%r1862, %r1861, %r1860;
	xor.b32  	%r1863, %r1862, %r1859;
	xor.b32  	%r290, %r1863, %r289;
	add.s32 	%r1864, %r5618, %r290;
	add.s32 	%r1865, %r1864, 724874;
	cvt.rn.f32.u32 	%f826, %r1865;
	fma.rn.f32 	%f827, %f826, 0f2F800000, 0f2F000000;
	mul.f32 	%f828, %f827, %f827;
	fma.rn.f32 	%f829, %f825, %f825, %f828;
	sqrt.rn.f32 	%f830, %f829;
	setp.le.f32 	%p82, %f830, 0f3F800000;
	add.f32 	%f831, %f2746, 0f3F800000;
	selp.f32 	%f2746, %f831, %f2746, %p82;
	setp.eq.s32 	%p83, %r99, 1;
	@%p83 bra 	$L__BB5_87;
	shr.u32 	%r1866, %r5621, 2;
	xor.b32  	%r1867, %r1866, %r5621;
	shl.b32 	%r1868, %r290, 4;
	shl.b32 	%r1869, %r1867, 1;
	xor.b32  	%r1870, %r1868, %r1869;
	xor.b32  	%r1871, %r1870, %r290;
	xor.b32  	%r1872, %r1871, %r1867;
	add.s32 	%r1873, %r5618, %r1872;
	add.s32 	%r1874, %r1873, 1087311;
	cvt.rn.f32.u32 	%f832, %r1874;
	fma.rn.f32 	%f833, %f832, 0f2F800000, 0f2F000000;
	shr.u32 	%r1875, %r5622, 2;
	xor.b32  	%r1876, %r1875, %r5622;
	shl.b32 	%r1877, %r1872, 4;
	shl.b32 	%r1878, %r1876, 1;
	xor.b32  	%r1879, %r1878, %r1877;
	xor.b32  	%r1880, %r1879, %r1876;
	xor.b32  	%r291, %r1880, %r1872;
	add.s32 	%r1881, %r5618, %r291;
	add.s32 	%r1882, %r1881, 1449748;
	cvt.rn.f32.u32 	%f834, %r1882;
	fma.rn.f32 	%f835, %f834, 0f2F800000, 0f2F000000;
	mul.f32 	%f836, %f835, %f835;
	fma.rn.f32 	%f837, %f833, %f833, %f836;
	sqrt.rn.f32 	%f838, %f837;
	setp.le.f32 	%p84, %f838, 0f3F800000;
	add.f32 	%f839, %f2746, 0f3F800000;
	selp.f32 	%f2746, %f839, %f2746, %p84;
	setp.eq.s32 	%p85, %r99, 2;
	@%p85 bra 	$L__BB5_87;
	shr.u32 	%r1883, %r5623, 2;
	xor.b32  	%r1884, %r1883, %r5623;
	shl.b32 	%r1885, %r291, 4;
	shl.b32 	%r1886, %r1884, 1;
	xor.b32  	%r1887, %r1885, %r1886;
	xor.b32  	%r1888, %r1887, %r291;
	xor.b32  	%r1889, %r1888, %r1884;
	add.s32 	%r1890, %r5618, %r1889;
	add.s32 	%r1891, %r1890, 1812185;
	cvt.rn.f32.u32 	%f840, %r1891;
	fma.rn.f32 	%f841, %f840, 0f2F800000, 0f2F000000;
	shr.u32 	%r1892, %r289, 2;
	xor.b32  	%r1893, %r1892, %r289;
	shl.b32 	%r1894, %r1889, 4;
	shl.b32 	%r1895, %r1893, 1;
	xor.b32  	%r1896, %r1895, %r1894;
	xor.b32  	%r1897, %r1896, %r1893;
	xor.b32  	%r1898, %r1897, %r1889;
	add.s32 	%r1899, %r5618, %r1898;
	add.s32 	%r1900, %r1899, 2174622;
	cvt.rn.f32.u32 	%f842, %r1900;
	fma.rn.f32 	%f843, %f842, 0f2F800000, 0f2F000000;
	mul.f32 	%f844, %f843, %f843;
	fma.rn.f32 	%f845, %f841, %f841, %f844;
	sqrt.rn.f32 	%f846, %f845;
	setp.le.f32 	%p86, %f846, 0f3F800000;
	add.f32 	%f847, %f2746, 0f3F800000;
	selp.f32 	%f2746, %f847, %f2746, %p86;
$L__BB5_87:
	setp.lt.u32 	%p87, %r94, 3;
	mul.f32 	%f99, %f2746, 0f40800000;
	add.s32 	%r1903, %r93, 1792;
	xor.b32  	%r1904, %r1903, -1429050551;
	mul.lo.s32 	%r1905, %r1904, 1099087573;
	add.s32 	%r5636, %r1905, 5783321;
	xor.b32  	%r5633, %r1905, 362436069;
	add.s32 	%r5632, %r1905, 123456789;
	add.s32 	%r5631, %r1905, -638133224;
	mov.b32 	%r5635, -589760388;
	mov.b32 	%r5634, -123459836;
	mov.f32 	%f2750, 0f00000000;
	@%p87 bra 	$L__BB5_90;
	and.b32  	%r296, %r3, 2147483644;
	mov.b32 	%r5630, 0;
	mov.b32 	%r5635, -589760388;
	mov.b32 	%r5634, -123459836;
	mov.f32 	%f2750, 0f00000000;
$L__BB5_89:
	shr.u32 	%r1909, %r5632, 2;
	xor.b32  	%r1910, %r1909, %r5632;
	shl.b32 	%r1911, %r5636, 4;
	shl.b32 	%r1912, %r1910, 1;
	xor.b32  	%r1913, %r1911, %r1912;
	xor.b32  	%r1914, %r1913, %r5636;
	xor.b32  	%r1915, %r1914, %r1910;
	add.s32 	%r1916, %r5631, %r1915;
	add.s32 	%r1917, %r1916, 362437;
	cvt.rn.f32.u32 	%f851, %r1917;
	fma.rn.f32 	%f852, %f851, 0f2F800000, 0f2F000000;
	shr.u32 	%r1918, %r5633, 2;
	xor.b32  	%r1919, %r1918, %r5633;
	shl.b32 	%r1920, %r1915, 4;
	shl.b32 	%r1921, %r1919, 1;
	xor.b32  	%r1922, %r1921, %r1920;
	xor.b32  	%r1923, %r1922, %r1919;
	xor.b32  	%r1924, %r1923, %r1915;
	add.s32 	%r1925, %r5631, %r1924;
	add.s32 	%r1926, %r1925, 724874;
	cvt.rn.f32.u32 	%f853, %r1926;
	fma.rn.f32 	%f854, %f853, 0f2F800000, 0f2F000000;
	mul.f32 	%f855, %f854, %f854;
	fma.rn.f32 	%f856, %f852, %f852, %f855;
	sqrt.rn.f32 	%f857, %f856;
	setp.le.f32 	%p88, %f857, 0f3F800000;
	add.f32 	%f858, %f2750, 0f3F800000;
	selp.f32 	%f859, %f858, %f2750, %p88;
	shr.u32 	%r1927, %r5634, 2;
	xor.b32  	%r1928, %r1927, %r5634;
	shl.b32 	%r1929, %r1924, 4;
	shl.b32 	%r1930, %r1928, 1;
	xor.b32  	%r1931, %r1929, %r1930;
	xor.b32  	%r1932, %r1931, %r1924;
	xor.b32  	%r1933, %r1932, %r1928;
	add.s32 	%r1934, %r5631, %r1933;
	add.s32 	%r1935, %r1934, 1087311;
	cvt.rn.f32.u32 	%f860, %r1935;
	fma.rn.f32 	%f861, %f860, 0f2F800000, 0f2F000000;
	shr.u32 	%r1936, %r5635, 2;
	xor.b32  	%r1937, %r1936, %r5635;
	shl.b32 	%r1938, %r1933, 4;
	shl.b32 	%r1939, %r1937, 1;
	xor.b32  	%r1940, %r1939, %r1938;
	xor.b32  	%r1941, %r1940, %r1937;
	xor.b32  	%r5632, %r1941, %r1933;
	add.s32 	%r1942, %r5631, %r5632;
	add.s32 	%r1943, %r1942, 1449748;
	cvt.rn.f32.u32 	%f862, %r1943;
	fma.rn.f32 	%f863, %f862, 0f2F800000, 0f2F000000;
	mul.f32 	%f864, %f863, %f863;
	fma.rn.f32 	%f865, %f861, %f861, %f864;
	sqrt.rn.f32 	%f866, %f865;
	setp.le.f32 	%p89, %f866, 0f3F800000;
	add.f32 	%f867, %f859, 0f3F800000;
	selp.f32 	%f868, %f867, %f859, %p89;
	shr.u32 	%r1944, %r5636, 2;
	xor.b32  	%r1945, %r1944, %r5636;
	shl.b32 	%r1946, %r5632, 4;
	shl.b32 	%r1947, %r1945, 1;
	xor.b32  	%r1948, %r1946, %r1947;
	xor.b32  	%r1949, %r1948, %r5632;
	xor.b32  	%r5633, %r1949, %r1945;
	add.s32 	%r1950, %r5631, %r5633;
	add.s32 	%r1951, %r1950, 1812185;
	cvt.rn.f32.u32 	%f869, %r1951;
	fma.rn.f32 	%f870, %f869, 0f2F800000, 0f2F000000;
	shr.u32 	%r1952, %r1915, 2;
	xor.b32  	%r1953, %r1952, %r1915;
	shl.b32 	%r1954, %r5633, 4;
	shl.b32 	%r1955, %r1953, 1;
	xor.b32  	%r1956, %r1955, %r1954;
	xor.b32  	%r1957, %r1956, %r1953;
	xor.b32  	%r5634, %r1957, %r5633;
	add.s32 	%r1958, %r5631, %r5634;
	add.s32 	%r1959, %r1958, 2174622;
	cvt.rn.f32.u32 	%f871, %r1959;
	fma.rn.f32 	%f872, %f871, 0f2F800000, 0f2F000000;
	mul.f32 	%f873, %f872, %f872;
	fma.rn.f32 	%f874, %f870, %f870, %f873;
	sqrt.rn.f32 	%f875, %f874;
	setp.le.f32 	%p90, %f875, 0f3F800000;
	add.f32 	%f876, %f868, 0f3F800000;
	selp.f32 	%f877, %f876, %f868, %p90;
	shr.u32 	%r1960, %r1924, 2;
	xor.b32  	%r1961, %r1960, %r1924;
	shl.b32 	%r1962, %r5634, 4;
	shl.b32 	%r1963, %r1961, 1;
	xor.b32  	%r1964, %r1962, %r1963;
	xor.b32  	%r1965, %r1964, %r5634;
	xor.b32  	%r5635, %r1965, %r1961;
	add.s32 	%r1966, %r5631, %r5635;
	add.s32 	%r1967, %r1966, 2537059;
	cvt.rn.f32.u32 	%f878, %r1967;
	fma.rn.f32 	%f879, %f878, 0f2F800000, 0f2F000000;
	shr.u32 	%r1968, %r1933, 2;
	xor.b32  	%r1969, %r1968, %r1933;
	shl.b32 	%r1970, %r5635, 4;
	shl.b32 	%r1971, %r1969, 1;
	xor.b32  	%r1972, %r1971, %r1970;
	xor.b32  	%r1973, %r1972, %r1969;
	xor.b32  	%r5636, %r1973, %r5635;
	add.s32 	%r5631, %r5631, 2899496;
	add.s32 	%r1974, %r5636, %r5631;
	cvt.rn.f32.u32 	%f880, %r1974;
	fma.rn.f32 	%f881, %f880, 0f2F800000, 0f2F000000;
	mul.f32 	%f882, %f881, %f881;
	fma.rn.f32 	%f883, %f879, %f879, %f882;
	sqrt.rn.f32 	%f884, %f883;
	setp.le.f32 	%p91, %f884, 0f3F800000;
	add.f32 	%f885, %f877, 0f3F800000;
	selp.f32 	%f2750, %f885, %f877, %p91;
	add.s32 	%r5630, %r5630, 4;
	setp.ne.s32 	%p92, %r5630, %r296;
	@%p92 bra 	$L__BB5_89;
$L__BB5_90:
	setp.eq.s32 	%p93, %r99, 0;
	@%p93 bra 	$L__BB5_94;
	shr.u32 	%r1975, %r5632, 2;
	xor.b32  	%r1976, %r1975, %r5632;
	shl.b32 	%r1977, %r5636, 4;
	shl.b32 	%r1978, %r1976, 1;
	xor.b32  	%r1979, %r1977, %r1978;
	xor.b32  	%r1980, %r1979, %r5636;
	xor.b32  	%r317, %r1980, %r1976;
	add.s32 	%r1981, %r5631, %r317;
	add.s32 	%r1982, %r1981, 362437;
	cvt.rn.f32.u32 	%f886, %r1982;
	fma.rn.f32 	%f887, %f886, 0f2F800000, 0f2F000000;
	shr.u32 	%r1983, %r5633, 2;
	xor.b32  	%r1984, %r1983, %r5633;
	shl.b32 	%r1985, %r317, 4;
	shl.b32 	%r1986, %r1984, 1;
	xor.b32  	%r1987, %r1986, %r1985;
	xor.b32  	%r1988, %r1987, %r1984;
	xor.b32  	%r318, %r1988, %r317;
	add.s32 	%r1989, %r5631, %r318;
	add.s32 	%r1990, %r1989, 724874;
	cvt.rn.f32.u32 	%f888, %r1990;
	fma.rn.f32 	%f889, %f888, 0f2F800000, 0f2F000000;
	mul.f32 	%f890, %f889, %f889;
	fma.rn.f32 	%f891, %f887, %f887, %f890;
	sqrt.rn.f32 	%f892, %f891;
	setp.le.f32 	%p94, %f892, 0f3F800000;
	add.f32 	%f893, %f2750, 0f3F800000;
	selp.f32 	%f2750, %f893, %f2750, %p94;
	setp.eq.s32 	%p95, %r99, 1;
	@%p95 bra 	$L__BB5_94;
	shr.u32 	%r1991, %r5634, 2;
	xor.b32  	%r1992, %r1991, %r5634;
	shl.b32 	%r1993, %r318, 4;
	shl.b32 	%r1994, %r1992, 1;
	xor.b32  	%r1995, %r1993, %r1994;
	xor.b32  	%r1996, %r1995, %r318;
	xor.b32  	%r1997, %r1996, %r1992;
	add.s32 	%r1998, %r5631, %r1997;
	add.s32 	%r1999, %r1998, 1087311;
	cvt.rn.f32.u32 	%f894, %r1999;
	fma.rn.f32 	%f895, %f894, 0f2F800000, 0f2F000000;
	shr.u32 	%r2000, %r5635, 2;
	xor.b32  	%r2001, %r2000, %r5635;
	shl.b32 	%r2002, %r1997, 4;
	shl.b32 	%r2003, %r2001, 1;
	xor.b32  	%r2004, %r2003, %r2002;
	xor.b32  	%r2005, %r2004, %r2001;
	xor.b32  	%r319, %r2005, %r1997;
	add.s32 	%r2006, %r5631, %r319;
	add.s32 	%r2007, %r2006, 1449748;
	cvt.rn.f32.u32 	%f896, %r2007;
	fma.rn.f32 	%f897, %f896, 0f2F800000, 0f2F000000;
	mul.f32 	%f898, %f897, %f897;
	fma.rn.f32 	%f899, %f895, %f895, %f898;
	sqrt.rn.f32 	%f900, %f899;
	setp.le.f32 	%p96, %f900, 0f3F800000;
	add.f32 	%f901, %f2750, 0f3F800000;
	selp.f32 	%f2750, %f901, %f2750, %p96;
	setp.eq.s32 	%p97, %r99, 2;
	@%p97 bra 	$L__BB5_94;
	shr.u32 	%r2008, %r5636, 2;
	xor.b32  	%r2009, %r2008, %r5636;
	shl.b32 	%r2010, %r319, 4;
	shl.b32 	%r2011, %r2009, 1;
	xor.b32  	%r2012, %r2010, %r2011;
	xor.b32  	%r2013, %r2012, %r319;
	xor.b32  	%r2014, %r2013, %r2009;
	add.s32 	%r2015, %r5631, %r2014;
	add.s32 	%r2016, %r2015, 1812185;
	cvt.rn.f32.u32 	%f902, %r2016;
	fma.rn.f32 	%f903, %f902, 0f2F800000, 0f2F000000;
	shr.u32 	%r2017, %r317, 2;
	xor.b32  	%r2018, %r2017, %r317;
	shl.b32 	%r2019, %r2014, 4;
	shl.b32 	%r2020, %r2018, 1;
	xor.b32  	%r2021, %r2020, %r2019;
	xor.b32  	%r2022, %r2021, %r2018;
	xor.b32  	%r2023, %r2022, %r2014;
	add.s32 	%r2024, %r5631, %r2023;
	add.s32 	%r2025, %r2024, 2174622;
	cvt.rn.f32.u32 	%f904, %r2025;
	fma.rn.f32 	%f905, %f904, 0f2F800000, 0f2F000000;
	mul.f32 	%f906, %f905, %f905;
	fma.rn.f32 	%f907, %f903, %f903, %f906;
	sqrt.rn.f32 	%f908, %f907;
	setp.le.f32 	%p98, %f908, 0f3F800000;
	add.f32 	%f909, %f2750, 0f3F800000;
	selp.f32 	%f2750, %f909, %f2750, %p98;
$L__BB5_94:
	mul.f32 	%f108, %f2750, 0f40800000;
	add.s32 	%r2028, %r93, 2048;
	xor.b32  	%r2029, %r2028, -1429050551;
	mul.lo.s32 	%r2030, %r2029, 1099087573;
	add.s32 	%r5649, %r2030, 5783321;
	xor.b32  	%r5646, %r2030, 362436069;
	add.s32 	%r5645, %r2030, 123456789;
	add.s32 	%r5644, %r2030, -638133224;
	mov.b32 	%r5648, -589760388;
	mov.b32 	%r5647, -123459836;
	mov.f32 	%f2754, 0f00000000;
	@%p87 bra 	$L__BB5_97;
	and.b32  	%r324, %r3, 2147483644;
	mov.b32 	%r5643, 0;
	mov.b32 	%r5648, -589760388;
	mov.b32 	%r5647, -123459836;
	mov.f32 	%f2754, 0f00000000;
$L__BB5_96:
	shr.u32 	%r2034, %r5645, 2;
	xor.b32  	%r2035, %r2034, %r5645;
	shl.b32 	%r2036, %r5649, 4;
	shl.b32 	%r2037, %r2035, 1;
	xor.b32  	%r2038, %r2036, %r2037;
	xor.b32  	%r2039, %r2038, %r5649;
	xor.b32  	%r2040, %r2039, %r2035;
	add.s32 	%r2041, %r5644, %r2040;
	add.s32 	%r2042, %r2041, 362437;
	cvt.rn.f32.u32 	%f913, %r2042;
	fma.rn.f32 	%f914, %f913, 0f2F800000, 0f2F000000;
	shr.u32 	%r2043, %r5646, 2;
	xor.b32  	%r2044, %r2043, %r5646;
	shl.b32 	%r2045, %r2040, 4;
	shl.b32 	%r2046, %r2044, 1;
	xor.b32  	%r2047, %r2046, %r2045;
	xor.b32  	%r2048, %r2047, %r2044;
	xor.b32  	%r2049, %r2048, %r2040;
	add.s32 	%r2050, %r5644, %r2049;
	add.s32 	%r2051, %r2050, 724874;
	cvt.rn.f32.u32 	%f915, %r2051;
	fma.rn.f32 	%f916, %f915, 0f2F800000, 0f2F000000;
	mul.f32 	%f917, %f916, %f916;
	fma.rn.f32 	%f918, %f914, %f914, %f917;
	sqrt.rn.f32 	%f919, %f918;
	setp.le.f32 	%p100, %f919, 0f3F800000;
	add.f32 	%f920, %f2754, 0f3F800000;
	selp.f32 	%f921, %f920, %f2754, %p100;
	shr.u32 	%r2052, %r5647, 2;
	xor.b32  	%r2053, %r2052, %r5647;
	shl.b32 	%r2054, %r2049, 4;
	shl.b32 	%r2055, %r2053, 1;
	xor.b32  	%r2056, %r2054, %r2055;
	xor.b32  	%r2057, %r2056, %r2049;
	xor.b32  	%r2058, %r2057, %r2053;
	add.s32 	%r2059, %r5644, %r2058;
	add.s32 	%r2060, %r2059, 1087311;
	cvt.rn.f32.u32 	%f922, %r2060;
	fma.rn.f32 	%f923, %f922, 0f2F800000, 0f2F000000;
	shr.u32 	%r2061, %r5648, 2;
	xor.b32  	%r2062, %r2061, %r5648;
	shl.b32 	%r2063, %r2058, 4;
	shl.b32 	%r2064, %r2062, 1;
	xor.b32  	%r2065, %r2064, %r2063;
	xor.b32  	%r2066, %r2065, %r2062;
	xor.b32  	%r5645, %r2066, %r2058;
	add.s32 	%r2067, %r5644, %r5645;
	add.s32 	%r2068, %r2067, 1449748;
	cvt.rn.f32.u32 	%f924, %r2068;
	fma.rn.f32 	%f925, %f924, 0f2F800000, 0f2F000000;
	mul.f32 	%f926, %f925, %f925;
	fma.rn.f32 	%f927, %f923, %f923, %f926;
	sqrt.rn.f32 	%f928, %f927;
	setp.le.f32 	%p101, %f928, 0f3F800000;
	add.f32 	%f929, %f921, 0f3F800000;
	selp.f32 	%f930, %f929, %f921, %p101;
	shr.u32 	%r2069, %r5649, 2;
	xor.b32  	%r2070, %r2069, %r5649;
	shl.b32 	%r2071, %r5645, 4;
	shl.b32 	%r2072, %r2070, 1;
	xor.b32  	%r2073, %r2071, %r2072;
	xor.b32  	%r2074, %r2073, %r5645;
	xor.b32  	%r5646, %r2074, %r2070;
	add.s32 	%r2075, %r5644, %r5646;
	add.s32 	%r2076, %r2075, 1812185;
	cvt.rn.f32.u32 	%f931, %r2076;
	fma.rn.f32 	%f932, %f931, 0f2F800000, 0f2F000000;
	shr.u32 	%r2077, %r2040, 2;
	xor.b32  	%r2078, %r2077, %r2040;
	shl.b32 	%r2079, %r5646, 4;
	shl.b32 	%r2080, %r2078, 1;
	xor.b32  	%r2081, %r2080, %r2079;
	xor.b32  	%r2082, %r2081, %r2078;
	xor.b32  	%r5647, %r2082, %r5646;
	add.s32 	%r2083, %r5644, %r5647;
	add.s32 	%r2084, %r2083, 2174622;
	cvt.rn.f32.u32 	%f933, %r2084;
	fma.rn.f32 	%f934, %f933, 0f2F800000, 0f2F000000;
	mul.f32 	%f935, %f934, %f934;
	fma.rn.f32 	%f936, %f932, %f932, %f935;
	sqrt.rn.f32 	%f937, %f936;
	setp.le.f32 	%p102, %f937, 0f3F800000;
	add.f32 	%f938, %f930, 0f3F800000;
	selp.f32 	%f939, %f938, %f930, %p102;
	shr.u32 	%r2085, %r2049, 2;
	xor.b32  	%r2086, %r2085, %r2049;
	shl.b32 	%r2087, %r5647, 4;
	shl.b32 	%r2088, %r2086, 1;
	xor.b32  	%r2089, %r2087, %r2088;
	xor.b32  	%r2090, %r2089, %r5647;
	xor.b32  	%r5648, %r2090, %r2086;
	add.s32 	%r2091, %r5644, %r5648;
	add.s32 	%r2092, %r2091, 2537059;
	cvt.rn.f32.u32 	%f940, %r2092;
	fma.rn.f32 	%f941, %f940, 0f2F800000, 0f2F000000;
	shr.u32 	%r2093, %r2058, 2;
	xor.b32  	%r2094, %r2093, %r2058;
	shl.b32 	%r2095, %r5648, 4;
	shl.b32 	%r2096, %r2094, 1;
	xor.b32  	%r2097, %r2096, %r2095;
	xor.b32  	%r2098, %r2097, %r2094;
	xor.b32  	%r5649, %r2098, %r5648;
	add.s32 	%r5644, %r5644, 2899496;
	add.s32 	%r2099, %r5649, %r5644;
	cvt.rn.f32.u32 	%f942, %r2099;
	fma.rn.f32 	%f943, %f942, 0f2F800000, 0f2F000000;
	mul.f32 	%f944, %f943, %f943;
	fma.rn.f32 	%f945, %f941, %f941, %f944;
	sqrt.rn.f32 	%f946, %f945;
	setp.le.f32 	%p103, %f946, 0f3F800000;
	add.f32 	%f947, %f939, 0f3F800000;
	selp.f32 	%f2754, %f947, %f939, %p103;
	add.s32 	%r5643, %r5643, 4;
	setp.ne.s32 	%p104, %r5643, %r324;
	@%p104 bra 	$L__BB5_96;
$L__BB5_97:
	@%p93 bra 	$L__BB5_101;
	shr.u32 	%r2100, %r5645, 2;
	xor.b32  	%r2101, %r2100, %r5645;
	shl.b32 	%r2102, %r5649, 4;
	shl.b32 	%r2103, %r2101, 1;
	xor.b32  	%r2104, %r2102, %r2103;
	xor.b32  	%r2105, %r2104, %r5649;
	xor.b32  	%r345, %r2105, %r2101;
	add.s32 	%r2106, %r5644, %r345;
	add.s32 	%r2107, %r2106, 362437;
	cvt.rn.f32.u32 	%f948, %r2107;
	fma.rn.f32 	%f949, %f948, 0f2F800000, 0f2F000000;
	shr.u32 	%r2108, %r5646, 2;
	xor.b32  	%r2109, %r2108, %r5646;
	shl.b32 	%r2110, %r345, 4;
	shl.b32 	%r2111, %r2109, 1;
	xor.b32  	%r2112, %r2111, %r2110;
	xor.b32  	%r2113, %r2112, %r2109;
	xor.b32  	%r346, %r2113, %r345;
	add.s32 	%r2114, %r5644, %r346;
	add.s32 	%r2115, %r2114, 724874;
	cvt.rn.f32.u32 	%f950, %r2115;
	fma.rn.f32 	%f951, %f950, 0f2F800000, 0f2F000000;
	mul.f32 	%f952, %f951, %f951;
	fma.rn.f32 	%f953, %f949, %f949, %f952;
	sqrt.rn.f32 	%f954, %f953;
	setp.le.f32 	%p106, %f954, 0f3F800000;
	add.f32 	%f955, %f2754, 0f3F800000;
	selp.f32 	%f2754, %f955, %f2754, %p106;
	setp.eq.s32 	%p107, %r99, 1;
	@%p107 bra 	$L__BB5_101;
	shr.u32 	%r2116, %r5647, 2;
	xor.b32  	%r2117, %r2116, %r5647;
	shl.b32 	%r2118, %r346, 4;
	shl.b32 	%r2119, %r2117, 1;
	xor.b32  	%r2120, %r2118, %r2119;
	xor.b32  	%r2121, %r2120, %r346;
	xor.b32  	%r2122, %r2121, %r2117;
	add.s32 	%r2123, %r5644, %r2122;
	add.s32 	%r2124, %r2123, 1087311;
	cvt.rn.f32.u32 	%f956, %r2124;
	fma.rn.f32 	%f957, %f956, 0f2F800000, 0f2F000000;
	shr.u32 	%r2125, %r5648, 2;
	xor.b32  	%r2126, %r2125, %r5648;
	shl.b32 	%r2127, %r2122, 4;
	shl.b32 	%r2128, %r2126, 1;
	xor.b32  	%r2129, %r2128, %r2127;
	xor.b32  	%r2130, %r2129, %r2126;
	xor.b32  	%r347, %r2130, %r2122;
	add.s32 	%r2131, %r5644, %r347;
	add.s32 	%r2132, %r2131, 1449748;
	cvt.rn.f32.u32 	%f958, %r2132;
	fma.rn.f32 	%f959, %f958, 0f2F800000, 0f2F000000;
	mul.f32 	%f960, %f959, %f959;
	fma.rn.f32 	%f961, %f957, %f957, %f960;
	sqrt.rn.f32 	%f962, %f961;
	setp.le.f32 	%p108, %f962, 0f3F800000;
	add.f32 	%f963, %f2754, 0f3F800000;
	selp.f32 	%f2754, %f963, %f2754, %p108;
	setp.eq.s32 	%p109, %r99, 2;
	@%p109 bra 	$L__BB5_101;
	shr.u32 	%r2133, %r5649, 2;
	xor.b32  	%r2134, %r2133, %r5649;
	shl.b32 	%r2135, %r347, 4;
	shl.b32 	%r2136, %r2134, 1;
	xor.b32  	%r2137, %r2135, %r2136;
	xor.b32  	%r2138, %r2137, %r347;
	xor.b32  	%r2139, %r2138, %r2134;
	add.s32 	%r2140, %r5644, %r2139;
	add.s32 	%r2141, %r2140, 1812185;
	cvt.rn.f32.u32 	%f964, %r2141;
	fma.rn.f32 	%f965, %f964, 0f2F800000, 0f2F000000;
	shr.u32 	%r2142, %r345, 2;
	xor.b32  	%r2143, %r2142, %r345;
	shl.b32 	%r2144, %r2139, 4;
	shl.b32 	%r2145, %r2143, 1;
	xor.b32  	%r2146, %r2145, %r2144;
	xor.b32  	%r2147, %r2146, %r2143;
	xor.b32  	%r2148, %r2147, %r2139;
	add.s32 	%r2149, %r5644, %r2148;
	add.s32 	%r2150, %r2149, 2174622;
	cvt.rn.f32.u32 	%f966, %r2150;
	fma.rn.f32 	%f967, %f966, 0f2F800000, 0f2F000000;
	mul.f32 	%f968, %f967, %f967;
	fma.rn.f32 	%f969, %f965, %f965, %f968;
	sqrt.rn.f32 	%f970, %f969;
	setp.le.f32 	%p110, %f970, 0f3F800000;
	add.f32 	%f971, %f2754, 0f3F800000;
	selp.f32 	%f2754, %f971, %f2754, %p110;
$L__BB5_101:
	mul.f32 	%f117, %f2754, 0f40800000;
	add.s32 	%r2153, %r93, 2304;
	xor.b32  	%r2154, %r2153, -1429050551;
	mul.lo.s32 	%r2155, %r2154, 1099087573;
	add.s32 	%r5662, %r2155, 5783321;
	xor.b32  	%r5659, %r2155, 362436069;
	add.s32 	%r5658, %r2155, 123456789;
	add.s32 	%r5657, %r2155, -638133224;
	mov.b32 	%r5661, -589760388;
	mov.b32 	%r5660, -123459836;
	mov.f32 	%f2758, 0f00000000;
	@%p87 bra 	$L__BB5_104;
	and.b32  	%r352, %r3, 2147483644;
	mov.b32 	%r5656, 0;
	mov.b32 	%r5661, -589760388;
	mov.b32 	%r5660, -123459836;
	mov.f32 	%f2758, 0f00000000;
$L__BB5_103:
	shr.u32 	%r2159, %r5658, 2;
	xor.b32  	%r2160, %r2159, %r5658;
	shl.b32 	%r2161, %r5662, 4;
	shl.b32 	%r2162, %r2160, 1;
	xor.b32  	%r2163, %r2161, %r2162;
	xor.b32  	%r2164, %r2163, %r5662;
	xor.b32  	%r2165, %r2164, %r2160;
	add.s32 	%r2166, %r5657, %r2165;
	add.s32 	%r2167, %r2166, 362437;
	cvt.rn.f32.u32 	%f975, %r2167;
	fma.rn.f32 	%f976, %f975, 0f2F800000, 0f2F000000;
	shr.u32 	%r2168, %r5659, 2;
	xor.b32  	%r2169, %r2168, %r5659;
	shl.b32 	%r2170, %r2165, 4;
	shl.b32 	%r2171, %r2169, 1;
	xor.b32  	%r2172, %r2171, %r2170;
	xor.b32  	%r2173, %r2172, %r2169;
	xor.b32  	%r2174, %r2173, %r2165;
	add.s32 	%r2175, %r5657, %r2174;
	add.s32 	%r2176, %r2175, 724874;
	cvt.rn.f32.u32 	%f977, %r2176;
	fma.rn.f32 	%f978, %f977, 0f2F800000, 0f2F000000;
	mul.f32 	%f979, %f978, %f978;
	fma.rn.f32 	%f980, %f976, %f976, %f979;
	sqrt.rn.f32 	%f981, %f980;
	setp.le.f32 	%p112, %f981, 0f3F800000;
	add.f32 	%f982, %f2758, 0f3F800000;
	selp.f32 	%f983, %f982, %f2758, %p112;
	shr.u32 	%r2177, %r5660, 2;
	xor.b32  	%r2178, %r2177, %r5660;
	shl.b32 	%r2179, %r2174, 4;
	shl.b32 	%r2180, %r2178, 1;
	xor.b32  	%r2181, %r2179, %r2180;
	xor.b32  	%r2182, %r2181, %r2174;
	xor.b32  	%r2183, %r2182, %r2178;
	add.s32 	%r2184, %r5657, %r2183;
	add.s32 	%r2185, %r2184, 1087311;
	cvt.rn.f32.u32 	%f984, %r2185;
	fma.rn.f32 	%f985, %f984, 0f2F800000, 0f2F000000;
	shr.u32 	%r2186, %r5661, 2;
	xor.b32  	%r2187, %r2186, %r5661;
	shl.b32 	%r2188, %r2183, 4;
	shl.b32 	%r2189, %r2187, 1;
	xor.b32  	%r2190, %r2189, %r2188;
	xor.b32  	%r2191, %r2190, %r2187;
	xor.b32  	%r5658, %r2191, %r2183;
	add.s32 	%r2192, %r5657, %r5658;
	add.s32 	%r2193, %r2192, 1449748;
	cvt.rn.f32.u32 	%f986, %r2193;
	fma.rn.f32 	%f987, %f986, 0f2F800000, 0f2F000000;
	mul.f32 	%f988, %f987, %f987;
	fma.rn.f32 	%f989, %f985, %f985, %f988;
	sqrt.rn.f32 	%f990, %f989;
	setp.le.f32 	%p113, %f990, 0f3F800000;
	add.f32 	%f991, %f983, 0f3F800000;
	selp.f32 	%f992, %f991, %f983, %p113;
	shr.u32 	%r2194, %r5662, 2;
	xor.b32  	%r2195, %r2194, %r5662;
	shl.b32 	%r2196, %r5658, 4;
	shl.b32 	%r2197, %r2195, 1;
	xor.b32  	%r2198, %r2196, %r2197;
	xor.b32  	%r2199, %r2198, %r5658;
	xor.b32  	%r5659, %r2199, %r2195;
	add.s32 	%r2200, %r5657, %r5659;
	add.s32 	%r2201, %r2200, 1812185;
	cvt.rn.f32.u32 	%f993, %r2201;
	fma.rn.f32 	%f994, %f993, 0f2F800000, 0f2F000000;
	shr.u32 	%r2202, %r2165, 2;
	xor.b32  	%r2203, %r2202, %r2165;
	shl.b32 	%r2204, %r5659, 4;
	shl.b32 	%r2205, %r2203, 1;
	xor.b32  	%r2206, %r2205, %r2204;
	xor.b32  	%r2207, %r2206, %r2203;
	xor.b32  	%r5660, %r2207, %r5659;
	add.s32 	%r2208, %r5657, %r5660;
	add.s32 	%r2209, %r2208, 2174622;
	cvt.rn.f32.u32 	%f995, %r2209;
	fma.rn.f32 	%f996, %f995, 0f2F800000, 0f2F000000;
	mul.f32 	%f997, %f996, %f996;
	fma.rn.f32 	%f998, %f994, %f994, %f997;
	sqrt.rn.f32 	%f999, %f998;
	setp.le.f32 	%p114, %f999, 0f3F800000;
	add.f32 	%f1000, %f992, 0f3F800000;
	selp.f32 	%f1001, %f1000, %f992, %p114;
	shr.u32 	%r2210, %r2174, 2;
	xor.b32  	%r2211, %r2210, %r2174;
	shl.b32 	%r2212, %r5660, 4;
	shl.b32 	%r2213, %r2211, 1;
	xor.b32  	%r2214, %r2212, %r2213;
	xor.b32  	%r2215, %r2214, %r5660;
	xor.b32  	%r5661, %r2215, %r2211;
	add.s32 	%r2216, %r5657, %r5661;
	add.s32 	%r2217, %r2216, 2537059;
	cvt.rn.f32.u32 	%f1002, %r2217;
	fma.rn.f32 	%f1003, %f1002, 0f2F800000, 0f2F000000;
	shr.u32 	%r2218, %r2183, 2;
	xor.b32  	%r2219, %r2218, %r2183;
	shl.b32 	%r2220, %r5661, 4;
	shl.b32 	%r2221, %r2219, 1;
	xor.b32  	%r2222, %r2221, %r2220;
	xor.b32  	%r2223, %r2222, %r2219;
	xor.b32  	%r5662, %r2223, %r5661;
	add.s32 	%r5657, %r5657, 2899496;
	add.s32 	%r2224, %r5662, %r5657;
	cvt.rn.f32.u32 	%f1004, %r2224;
	fma.rn.f32 	%f1005, %f1004, 0f2F800000, 0f2F000000;
	mul.f32 	%f1006, %f1005, %f1005;
	fma.rn.f32 	%f1007, %f1003, %f1003, %f1006;
	sqrt.rn.f32 	%f1008, %f1007;
	setp.le.f32 	%p115, %f1008, 0f3F800000;
	add.f32 	%f1009, %f1001, 0f3F800000;
	selp.f32 	%f2758, %f1009, %f1001, %p115;
	add.s32 	%r5656, %r5656, 4;
	setp.ne.s32 	%p116, %r5656, %r352;
	@%p116 bra 	$L__BB5_103;
$L__BB5_104:
	@%p93 bra 	$L__BB5_108;
	shr.u32 	%r2225, %r5658, 2;
	xor.b32  	%r2226, %r2225, %r5658;
	shl.b32 	%r2227, %r5662, 4;
	shl.b32 	%r2228, %r2226, 1;
	xor.b32  	%r2229, %r2227, %r2228;
	xor.b32  	%r2230, %r2229, %r5662;
	xor.b32  	%r373, %r2230, %r2226;
	add.s32 	%r2231, %r5657, %r373;
	add.s32 	%r2232, %r2231, 362437;
	cvt.rn.f32.u32 	%f1010, %r2232;
	fma.rn.f32 	%f1011, %f1010, 0f2F800000, 0f2F000000;
	shr.u32 	%r2233, %r5659, 2;
	xor.b32  	%r2234, %r2233, %r5659;
	shl.b32 	%r2235, %r373, 4;
	shl.b32 	%r2236, %r2234, 1;
	xor.b32  	%r2237, %r2236, %r2235;
	xor.b32  	%r2238, %r2237, %r2234;
	xor.b32  	%r374, %r2238, %r373;
	add.s32 	%r2239, %r5657, %r374;
	add.s32 	%r2240, %r2239, 724874;
	cvt.rn.f32.u32 	%f1012, %r2240;
	fma.rn.f32 	%f1013, %f1012, 0f2F800000, 0f2F000000;
	mul.f32 	%f1014, %f1013, %f1013;
	fma.rn.f32 	%f1015, %f1011, %f1011, %f1014;
	sqrt.rn.f32 	%f1016, %f1015;
	setp.le.f32 	%p118, %f1016, 0f3F800000;
	add.f32 	%f1017, %f2758, 0f3F800000;
	selp.f32 	%f2758, %f1017, %f2758, %p118;
	setp.eq.s32 	%p119, %r99, 1;
	@%p119 bra 	$L__BB5_108;
	shr.u32 	%r2241, %r5660, 2;
	xor.b32  	%r2242, %r2241, %r5660;
	shl.b32 	%r2243, %r374, 4;
	shl.b32 	%r2244, %r2242, 1;
	xor.b32  	%r2245, %r2243, %r2244;
	xor.b32  	%r2246, %r2245, %r374;
	xor.b32  	%r2247, %r2246, %r2242;
	add.s32 	%r2248, %r5657, %r2247;
	add.s32 	%r2249, %r2248, 1087311;
	cvt.rn.f32.u32 	%f1018, %r2249;
	fma.rn.f32 	%f1019, %f1018, 0f2F800000, 0f2F000000;
	shr.u32 	%r2250, %r5661, 2;
	xor.b32  	%r2251, %r2250, %r5661;
	shl.b32 	%r2252, %r2247, 4;
	shl.b32 	%r2253, %r2251, 1;
	xor.b32  	%r2254, %r2253, %r2252;
	xor.b32  	%r2255, %r2254, %r2251;
	xor.b32  	%r375, %r2255, %r2247;
	add.s32 	%r2256, %r5657, %r375;
	add.s32 	%r2257, %r2256, 1449748;
	cvt.rn.f32.u32 	%f1020, %r2257;
	fma.rn.f32 	%f1021, %f1020, 0f2F800000, 0f2F000000;
	mul.f32 	%f1022, %f1021, %f1021;
	fma.rn.f32 	%f1023, %f1019, %f1019, %f1022;
	sqrt.rn.f32 	%f1024, %f1023;
	setp.le.f32 	%p120, %f1024, 0f3F800000;
	add.f32 	%f1025, %f2758, 0f3F800000;
	selp.f32 	%f2758, %f1025, %f2758, %p120;
	setp.eq.s32 	%p121, %r99, 2;
	@%p121 bra 	$L__BB5_108;
	shr.u32 	%r2258, %r5662, 2;
	xor.b32  	%r2259, %r2258, %r5662;
	shl.b32 	%r2260, %r375, 4;
	shl.b32 	%r2261, %r2259, 1;
	xor.b32  	%r2262, %r2260, %r2261;
	xor.b32  	%r2263, %r2262, %r375;
	xor.b32  	%r2264, %r2263, %r2259;
	add.s32 	%r2265, %r5657, %r2264;
	add.s32 	%r2266, %r2265, 1812185;
	cvt.rn.f32.u32 	%f1026, %r2266;
	fma.rn.f32 	%f1027, %f1026, 0f2F800000, 0f2F000000;
	shr.u32 	%r2267, %r373, 2;
	xor.b32  	%r2268, %r2267, %r373;
	shl.b32 	%r2269, %r2264, 4;
	shl.b32 	%r2270, %r2268, 1;
	xor.b32  	%r2271, %r2270, %r2269;
	xor.b32  	%r2272, %r2271, %r2268;
	xor.b32  	%r2273, %r2272, %r2264;
	add.s32 	%r2274, %r5657, %r2273;
	add.s32 	%r2275, %r2274, 2174622;
	cvt.rn.f32.u32 	%f1028, %r2275;
	fma.rn.f32 	%f1029, %f1028, 0f2F800000, 0f2F000000;
	mul.f32 	%f1030, %f1029, %f1029;
	fma.rn.f32 	%f1031, %f1027, %f1027, %f1030;
	sqrt.rn.f32 	%f1032, %f1031;
	setp.le.f32 	%p122, %f1032, 0f3F800000;
	add.f32 	%f1033, %f2758, 0f3F800000;
	selp.f32 	%f2758, %f1033, %f2758, %p122;
$L__BB5_108:
	mul.f32 	%f126, %f2758, 0f40800000;
	add.s32 	%r2278, %r93, 2560;
	xor.b32  	%r2279, %r2278, -1429050551;
	mul.lo.s32 	%r2280, %r2279, 1099087573;
	add.s32 	%r5675, %r2280, 5783321;
	xor.b32  	%r5672, %r2280, 362436069;
	add.s32 	%r5671, %r2280, 123456789;
	add.s32 	%r5670, %r2280, -638133224;
	mov.b32 	%r5674, -589760388;
	mov.b32 	%r5673, -123459836;
	mov.f32 	%f2762, 0f00000000;
	@%p87 bra 	$L__BB5_111;
	and.b32  	%r380, %r3, 2147483644;
	mov.b32 	%r5669, 0;
	mov.b32 	%r5674, -589760388;
	mov.b32 	%r5673, -123459836;
	mov.f32 	%f2762, 0f00000000;
$L__BB5_110:
	shr.u32 	%r2284, %r5671, 2;
	xor.b32  	%r2285, %r2284, %r5671;
	shl.b32 	%r2286, %r5675, 4;
	shl.b32 	%r2287, %r2285, 1;
	xor.b32  	%r2288, %r2286, %r2287;
	xor.b32  	%r2289, %r2288, %r5675;
	xor.b32  	%r2290, %r2289, %r2285;
	add.s32 	%r2291, %r5670, %r2290;
	add.s32 	%r2292, %r2291, 362437;
	cvt.rn.f32.u32 	%f1037, %r2292;
	fma.rn.f32 	%f1038, %f1037, 0f2F800000, 0f2F000000;
	shr.u32 	%r2293, %r5672, 2;
	xor.b32  	%r2294, %r2293, %r5672;
	shl.b32 	%r2295, %r2290, 4;
	shl.b32 	%r2296, %r2294, 1;
	xor.b32  	%r2297, %r2296, %r2295;
	xor.b32  	%r2298, %r2297, %r2294;
	xor.b32  	%r2299, %r2298, %r2290;
	add.s32 	%r2300, %r5670, %r2299;
	add.s32 	%r2301, %r2300, 724874;
	cvt.rn.f32.u32 	%f1039, %r2301;
	fma.rn.f32 	%f1040, %f1039, 0f2F800000, 0f2F000000;
	mul.f32 	%f1041, %f1040, %f1040;
	fma.rn.f32 	%f1042, %f1038, %f1038, %f1041;
	sqrt.rn.f32 	%f1043, %f1042;
	setp.le.f32 	%p124, %f1043, 0f3F800000;
	add.f32 	%f1044, %f2762, 0f3F800000;
	selp.f32 	%f1045, %f1044, %f2762, %p124;
	shr.u32 	%r2302, %r5673, 2;
	xor.b32  	%r2303, %r2302, %r5673;
	shl.b32 	%r2304, %r2299, 4;
	shl.b32 	%r2305, %r2303, 1;
	xor.b32  	%r2306, %r2304, %r2305;
	xor.b32  	%r2307, %r2306, %r2299;
	xor.b32  	%r2308, %r2307, %r2303;
	add.s32 	%r2309, %r5670, %r2308;
	add.s32 	%r2310, %r2309, 1087311;
	cvt.rn.f32.u32 	%f1046, %r2310;
	fma.rn.f32 	%f1047, %f1046, 0f2F800000, 0f2F000000;
	shr.u32 	%r2311, %r5674, 2;
	xor.b32  	%r2312, %r2311, %r5674;
	shl.b32 	%r2313, %r2308, 4;
	shl.b32 	%r2314, %r2312, 1;
	xor.b32  	%r2315, %r2314, %r2313;
	xor.b32  	%r2316, %r2315, %r2312;
	xor.b32  	%r5671, %r2316, %r2308;
	add.s32 	%r2317, %r5670, %r5671;
	add.s32 	%r2318, %r2317, 1449748;
	cvt.rn.f32.u32 	%f1048, %r2318;
	fma.rn.f32 	%f1049, %f1048, 0f2F800000, 0f2F000000;
	mul.f32 	%f1050, %f1049, %f1049;
	fma.rn.f32 	%f1051, %f1047, %f1047, %f1050;
	sqrt.rn.f32 	%f1052, %f1051;
	setp.le.f32 	%p125, %f1052, 0f3F800000;
	add.f32 	%f1053, %f1045, 0f3F800000;
	selp.f32 	%f1054, %f1053, %f1045, %p125;
	shr.u32 	%r2319, %r5675, 2;
	xor.b32  	%r2320, %r2319, %r5675;
	shl.b32 	%r2321, %r5671, 4;
	shl.b32 	%r2322, %r2320, 1;
	xor.b32  	%r2323, %r2321, %r2322;
	xor.b32  	%r2324, %r2323, %r5671;
	xor.b32  	%r5672, %r2324, %r2320;
	add.s32 	%r2325, %r5670, %r5672;
	add.s32 	%r2326, %r2325, 1812185;
	cvt.rn.f32.u32 	%f1055, %r2326;
	fma.rn.f32 	%f1056, %f1055, 0f2F800000, 0f2F000000;
	shr.u32 	%r2327, %r2290, 2;
	xor.b32  	%r2328, %r2327, %r2290;
	shl.b32 	%r2329, %r5672, 4;
	shl.b32 	%r2330, %r2328, 1;
	xor.b32  	%r2331, %r2330, %r2329;
	xor.b32  	%r2332, %r2331, %r2328;
	xor.b32  	%r5673, %r2332, %r5672;
	add.s32 	%r2333, %r5670, %r5673;
	add.s32 	%r2334, %r2333, 2174622;
	cvt.rn.f32.u32 	%f1057, %r2334;
	fma.rn.f32 	%f1058, %f1057, 0f2F800000, 0f2F000000;
	mul.f32 	%f1059, %f1058, %f1058;
	fma.rn.f32 	%f1060, %f1056, %f1056, %f1059;
	sqrt.rn.f32 	%f1061, %f1060;
	setp.le.f32 	%p126, %f1061, 0f3F800000;
	add.f32 	%f1062, %f1054, 0f3F800000;
	selp.f32 	%f1063, %f1062, %f1054, %p126;
	shr.u32 	%r2335, %r2299, 2;
	xor.b32  	%r2336, %r2335, %r2299;
	shl.b32 	%r2337, %r5673, 4;
	shl.b32 	%r2338, %r2336, 1;
	xor.b32  	%r2339, %r2337, %r2338;
	xor.b32  	%r2340, %r2339, %r5673;
	xor.b32  	%r5674, %r2340, %r2336;
	add.s32 	%r2341, %r5670, %r5674;
	add.s32 	%r2342, %r2341, 2537059;
	cvt.rn.f32.u32 	%f1064, %r2342;
	fma.rn.f32 	%f1065, %f1064, 0f2F800000, 0f2F000000;
	shr.u32 	%r2343, %r2308, 2;
	xor.b32  	%r2344, %r2343, %r2308;
	shl.b32 	%r2345, %r5674, 4;
	shl.b32 	%r2346, %r2344, 1;
	xor.b32  	%r2347, %r2346, %r2345;
	xor.b32  	%r2348, %r2347, %r2344;
	xor.b32  	%r5675, %r2348, %r5674;
	add.s32 	%r5670, %r5670, 2899496;
	add.s32 	%r2349, %r5675, %r5670;
	cvt.rn.f32.u32 	%f1066, %r2349;
	fma.rn.f32 	%f1067, %f1066, 0f2F800000, 0f2F000000;
	mul.f32 	%f1068, %f1067, %f1067;
	fma.rn.f32 	%f1069, %f1065, %f1065, %f1068;
	sqrt.rn.f32 	%f1070, %f1069;
	setp.le.f32 	%p127, %f1070, 0f3F800000;
	add.f32 	%f1071, %f1063, 0f3F800000;
	selp.f32 	%f2762, %f1071, %f1063, %p127;
	add.s32 	%r5669, %r5669, 4;
	setp.ne.s32 	%p128, %r5669, %r380;
	@%p128 bra 	$L__BB5_110;
$L__BB5_111:
	@%p93 bra 	$L__BB5_115;
	shr.u32 	%r2350, %r5671, 2;
	xor.b32  	%r2351, %r2350, %r5671;
	shl.b32 	%r2352, %r5675, 4;
	shl.b32 	%r2353, %r2351, 1;
	xor.b32  	%r2354, %r2352, %r2353;
	xor.b32  	%r2355, %r2354, %r5675;
	xor.b32  	%r401, %r2355, %r2351;
	add.s32 	%r2356, %r5670, %r401;
	add.s32 	%r2357, %r2356, 362437;
	cvt.rn.f32.u32 	%f1072, %r2357;
	fma.rn.f32 	%f1073, %f1072, 0f2F800000, 0f2F000000;
	shr.u32 	%r2358, %r5672, 2;
	xor.b32  	%r2359, %r2358, %r5672;
	shl.b32 	%r2360, %r401, 4;
	shl.b32 	%r2361, %r2359, 1;
	xor.b32  	%r2362, %r2361, %r2360;
	xor.b32  	%r2363, %r2362, %r2359;
	xor.b32  	%r402, %r2363, %r401;
	add.s32 	%r2364, %r5670, %r402;
	add.s32 	%r2365, %r2364, 724874;
	cvt.rn.f32.u32 	%f1074, %r2365;
	fma.rn.f32 	%f1075, %f1074, 0f2F800000, 0f2F000000;
	mul.f32 	%f1076, %f1075, %f1075;
	fma.rn.f32 	%f1077, %f1073, %f1073, %f1076;
	sqrt.rn.f32 	%f1078, %f1077;
	setp.le.f32 	%p130, %f1078, 0f3F800000;
	add.f32 	%f1079, %f2762, 0f3F800000;
	selp.f32 	%f2762, %f1079, %f2762, %p130;
	setp.eq.s32 	%p131, %r99, 1;
	@%p131 bra 	$L__BB5_115;
	shr.u32 	%r2366, %r5673, 2;
	xor.b32  	%r2367, %r2366, %r5673;
	shl.b32 	%r2368, %r402, 4;
	shl.b32 	%r2369, %r2367, 1;
	xor.b32  	%r2370, %r2368, %r2369;
	xor.b32  	%r2371, %r2370, %r402;
	xor.b32  	%r2372, %r2371, %r2367;
	add.s32 	%r2373, %r5670, %r2372;
	add.s32 	%r2374, %r2373, 1087311;
	cvt.rn.f32.u32 	%f1080, %r2374;
	fma.rn.f32 	%f1081, %f1080, 0f2F800000, 0f2F000000;
	shr.u32 	%r2375, %r5674, 2;
	xor.b32  	%r2376, %r2375, %r5674;
	shl.b32 	%r2377, %r2372, 4;
	shl.b32 	%r2378, %r2376, 1;
	xor.b32  	%r2379, %r2378, %r2377;
	xor.b32  	%r2380, %r2379, %r2376;
	xor.b32  	%r403, %r2380, %r2372;
	add.s32 	%r2381, %r5670, %r403;
	add.s32 	%r2382, %r2381, 1449748;
	cvt.rn.f32.u32 	%f1082, %r2382;
	fma.rn.f32 	%f1083, %f1082, 0f2F800000, 0f2F000000;
	mul.f32 	%f1084, %f1083, %f1083;
	fma.rn.f32 	%f1085, %f1081, %f1081, %f1084;
	sqrt.rn.f32 	%f1086, %f1085;
	setp.le.f32 	%p132, %f1086, 0f3F800000;
	add.f32 	%f1087, %f2762, 0f3F800000;
	selp.f32 	%f2762, %f1087, %f2762, %p132;
	setp.eq.s32 	%p133, %r99, 2;
	@%p133 bra 	$L__BB5_115;
	shr.u32 	%r2383, %r5675, 2;
	xor.b32  	%r2384, %r2383, %r5675;
	shl.b32 	%r2385, %r403, 4;
	shl.b32 	%r2386, %r2384, 1;
	xor.b32  	%r2387, %r2385, %r2386;
	xor.b32  	%r2388, %r2387, %r403;
	xor.b32  	%r2389, %r2388, %r2384;
	add.s32 	%r2390, %r5670, %r2389;
	add.s32 	%r2391, %r2390, 1812185;
	cvt.rn.f32.u32 	%f1088, %r2391;
	fma.rn.f32 	%f1089, %f1088, 0f2F800000, 0f2F000000;
	shr.u32 	%r2392, %r401, 2;
	xor.b32  	%r2393, %r2392, %r401;
	shl.b32 	%r2394, %r2389, 4;
	shl.b32 	%r2395, %r2393, 1;
	xor.b32  	%r2396, %r2395, %r2394;
	xor.b32  	%r2397, %r2396, %r2393;
	xor.b32  	%r2398, %r2397, %r2389;
	add.s32 	%r2399, %r5670, %r2398;
	add.s32 	%r2400, %r2399, 2174622;
	cvt.rn.f32.u32 	%f1090, %r2400;
	fma.rn.f32 	%f1091, %f1090, 0f2F800000, 0f2F000000;
	mul.f32 	%f1092, %f1091, %f1091;
	fma.rn.f32 	%f1093, %f1089, %f1089, %f1092;
	sqrt.rn.f32 	%f1094, %f1093;
	setp.le.f32 	%p134, %f1094, 0f3F800000;
	add.f32 	%f1095, %f2762, 0f3F800000;
	selp.f32 	%f2762, %f1095, %f2762, %p134;
$L__BB5_115:
	mul.f32 	%f135, %f2762, 0f40800000;
	add.s32 	%r2403, %r93, 2816;
	xor.b32  	%r2404, %r2403, -1429050551;
	mul.lo.s32 	%r2405, %r2404, 1099087573;
	add.s32 	%r5688, %r2405, 5783321;
	xor.b32  	%r5685, %r2405, 362436069;
	add.s32 	%r5684, %r2405, 123456789;
	add.s32 	%r5683, %r2405, -638133224;
	mov.b32 	%r5687, -589760388;
	mov.b32 	%r5686, -123459836;
	mov.f32 	%f2766, 0f00000000;
	@%p87 bra 	$L__BB5_118;
	and.b32  	%r408, %r3, 2147483644;
	mov.b32 	%r5682, 0;
	mov.b32 	%r5687, -589760388;
	mov.b32 	%r5686, -123459836;
	mov.f32 	%f2766, 0f00000000;
$L__BB5_117:
	shr.u32 	%r2409, %r5684, 2;
	xor.b32  	%r2410, %r2409, %r5684;
	shl.b32 	%r2411, %r5688, 4;
	shl.b32 	%r2412, %r2410, 1;
	xor.b32  	%r2413, %r2411, %r2412;
	xor.b32  	%r2414, %r2413, %r5688;
	xor.b32  	%r2415, %r2414, %r2410;
	add.s32 	%r2416, %r5683, %r2415;
	add.s32 	%r2417, %r2416, 362437;
	cvt.rn.f32.u32 	%f1099, %r2417;
	fma.rn.f32 	%f1100, %f1099, 0f2F800000, 0f2F000000;
	shr.u32 	%r2418, %r5685, 2;
	xor.b32  	%r2419, %r2418, %r5685;
	shl.b32 	%r2420, %r2415, 4;
	shl.b32 	%r2421, %r2419, 1;
	xor.b32  	%r2422, %r2421, %r2420;
	xor.b32  	%r2423, %r2422, %r2419;
	xor.b32  	%r2424, %r2423, %r2415;
	add.s32 	%r2425, %r5683, %r2424;
	add.s32 	%r2426, %r2425, 724874;
	cvt.rn.f32.u32 	%f1101, %r2426;
	fma.rn.f32 	%f1102, %f1101, 0f2F800000, 0f2F000000;
	mul.f32 	%f1103, %f1102, %f1102;
	fma.rn.f32 	%f1104, %f1100, %f1100, %f1103;
	sqrt.rn.f32 	%f1105, %f1104;
	setp.le.f32 	%p136, %f1105, 0f3F800000;
	add.f32 	%f1106, %f2766, 0f3F800000;
	selp.f32 	%f1107, %f1106, %f2766, %p136;
	shr.u32 	%r2427, %r5686, 2;
	xor.b32  	%r2428, %r2427, %r5686;
	shl.b32 	%r2429, %r2424, 4;
	shl.b32 	%r2430, %r2428, 1;
	xor.b32  	%r2431, %r2429, %r2430;
	xor.b32  	%r2432, %r2431, %r2424;
	xor.b32  	%r2433, %r2432, %r2428;
	add.s32 	%r2434, %r5683, %r2433;
	add.s32 	%r2435, %r2434, 1087311;
	cvt.rn.f32.u32 	%f1108, %r2435;
	fma.rn.f32 	%f1109, %f1108, 0f2F800000, 0f2F000000;
	shr.u32 	%r2436, %r5687, 2;
	xor.b32  	%r2437, %r2436, %r5687;
	shl.b32 	%r2438, %r2433, 4;
	shl.b32 	%r2439, %r2437, 1;
	xor.b32  	%r2440, %r2439, %r2438;
	xor.b32  	%r2441, %r2440, %r2437;
	xor.b32  	%r5684, %r2441, %r2433;
	add.s32 	%r2442, %r5683, %r5684;
	add.s32 	%r2443, %r2442, 1449748;
	cvt.rn.f32.u32 	%f1110, %r2443;
	fma.rn.f32 	%f1111, %f1110, 0f2F800000, 0f2F000000;
	mul.f32 	%f1112, %f1111, %f1111;
	fma.rn.f32 	%f1113, %f1109, %f1109, %f1112;
	sqrt.rn.f32 	%f1114, %f1113;
	setp.le.f32 	%p137, %f1114, 0f3F800000;
	add.f32 	%f1115, %f1107, 0f3F800000;
	selp.f32 	%f1116, %f1115, %f1107, %p137;
	shr.u32 	%r2444, %r5688, 2;
	xor.b32  	%r2445, %r2444, %r5688;
	shl.b32 	%r2446, %r5684, 4;
	shl.b32 	%r2447, %r2445, 1;
	xor.b32  	%r2448, %r2446, %r2447;
	xor.b32  	%r2449, %r2448, %r5684;
	xor.b32  	%r5685, %r2449, %r2445;
	add.s32 	%r2450, %r5683, %r5685;
	add.s32 	%r2451, %r2450, 1812185;
	cvt.rn.f32.u32 	%f1117, %r2451;
	fma.rn.f32 	%f1118, %f1117, 0f2F800000, 0f2F000000;
	shr.u32 	%r2452, %r2415, 2;
	xor.b32  	%r2453, %r2452, %r2415;
	shl.b32 	%r2454, %r5685, 4;
	shl.b32 	%r2455, %r2453, 1;
	xor.b32  	%r2456, %r2455, %r2454;
	xor.b32  	%r2457, %r2456, %r2453;
	xor.b32  	%r5686, %r2457, %r5685;
	add.s32 	%r2458, %r5683, %r5686;
	add.s32 	%r2459, %r2458, 2174622;
	cvt.rn.f32.u32 	%f1119, %r2459;
	fma.rn.f32 	%f1120, %f1119, 0f2F800000, 0f2F000000;
	mul.f32 	%f1121, %f1120, %f1120;
	fma.rn.f32 	%f1122, %f1118, %f1118, %f1121;
	sqrt.rn.f32 	%f1123, %f1122;
	setp.le.f32 	%p138, %f1123, 0f3F800000;
	add.f32 	%f1124, %f1116, 0f3F800000;
	selp.f32 	%f1125, %f1124, %f1116, %p138;
	shr.u32 	%r2460, %r2424, 2;
	xor.b32  	%r2461, %r2460, %r2424;
	shl.b32 	%r2462, %r5686, 4;
	shl.b32 	%r2463, %r2461, 1;
	xor.b32  	%r2464, %r2462, %r2463;
	xor.b32  	%r2465, %r2464, %r5686;
	xor.b32  	%r5687, %r2465, %r2461;
	add.s32 	%r2466, %r5683, %r5687;
	add.s32 	%r2467, %r2466, 2537059;
	cvt.rn.f32.u32 	%f1126, %r2467;
	fma.rn.f32 	%f1127, %f1126, 0f2F800000, 0f2F000000;
	shr.u32 	%r2468, %r2433, 2;
	xor.b32  	%r2469, %r2468, %r2433;
	shl.b32 	%r2470, %r5687, 4;
	shl.b32 	%r2471, %r2469, 1;
	xor.b32  	%r2472, %r2471, %r2470;
	xor.b32  	%r2473, %r2472, %r2469;
	xor.b32  	%r5688, %r2473, %r5687;
	add.s32 	%r5683, %r5683, 2899496;
	add.s32 	%r2474, %r5688, %r5683;
	cvt.rn.f32.u32 	%f1128, %r2474;
	fma.rn.f32 	%f1129, %f1128, 0f2F800000, 0f2F000000;
	mul.f32 	%f1130, %f1129, %f1129;
	fma.rn.f32 	%f1131, %f1127, %f1127, %f1130;
	sqrt.rn.f32 	%f1132, %f1131;
	setp.le.f32 	%p139, %f1132, 0f3F800000;
	add.f32 	%f1133, %f1125, 0f3F800000;
	selp.f32 	%f2766, %f1133, %f1125, %p139;
	add.s32 	%r5682, %r5682, 4;
	setp.ne.s32 	%p140, %r5682, %r408;
	@%p140 bra 	$L__BB5_117;
$L__BB5_118:
	@%p93 bra 	$L__BB5_122;
	shr.u32 	%r2475, %r5684, 2;
	xor.b32  	%r2476, %r2475, %r5684;
	shl.b32 	%r2477, %r5688, 4;
	shl.b32 	%r2478, %r2476, 1;
	xor.b32  	%r2479, %r2477, %r2478;
	xor.b32  	%r2480, %r2479, %r5688;
	xor.b32  	%r429, %r2480, %r2476;
	add.s32 	%r2481, %r5683, %r429;
	add.s32 	%r2482, %r2481, 362437;
	cvt.rn.f32.u32 	%f1134, %r2482;
	fma.rn.f32 	%f1135, %f1134, 0f2F800000, 0f2F000000;
	shr.u32 	%r2483, %r5685, 2;
	xor.b32  	%r2484, %r2483, %r5685;
	shl.b32 	%r2485, %r429, 4;
	shl.b32 	%r2486, %r2484, 1;
	xor.b32  	%r2487, %r2486, %r2485;
	xor.b32  	%r2488, %r2487, %r2484;
	xor.b32  	%r430, %r2488, %r429;
	add.s32 	%r2489, %r5683, %r430;
	add.s32 	%r2490, %r2489, 724874;
	cvt.rn.f32.u32 	%f1136, %r2490;
	fma.rn.f32 	%f1137, %f1136, 0f2F800000, 0f2F000000;
	mul.f32 	%f1138, %f1137, %f1137;
	fma.rn.f32 	%f1139, %f1135, %f1135, %f1138;
	sqrt.rn.f32 	%f1140, %f1139;
	setp.le.f32 	%p142, %f1140, 0f3F800000;
	add.f32 	%f1141, %f2766, 0f3F800000;
	selp.f32 	%f2766, %f1141, %f2766, %p142;
	setp.eq.s32 	%p143, %r99, 1;
	@%p143 bra 	$L__BB5_122;
	shr.u32 	%r2491, %r5686, 2;
	xor.b32  	%r2492, %r2491, %r5686;
	shl.b32 	%r2493, %r430, 4;
	shl.b32 	%r2494, %r2492, 1;
	xor.b32  	%r2495, %r2493, %r2494;
	xor.b32  	%r2496, %r2495, %r430;
	xor.b32  	%r2497, %r2496, %r2492;
	add.s32 	%r2498, %r5683, %r2497;
	add.s32 	%r2499, %r2498, 1087311;
	cvt.rn.f32.u32 	%f1142, %r2499;
	fma.rn.f32 	%f1143, %f1142, 0f2F800000, 0f2F000000;
	shr.u32 	%r2500, %r5687, 2;
	xor.b32  	%r2501, %r2500, %r5687;
	shl.b32 	%r2502, %r2497, 4;
	shl.b32 	%r2503, %r2501, 1;
	xor.b32  	%r2504, %r2503, %r2502;
	xor.b32  	%r2505, %r2504, %r2501;
	xor.b32  	%r431, %r2505, %r2497;
	add.s32 	%r2506, %r5683, %r431;
	add.s32 	%r2507, %r2506, 1449748;
	cvt.rn.f32.u32 	%f1144, %r2507;
	fma.rn.f32 	%f1145, %f1144, 0f2F800000, 0f2F000000;
	mul.f32 	%f1146, %f1145, %f1145;
	fma.rn.f32 	%f1147, %f1143, %f1143, %f1146;
	sqrt.rn.f32 	%f1148, %f1147;
	setp.le.f32 	%p144, %f1148, 0f3F800000;
	add.f32 	%f1149, %f2766, 0f3F800000;
	selp.f32 	%f2766, %f1149, %f2766, %p144;
	setp.eq.s32 	%p145, %r99, 2;
	@%p145 bra 	$L__BB5_122;
	shr.u32 	%r2508, %r5688, 2;
	xor.b32  	%r2509, %r2508, %r5688;
	shl.b32 	%r2510, %r431, 4;
	shl.b32 	%r2511, %r2509, 1;
	xor.b32  	%r2512, %r2510, %r2511;
	xor.b32  	%r2513, %r2512, %r431;
	xor.b32  	%r2514, %r2513, %r2509;
	add.s32 	%r2515, %r5683, %r2514;
	add.s32 	%r2516, %r2515, 1812185;
	cvt.rn.f32.u32 	%f1150, %r2516;
	fma.rn.f32 	%f1151, %f1150, 0f2F800000, 0f2F000000;
	shr.u32 	%r2517, %r429, 2;
	xor.b32  	%r2518, %r2517, %r429;
	shl.b32 	%r2519, %r2514, 4;
	shl.b32 	%r2520, %r2518, 1;
	xor.b32  	%r2521, %r2520, %r2519;
	xor.b32  	%r2522, %r2521, %r2518;
	xor.b32  	%r2523, %r2522, %r2514;
	add.s32 	%r2524, %r5683, %r2523;
	add.s32 	%r2525, %r2524, 2174622;
	cvt.rn.f32.u32 	%f1152, %r2525;
	fma.rn.f32 	%f1153, %f1152, 0f2F800000, 0f2F000000;
	mul.f32 	%f1154, %f1153, %f1153;
	fma.rn.f32 	%f1155, %f1151, %f1151, %f1154;
	sqrt.rn.f32 	%f1156, %f1155;
	setp.le.f32 	%p146, %f1156, 0f3F800000;
	add.f32 	%f1157, %f2766, 0f3F800000;
	selp.f32 	%f2766, %f1157, %f2766, %p146;
$L__BB5_122:
	mul.f32 	%f144, %f2766, 0f40800000;
	add.s32 	%r2528, %r93, 3072;
	xor.b32  	%r2529, %r2528, -1429050551;
	mul.lo.s32 	%r2530, %r2529, 1099087573;
	add.s32 	%r5701, %r2530, 5783321;
	xor.b32  	%r5698, %r2530, 362436069;
	add.s32 	%r5697, %r2530, 123456789;
	add.s32 	%r5696, %r2530, -638133224;
	mov.b32 	%r5700, -589760388;
	mov.b32 	%r5699, -123459836;
	mov.f32 	%f2770, 0f00000000;
	@%p87 bra 	$L__BB5_125;
	and.b32  	%r436, %r3, 2147483644;
	mov.b32 	%r5695, 0;
	mov.b32 	%r5700, -589760388;
	mov.b32 	%r5699, -123459836;
	mov.f32 	%f2770, 0f00000000;
$L__BB5_124:
	shr.u32 	%r2534, %r5697, 2;
	xor.b32  	%r2535, %r2534, %r5697;
	shl.b32 	%r2536, %r5701, 4;
	shl.b32 	%r2537, %r2535, 1;
	xor.b32  	%r2538, %r2536, %r2537;
	xor.b32  	%r2539, %r2538, %r5701;
	xor.b32  	%r2540, %r2539, %r2535;
	add.s32 	%r2541, %r5696, %r2540;
	add.s32 	%r2542, %r2541, 362437;
	cvt.rn.f32.u32 	%f1161, %r2542;
	fma.rn.f32 	%f1162, %f1161, 0f2F800000, 0f2F000000;
	shr.u32 	%r2543, %r5698, 2;
	xor.b32  	%r2544, %r2543, %r5698;
	shl.b32 	%r2545, %r2540, 4;
	shl.b32 	%r2546, %r2544, 1;
	xor.b32  	%r2547, %r2546, %r2545;
	xor.b32  	%r2548, %r2547, %r2544;
	xor.b32  	%r2549, %r2548, %r2540;
	add.s32 	%r2550, %r5696, %r2549;
	add.s32 	%r2551, %r2550, 724874;
	cvt.rn.f32.u32 	%f1163, %r2551;
	fma.rn.f32 	%f1164, %f1163, 0f2F800000, 0f2F000000;
	mul.f32 	%f1165, %f1164, %f1164;
	fma.rn.f32 	%f1166, %f1162, %f1162, %f1165;
	sqrt.rn.f32 	%f1167, %f1166;
	setp.le.f32 	%p148, %f1167, 0f3F800000;
	add.f32 	%f1168, %f2770, 0f3F800000;
	selp.f32 	%f1169, %f1168, %f2770, %p148;
	shr.u32 	%r2552, %r5699, 2;
	xor.b32  	%r2553, %r2552, %r5699;
	shl.b32 	%r2554, %r2549, 4;
	shl.b32 	%r2555, %r2553, 1;
	xor.b32  	%r2556, %r2554, %r2555;
	xor.b32  	%r2557, %r2556, %r2549;
	xor.b32  	%r2558, %r2557, %r2553;
	add.s32 	%r2559, %r5696, %r2558;
	add.s32 	%r2560, %r2559, 1087311;
	cvt.rn.f32.u32 	%f1170, %r2560;
	fma.rn.f32 	%f1171, %f1170, 0f2F800000, 0f2F000000;
	shr.u32 	%r2561, %r5700, 2;
	xor.b32  	%r2562, %r2561, %r5700;
	shl.b32 	%r2563, %r2558, 4;
	shl.b32 	%r2564, %r2562, 1;
	xor.b32  	%r2565, %r2564, %r2563;
	xor.b32  	%r2566, %r2565, %r2562;
	xor.b32  	%r5697, %r2566, %r2558;
	add.s32 	%r2567, %r5696, %r5697;
	add.s32 	%r2568, %r2567, 1449748;
	cvt.rn.f32.u32 	%f1172, %r2568;
	fma.rn.f32 	%f1173, %f1172, 0f2F800000, 0f2F000000;
	mul.f32 	%f1174, %f1173, %f1173;
	fma.rn.f32 	%f1175, %f1171, %f1171, %f1174;
	sqrt.rn.f32 	%f1176, %f1175;
	setp.le.f32 	%p149, %f1176, 0f3F800000;
	add.f32 	%f1177, %f1169, 0f3F800000;
	selp.f32 	%f1178, %f1177, %f1169, %p149;
	shr.u32 	%r2569, %r5701, 2;
	xor.b32  	%r2570, %r2569, %r5701;
	shl.b32 	%r2571, %r5697, 4;
	shl.b32 	%r2572, %r2570, 1;
	xor.b32  	%r2573, %r2571, %r2572;
	xor.b32  	%r2574, %r2573, %r5697;
	xor.b32  	%r5698, %r2574, %r2570;
	add.s32 	%r2575, %r5696, %r5698;
	add.s32 	%r2576, %r2575, 1812185;
	cvt.rn.f32.u32 	%f1179, %r2576;
	fma.rn.f32 	%f1180, %f1179, 0f2F800000, 0f2F000000;
	shr.u32 	%r2577, %r2540, 2;
	xor.b32  	%r2578, %r2577, %r2540;
	shl.b32 	%r2579, %r5698, 4;
	shl.b32 	%r2580, %r2578, 1;
	xor.b32  	%r2581, %r2580, %r2579;
	xor.b32  	%r2582, %r2581, %r2578;
	xor.b32  	%r5699, %r2582, %r5698;
	add.s32 	%r2583, %r5696, %r5699;
	add.s32 	%r2584, %r2583, 2174622;
	cvt.rn.f32.u32 	%f1181, %r2584;
	fma.rn.f32 	%f1182, %f1181, 0f2F800000, 0f2F000000;
	mul.f32 	%f1183, %f1182, %f1182;
	fma.rn.f32 	%f1184, %f1180, %f1180, %f1183;
	sqrt.rn.f32 	%f1185, %f1184;
	setp.le.f32 	%p150, %f1185, 0f3F800000;
	add.f32 	%f1186, %f1178, 0f3F800000;
	selp.f32 	%f1187, %f1186, %f1178, %p150;
	shr.u32 	%r2585, %r2549, 2;
	xor.b32  	%r2586, %r2585, %r2549;
	shl.b32 	%r2587, %r5699, 4;
	shl.b32 	%r2588, %r2586, 1;
	xor.b32  	%r2589, %r2587, %r2588;
	xor.b32  	%r2590, %r2589, %r5699;
	xor.b32  	%r5700, %r2590, %r2586;
	add.s32 	%r2591, %r5696, %r5700;
	add.s32 	%r2592, %r2591, 2537059;
	cvt.rn.f32.u32 	%f1188, %r2592;
	fma.rn.f32 	%f1189, %f1188, 0f2F800000, 0f2F000000;
	shr.u32 	%r2593, %r2558, 2;
	xor.b32  	%r2594, %r2593, %r2558;
	shl.b32 	%r2595, %r5700, 4;
	shl.b32 	%r2596, %r2594, 1;
	xor.b32  	%r2597, %r2596, %r2595;
	xor.b32  	%r2598, %r2597, %r2594;
	xor.b32  	%r5701, %r2598, %r5700;
	add.s32 	%r5696, %r5696, 2899496;
	add.s32 	%r2599, %r5701, %r5696;
	cvt.rn.f32.u32 	%f1190, %r2599;
	fma.rn.f32 	%f1191, %f1190, 0f2F800000, 0f2F000000;
	mul.f32 	%f1192, %f1191, %f1191;
	fma.rn.f32 	%f1193, %f1189, %f1189, %f1192;
	sqrt.rn.f32 	%f1194, %f1193;
	setp.le.f32 	%p151, %f1194, 0f3F800000;
	add.f32 	%f1195, %f1187, 0f3F800000;
	selp.f32 	%f2770, %f1195, %f1187, %p151;
	add.s32 	%r5695, %r5695, 4;
	setp.ne.s32 	%p152, %r5695, %r436;
	@%p152 bra 	$L__BB5_124;
$L__BB5_125:
	@%p93 bra 	$L__BB5_129;
	shr.u32 	%r2600, %r5697, 2;
	xor.b32  	%r2601, %r2600, %r5697;
	shl.b32 	%r2602, %r5701, 4;
	shl.b32 	%r2603, %r2601, 1;
	xor.b32  	%r2604, %r2602, %r2603;
	xor.b32  	%r2605, %r2604, %r5701;
	xor.b32  	%r457, %r2605, %r2601;
	add.s32 	%r2606, %r5696, %r457;
	add.s32 	%r2607, %r2606, 362437;
	cvt.rn.f32.u32 	%f1196, %r2607;
	fma.rn.f32 	%f1197, %f1196, 0f2F800000, 0f2F000000;
	shr.u32 	%r2608, %r5698, 2;
	xor.b32  	%r2609, %r2608, %r5698;
	shl.b32 	%r2610, %r457, 4;
	shl.b32 	%r2611, %r2609, 1;
	xor.b32  	%r2612, %r2611, %r2610;
	xor.b32  	%r2613, %r2612, %r2609;
	xor.b32  	%r458, %r2613, %r457;
	add.s32 	%r2614, %r5696, %r458;
	add.s32 	%r2615, %r2614, 724874;
	cvt.rn.f32.u32 	%f1198, %r2615;
	fma.rn.f32 	%f1199, %f1198, 0f2F800000, 0f2F000000;
	mul.f32 	%f1200, %f1199, %f1199;
	fma.rn.f32 	%f1201, %f1197, %f1197, %f1200;
	sqrt.rn.f32 	%f1202, %f1201;
	setp.le.f32 	%p154, %f1202, 0f3F800000;
	add.f32 	%f1203, %f2770, 0f3F800000;
	selp.f32 	%f2770, %f1203, %f2770, %p154;
	setp.eq.s32 	%p155, %r99, 1;
	@%p155 bra 	$L__BB5_129;
	shr.u32 	%r2616, %r5699, 2;
	xor.b32  	%r2617, %r2616, %r5699;
	shl.b32 	%r2618, %r458, 4;
	shl.b32 	%r2619, %r2617, 1;
	xor.b32  	%r2620, %r2618, %r2619;
	xor.b32  	%r2621, %r2620, %r458;
	xor.b32  	%r2622, %r2621, %r2617;
	add.s32 	%r2623, %r5696, %r2622;
	add.s32 	%r2624, %r2623, 1087311;
	cvt.rn.f32.u32 	%f1204, %r2624;
	fma.rn.f32 	%f1205, %f1204, 0f2F800000, 0f2F000000;
	shr.u32 	%r2625, %r5700, 2;
	xor.b32  	%r2626, %r2625, %r5700;
	shl.b32 	%r2627, %r2622, 4;
	shl.b32 	%r2628, %r2626, 1;
	xor.b32  	%r2629, %r2628, %r2627;
	xor.b32  	%r2630, %r2629, %r2626;
	xor.b32  	%r459, %r2630, %r2622;
	add.s32 	%r2631, %r5696, %r459;
	add.s32 	%r2632, %r2631, 1449748;
	cvt.rn.f32.u32 	%f1206, %r2632;
	fma.rn.f32 	%f1207, %f1206, 0f2F800000, 0f2F000000;
	mul.f32 	%f1208, %f1207, %f1207;
	fma.rn.f32 	%f1209, %f1205, %f1205, %f1208;
	sqrt.rn.f32 	%f1210, %f1209;
	setp.le.f32 	%p156, %f1210, 0f3F800000;
	add.f32 	%f1211, %f2770, 0f3F800000;
	selp.f32 	%f2770, %f1211, %f2770, %p156;
	setp.eq.s32 	%p157, %r99, 2;
	@%p157 bra 	$L__BB5_129;
	shr.u32 	%r2633, %r5701, 2;
	xor.b32  	%r2634, %r2633, %r5701;
	shl.b32 	%r2635, %r459, 4;
	shl.b32 	%r2636, %r2634, 1;
	xor.b32  	%r2637, %r2635, %r2636;
	xor.b32  	%r2638, %r2637, %r459;
	xor.b32  	%r2639, %r2638, %r2634;
	add.s32 	%r2640, %r5696, %r2639;
	add.s32 	%r2641, %r2640, 1812185;
	cvt.rn.f32.u32 	%f1212, %r2641;
	fma.rn.f32 	%f1213, %f1212, 0f2F800000, 0f2F000000;
	shr.u32 	%r2642, %r457, 2;
	xor.b32  	%r2643, %r2642, %r457;
	shl.b32 	%r2644, %r2639, 4;
	shl.b32 	%r2645, %r2643, 1;
	xor.b32  	%r2646, %r2645, %r2644;
	xor.b32  	%r2647, %r2646, %r2643;
	xor.b32  	%r2648, %r2647, %r2639;
	add.s32 	%r2649, %r5696, %r2648;
	add.s32 	%r2650, %r2649, 2174622;
	cvt.rn.f32.u32 	%f1214, %r2650;
	fma.rn.f32 	%f1215, %f1214, 0f2F800000, 0f2F000000;
	mul.f32 	%f1216, %f1215, %f1215;
	fma.rn.f32 	%f1217, %f1213, %f1213, %f1216;
	sqrt.rn.f32 	%f1218, %f1217;
	setp.le.f32 	%p158, %f1218, 0f3F800000;
	add.f32 	%f1219, %f2770, 0f3F800000;
	selp.f32 	%f2770, %f1219, %f2770, %p158;
$L__BB5_129:
	mul.f32 	%f153, %f2770, 0f40800000;
	add.s32 	%r2653, %r93, 3328;
	xor.b32  	%r2654, %r2653, -1429050551;
	mul.lo.s32 	%r2655, %r2654, 1099087573;
	add.s32 	%r5714, %r2655, 5783321;
	xor.b32  	%r5711, %r2655, 362436069;
	add.s32 	%r5710, %r2655, 123456789;
	add.s32 	%r5709, %r2655, -638133224;
	mov.b32 	%r5713, -589760388;
	mov.b32 	%r5712, -123459836;
	mov.f32 	%f2774, 0f00000000;
	@%p87 bra 	$L__BB5_132;
	and.b32  	%r464, %r3, 2147483644;
	mov.b32 	%r5708, 0;
	mov.b32 	%r5713, -589760388;
	mov.b32 	%r5712, -123459836;
	mov.f32 	%f2774, 0f00000000;
$L__BB5_131:
	shr.u32 	%r2659, %r5710, 2;
	xor.b32  	%r2660, %r2659, %r5710;
	shl.b32 	%r2661, %r5714, 4;
	shl.b32 	%r2662, %r2660, 1;
	xor.b32  	%r2663, %r2661, %r2662;
	xor.b32  	%r2664, %r2663, %r5714;
	xor.b32  	%r2665, %r2664, %r2660;
	add.s32 	%r2666, %r5709, %r2665;
	add.s32 	%r2667, %r2666, 362437;
	cvt.rn.f32.u32 	%f1223, %r2667;
	fma.rn.f32 	%f1224, %f1223, 0f2F800000, 0f2F000000;
	shr.u32 	%r2668, %r5711, 2;
	xor.b32  	%r2669, %r2668, %r5711;
	shl.b32 	%r2670, %r2665, 4;
	shl.b32 	%r2671, %r2669, 1;
	xor.b32  	%r2672, %r2671, %r2670;
	xor.b32  	%r2673, %r2672, %r2669;
	xor.b32  	%r2674, %r2673, %r2665;
	add.s32 	%r2675, %r5709, %r2674;
	add.s32 	%r2676, %r2675, 724874;
	cvt.rn.f32.u32 	%f1225, %r2676;
	fma.rn.f32 	%f1226, %f1225, 0f2F800000, 0f2F000000;
	mul.f32 	%f1227, %f1226, %f1226;
	fma.rn.f32 	%f1228, %f1224, %f1224, %f1227;
	sqrt.rn.f32 	%f1229, %f1228;
	setp.le.f32 	%p160, %f1229, 0f3F800000;
	add.f32 	%f1230, %f2774, 0f3F800000;
	selp.f32 	%f1231, %f1230, %f2774, %p160;
	shr.u32 	%r2677, %r5712, 2;
	xor.b32  	%r2678, %r2677, %r5712;
	shl.b32 	%r2679, %r2674, 4;
	shl.b32 	%r2680, %r2678, 1;
	xor.b32  	%r2681, %r2679, %r2680;
	xor.b32  	%r2682, %r2681, %r2674;
	xor.b32  	%r2683, %r2682, %r2678;
	add.s32 	%r2684, %r5709, %r2683;
	add.s32 	%r2685, %r2684, 1087311;
	cvt.rn.f32.u32 	%f1232, %r2685;
	fma.rn.f32 	%f1233, %f1232, 0f2F800000, 0f2F000000;
	shr.u32 	%r2686, %r5713, 2;
	xor.b32  	%r2687, %r2686, %r5713;
	shl.b32 	%r2688, %r2683, 4;
	shl.b32 	%r2689, %r2687, 1;
	xor.b32  	%r2690, %r2689, %r2688;
	xor.b32  	%r2691, %r2690, %r2687;
	xor.b32  	%r5710, %r2691, %r2683;
	add.s32 	%r2692, %r5709, %r5710;
	add.s32 	%r2693, %r2692, 1449748;
	cvt.rn.f32.u32 	%f1234, %r2693;
	fma.rn.f32 	%f1235, %f1234, 0f2F800000, 0f2F000000;
	mul.f32 	%f1236, %f1235, %f1235;
	fma.rn.f32 	%f1237, %f1233, %f1233, %f1236;
	sqrt.rn.f32 	%f1238, %f1237;
	setp.le.f32 	%p161, %f1238, 0f3F800000;
	add.f32 	%f1239, %f1231, 0f3F800000;
	selp.f32 	%f1240, %f1239, %f1231, %p161;
	shr.u32 	%r2694, %r5714, 2;
	xor.b32  	%r2695, %r2694, %r5714;
	shl.b32 	%r2696, %r5710, 4;
	shl.b32 	%r2697, %r2695, 1;
	xor.b32  	%r2698, %r2696, %r2697;
	xor.b32  	%r2699, %r2698, %r5710;
	xor.b32  	%r5711, %r2699, %r2695;
	add.s32 	%r2700, %r5709, %r5711;
	add.s32 	%r2701, %r2700, 1812185;
	cvt.rn.f32.u32 	%f1241, %r2701;
	fma.rn.f32 	%f1242, %f1241, 0f2F800000, 0f2F000000;
	shr.u32 	%r2702, %r2665, 2;
	xor.b32  	%r2703, %r2702, %r2665;
	shl.b32 	%r2704, %r5711, 4;
	shl.b32 	%r2705, %r2703, 1;
	xor.b32  	%r2706, %r2705, %r2704;
	xor.b32  	%r2707, %r2706, %r2703;
	xor.b32  	%r5712, %r2707, %r5711;
	add.s32 	%r2708, %r5709, %r5712;
	add.s32 	%r2709, %r2708, 2174622;
	cvt.rn.f32.u32 	%f1243, %r2709;
	fma.rn.f32 	%f1244, %f1243, 0f2F800000, 0f2F000000;
	mul.f32 	%f1245, %f1244, %f1244;
	fma.rn.f32 	%f1246, %f1242, %f1242, %f1245;
	sqrt.rn.f32 	%f1247, %f1246;
	setp.le.f32 	%p162, %f1247, 0f3F800000;
	add.f32 	%f1248, %f1240, 0f3F800000;
	selp.f32 	%f1249, %f1248, %f1240, %p162;
	shr.u32 	%r2710, %r2674, 2;
	xor.b32  	%r2711, %r2710, %r2674;
	shl.b32 	%r2712, %r5712, 4;
	shl.b32 	%r2713, %r2711, 1;
	xor.b32  	%r2714, %r2712, %r2713;
	xor.b32  	%r2715, %r2714, %r5712;
	xor.b32  	%r5713, %r2715, %r2711;
	add.s32 	%r2716, %r5709, %r5713;
	add.s32 	%r2717, %r2716, 2537059;
	cvt.rn.f32.u32 	%f1250, %r2717;
	fma.rn.f32 	%f1251, %f1250, 0f2F800000, 0f2F000000;
	shr.u32 	%r2718, %r2683, 2;
	xor.b32  	%r2719, %r2718, %r2683;
	shl.b32 	%r2720, %r5713, 4;
	shl.b32 	%r2721, %r2719, 1;
	xor.b32  	%r2722, %r2721, %r2720;
	xor.b32  	%r2723, %r2722, %r2719;
	xor.b32  	%r5714, %r2723, %r5713;
	add.s32 	%r5709, %r5709, 2899496;
	add.s32 	%r2724, %r5714, %r5709;
	cvt.rn.f32.u32 	%f1252, %r2724;
	fma.rn.f32 	%f1253, %f1252, 0f2F800000, 0f2F000000;
	mul.f32 	%f1254, %f1253, %f1253;
	fma.rn.f32 	%f1255, %f1251, %f1251, %f1254;
	sqrt.rn.f32 	%f1256, %f1255;
	setp.le.f32 	%p163, %f1256, 0f3F800000;
	add.f32 	%f1257, %f1249, 0f3F800000;
	selp.f32 	%f2774, %f1257, %f1249, %p163;
	add.s32 	%r5708, %r5708, 4;
	setp.ne.s32 	%p164, %r5708, %r464;
	@%p164 bra 	$L__BB5_131;
$L__BB5_132:
	@%p93 bra 	$L__BB5_136;
	shr.u32 	%r2725, %r5710, 2;
	xor.b32  	%r2726, %r2725, %r5710;
	shl.b32 	%r2727, %r5714, 4;
	shl.b32 	%r2728, %r2726, 1;
	xor.b32  	%r2729, %r2727, %r2728;
	xor.b32  	%r2730, %r2729, %r5714;
	xor.b32  	%r485, %r2730, %r2726;
	add.s32 	%r2731, %r5709, %r485;
	add.s32 	%r2732, %r2731, 362437;
	cvt.rn.f32.u32 	%f1258, %r2732;
	fma.rn.f32 	%f1259, %f1258, 0f2F800000, 0f2F000000;
	shr.u32 	%r2733, %r5711, 2;
	xor.b32  	%r2734, %r2733, %r5711;
	shl.b32 	%r2735, %r485, 4;
	shl.b32 	%r2736, %r2734, 1;
	xor.b32  	%r2737, %r2736, %r2735;
	xor.b32  	%r2738, %r2737, %r2734;
	xor.b32  	%r486, %r2738, %r485;
	add.s32 	%r2739, %r5709, %r486;
	add.s32 	%r2740, %r2739, 724874;
	cvt.rn.f32.u32 	%f1260, %r2740;
	fma.rn.f32 	%f1261, %f1260, 0f2F800000, 0f2F000000;
	mul.f32 	%f1262, %f1261, %f1261;
	fma.rn.f32 	%f1263, %f1259, %f1259, %f1262;
	sqrt.rn.f32 	%f1264, %f1263;
	setp.le.f32 	%p166, %f1264, 0f3F800000;
	add.f32 	%f1265, %f2774, 0f3F800000;
	selp.f32 	%f2774, %f1265, %f2774, %p166;
	setp.eq.s32 	%p167, %r99, 1;
	@%p167 bra 	$L__BB5_136;
	shr.u32 	%r2741, %r5712, 2;
	xor.b32  	%r2742, %r2741, %r5712;
	shl.b32 	%r2743, %r486, 4;
	shl.b32 	%r2744, %r2742, 1;
	xor.b32  	%r2745, %r2743, %r2744;
	xor.b32  	%r2746, %r2745, %r486;
	xor.b32  	%r2747, %r2746, %r2742;
	add.s32 	%r2748, %r5709, %r2747;
	add.s32 	%r2749, %r2748, 1087311;
	cvt.rn.f32.u32 	%f1266, %r2749;
	fma.rn.f32 	%f1267, %f1266, 0f2F800000, 0f2F000000;
	shr.u32 	%r2750, %r5713, 2;
	xor.b32  	%r2751, %r2750, %r5713;
	shl.b32 	%r2752, %r2747, 4;
	shl.b32 	%r2753, %r2751, 1;
	xor.b32  	%r2754, %r2753, %r2752;
	xor.b32  	%r2755, %r2754, %r2751;
	xor.b32  	%r487, %r2755, %r2747;
	add.s32 	%r2756, %r5709, %r487;
	add.s32 	%r2757, %r2756, 1449748;
	cvt.rn.f32.u32 	%f1268, %r2757;
	fma.rn.f32 	%f1269, %f1268, 0f2F800000, 0f2F000000;
	mul.f32 	%f1270, %f1269, %f1269;
	fma.rn.f32 	%f1271, %f1267, %f1267, %f1270;
	sqrt.rn.f32 	%f1272, %f1271;
	setp.le.f32 	%p168, %f1272, 0f3F800000;
	add.f32 	%f1273, %f2774, 0f3F800000;
	selp.f32 	%f2774, %f1273, %f2774, %p168;
	setp.eq.s32 	%p169, %r99, 2;
	@%p169 bra 	$L__BB5_136;
	shr.u32 	%r2758, %r5714, 2;
	xor.b32  	%r2759, %r2758, %r5714;
	shl.b32 	%r2760, %r487, 4;
	shl.b32 	%r2761, %r2759, 1;
	xor.b32  	%r2762, %r2760, %r2761;
	xor.b32  	%r2763, %r2762, %r487;
	xor.b32  	%r2764, %r2763, %r2759;
	add.s32 	%r2765, %r5709, %r2764;
	add.s32 	%r2766, %r2765, 1812185;
	cvt.rn.f32.u32 	%f1274, %r2766;
	fma.rn.f32 	%f1275, %f1274, 0f2F800000, 0f2F000000;
	shr.u32 	%r2767, %r485, 2;
	xor.b32  	%r2768, %r2767, %r485;
	shl.b32 	%r2769, %r2764, 4;
	shl.b32 	%r2770, %r2768, 1;
	xor.b32  	%r2771, %r2770, %r2769;
	xor.b32  	%r2772, %r2771, %r2768;
	xor.b32  	%r2773, %r2772, %r2764;
	add.s32 	%r2774, %r5709, %r2773;
	add.s32 	%r2775, %r2774, 2174622;
	cvt.rn.f32.u32 	%f1276, %r2775;
	fma.rn.f32 	%f1277, %f1276, 0f2F800000, 0f2F000000;
	mul.f32 	%f1278, %f1277, %f1277;
	fma.rn.f32 	%f1279, %f1275, %f1275, %f1278;
	sqrt.rn.f32 	%f1280, %f1279;
	setp.le.f32 	%p170, %f1280, 0f3F800000;
	add.f32 	%f1281, %f2774, 0f3F800000;
	selp.f32 	%f2774, %f1281, %f2774, %p170;
$L__BB5_136:
	mul.f32 	%f162, %f2774, 0f40800000;
	add.s32 	%r2778, %r93, 3584;
	xor.b32  	%r2779, %r2778, -1429050551;
	mul.lo.s32 	%r2780, %r2779, 1099087573;
	add.s32 	%r5727, %r2780, 5783321;
	xor.b32  	%r5724, %r2780, 362436069;
	add.s32 	%r5723, %r2780, 123456789;
	add.s32 	%r5722, %r2780, -638133224;
	mov.b32 	%r5726, -589760388;
	mov.b32 	%r5725, -123459836;
	mov.f32 	%f2778, 0f00000000;
	@%p87 bra 	$L__BB5_139;
	and.b32  	%r492, %r3, 2147483644;
	mov.b32 	%r5721, 0;
	mov.b32 	%r5726, -589760388;
	mov.b32 	%r5725, -123459836;
	mov.f32 	%f2778, 0f00000000;
$L__BB5_138:
	shr.u32 	%r2784, %r5723, 2;
	xor.b32  	%r2785, %r2784, %r5723;
	shl.b32 	%r2786, %r5727, 4;
	shl.b32 	%r2787, %r2785, 1;
	xor.b32  	%r2788, %r2786, %r2787;
	xor.b32  	%r2789, %r2788, %r5727;
	xor.b32  	%r2790, %r2789, %r2785;
	add.s32 	%r2791, %r5722, %r2790;
	add.s32 	%r2792, %r2791, 362437;
	cvt.rn.f32.u32 	%f1285, %r2792;
	fma.rn.f32 	%f1286, %f1285, 0f2F800000, 0f2F000000;
	shr.u32 	%r2793, %r5724, 2;
	xor.b32  	%r2794, %r2793, %r5724;
	shl.b32 	%r2795, %r2790, 4;
	shl.b32 	%r2796, %r2794, 1;
	xor.b32  	%r2797, %r2796, %r2795;
	xor.b32  	%r2798, %r2797, %r2794;
	xor.b32  	%r2799, %r2798, %r2790;
	add.s32 	%r2800, %r5722, %r2799;
	add.s32 	%r2801, %r2800, 724874;
	cvt.rn.f32.u32 	%f1287, %r2801;
	fma.rn.f32 	%f1288, %f1287, 0f2F800000, 0f2F000000;
	mul.f32 	%f1289, %f1288, %f1288;
	fma.rn.f32 	%f1290, %f1286, %f1286, %f1289;
	sqrt.rn.f32 	%f1291, %f1290;
	setp.le.f32 	%p172, %f1291, 0f3F800000;
	add.f32 	%f1292, %f2778, 0f3F800000;
	selp.f32 	%f1293, %f1292, %f2778, %p172;
	shr.u32 	%r2802, %r5725, 2;
	xor.b32  	%r2803, %r2802, %r5725;
	shl.b32 	%r2804, %r2799, 4;
	shl.b32 	%r2805, %r2803, 1;
	xor.b32  	%r2806, %r2804, %r2805;
	xor.b32  	%r2807, %r2806, %r2799;
	xor.b32  	%r2808, %r2807, %r2803;
	add.s32 	%r2809, %r5722, %r2808;
	add.s32 	%r2810, %r2809, 1087311;
	cvt.rn.f32.u32 	%f1294, %r2810;
	fma.rn.f32 	%f1295, %f1294, 0f2F800000, 0f2F000000;
	shr.u32 	%r2811, %r5726, 2;
	xor.b32  	%r2812, %r2811, %r5726;
	shl.b32 	%r2813, %r2808, 4;
	shl.b32 	%r2814, %r2812, 1;
	xor.b32  	%r2815, %r2814, %r2813;
	xor.b32  	%r2816, %r2815, %r2812;
	xor.b32  	%r5723, %r2816, %r2808;
	add.s32 	%r2817, %r5722, %r5723;
	add.s32 	%r2818, %r2817, 1449748;
	cvt.rn.f32.u32 	%f1296, %r2818;
	fma.rn.f32 	%f1297, %f1296, 0f2F800000, 0f2F000000;
	mul.f32 	%f1298, %f1297, %f1297;
	fma.rn.f32 	%f1299, %f1295, %f1295, %f1298;
	sqrt.rn.f32 	%f1300, %f1299;
	setp.le.f32 	%p173, %f1300, 0f3F800000;
	add.f32 	%f1301, %f1293, 0f3F800000;
	selp.f32 	%f1302, %f1301, %f1293, %p173;
	shr.u32 	%r2819, %r5727, 2;
	xor.b32  	%r2820, %r2819, %r5727;
	shl.b32 	%r2821, %r5723, 4;
	shl.b32 	%r2822, %r2820, 1;
	xor.b32  	%r2823, %r2821, %r2822;
	xor.b32  	%r2824, %r2823, %r5723;
	xor.b32  	%r5724, %r2824, %r2820;
	add.s32 	%r2825, %r5722, %r5724;
	add.s32 	%r2826, %r2825, 1812185;
	cvt.rn.f32.u32 	%f1303, %r2826;
	fma.rn.f32 	%f1304, %f1303, 0f2F800000, 0f2F000000;
	shr.u32 	%r2827, %r2790, 2;
	xor.b32  	%r2828, %r2827, %r2790;
	shl.b32 	%r2829, %r5724, 4;
	shl.b32 	%r2830, %r2828, 1;
	xor.b32  	%r2831, %r2830, %r2829;
	xor.b32  	%r2832, %r2831, %r2828;
	xor.b32  	%r5725, %r2832, %r5724;
	add.s32 	%r2833, %r5722, %r5725;
	add.s32 	%r2834, %r2833, 2174622;
	cvt.rn.f32.u32 	%f1305, %r2834;
	fma.rn.f32 	%f1306, %f1305, 0f2F800000, 0f2F000000;
	mul.f32 	%f1307, %f1306, %f1306;
	fma.rn.f32 	%f1308, %f1304, %f1304, %f1307;
	sqrt.rn.f32 	%f1309, %f1308;
	setp.le.f32 	%p174, %f1309, 0f3F800000;
	add.f32 	%f1310, %f1302, 0f3F800000;
	selp.f32 	%f1311, %f1310, %f1302, %p174;
	shr.u32 	%r2835, %r2799, 2;
	xor.b32  	%r2836, %r2835, %r2799;
	shl.b32 	%r2837, %r5725, 4;
	shl.b32 	%r2838, %r2836, 1;
	xor.b32  	%r2839, %r2837, %r2838;
	xor.b32  	%r2840, %r2839, %r5725;
	xor.b32  	%r5726, %r2840, %r2836;
	add.s32 	%r2841, %r5722, %r5726;
	add.s32 	%r2842, %r2841, 2537059;
	cvt.rn.f32.u32 	%f1312, %r2842;
	fma.rn.f32 	%f1313, %f1312, 0f2F800000, 0f2F000000;
	shr.u32 	%r2843, %r2808, 2;
	xor.b32  	%r2844, %r2843, %r2808;
	shl.b32 	%r2845, %r5726, 4;
	shl.b32 	%r2846, %r2844, 1;
	xor.b32  	%r2847, %r2846, %r2845;
	xor.b32  	%r2848, %r2847, %r2844;
	xor.b32  	%r5727, %r2848, %r5726;
	add.s32 	%r5722, %r5722, 2899496;
	add.s32 	%r2849, %r5727, %r5722;
	cvt.rn.f32.u32 	%f1314, %r2849;
	fma.rn.f32 	%f1315, %f1314, 0f2F800000, 0f2F000000;
	mul.f32 	%f1316, %f1315, %f1315;
	fma.rn.f32 	%f1317, %f1313, %f1313, %f1316;
	sqrt.rn.f32 	%f1318, %f1317;
	setp.le.f32 	%p175, %f1318, 0f3F800000;
	add.f32 	%f1319, %f1311, 0f3F800000;
	selp.f32 	%f2778, %f1319, %f1311, %p175;
	add.s32 	%r5721, %r5721, 4;
	setp.ne.s32 	%p176, %r5721, %r492;
	@%p176 bra 	$L__BB5_138;
$L__BB5_139:
	@%p93 bra 	$L__BB5_143;
	shr.u32 	%r2850, %r5723, 2;
	xor.b32  	%r2851, %r2850, %r5723;
	shl.b32 	%r2852, %r5727, 4;
	shl.b32 	%r2853, %r2851, 1;
	xor.b32  	%r2854, %r2852, %r2853;
	xor.b32  	%r2855, %r2854, %r5727;
	xor.b32  	%r513, %r2855, %r2851;
	add.s32 	%r2856, %r5722, %r513;
	add.s32 	%r2857, %r2856, 362437;
	cvt.rn.f32.u32 	%f1320, %r2857;
	fma.rn.f32 	%f1321, %f1320, 0f2F800000, 0f2F000000;
	shr.u32 	%r2858, %r5724, 2;
	xor.b32  	%r2859, %r2858, %r5724;
	shl.b32 	%r2860, %r513, 4;
	shl.b32 	%r2861, %r2859, 1;
	xor.b32  	%r2862, %r2861, %r2860;
	xor.b32  	%r2863, %r2862, %r2859;
	xor.b32  	%r514, %r2863, %r513;
	add.s32 	%r2864, %r5722, %r514;
	add.s32 	%r2865, %r2864, 724874;
	cvt.rn.f32.u32 	%f1322, %r2865;
	fma.rn.f32 	%f1323, %f1322, 0f2F800000, 0f2F000000;
	mul.f32 	%f1324, %f1323, %f1323;
	fma.rn.f32 	%f1325, %f1321, %f1321, %f1324;
	sqrt.rn.f32 	%f1326, %f1325;
	setp.le.f32 	%p178, %f1326, 0f3F800000;
	add.f32 	%f1327, %f2778, 0f3F800000;
	selp.f32 	%f2778, %f1327, %f2778, %p178;
	setp.eq.s32 	%p179, %r99, 1;
	@%p179 bra 	$L__BB5_143;
	shr.u32 	%r2866, %r5725, 2;
	xor.b32  	%r2867, %r2866, %r5725;
	shl.b32 	%r2868, %r514, 4;
	shl.b32 	%r2869, %r2867, 1;
	xor.b32  	%r2870, %r2868, %r2869;
	xor.b32  	%r2871, %r2870, %r514;
	xor.b32  	%r2872, %r2871, %r2867;
	add.s32 	%r2873, %r5722, %r2872;
	add.s32 	%r2874, %r2873, 1087311;
	cvt.rn.f32.u32 	%f1328, %r2874;
	fma.rn.f32 	%f1329, %f1328, 0f2F800000, 0f2F000000;
	shr.u32 	%r2875, %r5726, 2;
	xor.b32  	%r2876, %r2875, %r5726;
	shl.b32 	%r2877, %r2872, 4;
	shl.b32 	%r2878, %r2876, 1;
	xor.b32  	%r2879, %r2878, %r2877;
	xor.b32  	%r2880, %r2879, %r2876;
	xor.b32  	%r515, %r2880, %r2872;
	add.s32 	%r2881, %r5722, %r515;
	add.s32 	%r2882, %r2881, 1449748;
	cvt.rn.f32.u32 	%f1330, %r2882;
	fma.rn.f32 	%f1331, %f1330, 0f2F800000, 0f2F000000;
	mul.f32 	%f1332, %f1331, %f1331;
	fma.rn.f32 	%f1333, %f1329, %f1329, %f1332;
	sqrt.rn.f32 	%f1334, %f1333;
	setp.le.f32 	%p180, %f1334, 0f3F800000;
	add.f32 	%f1335, %f2778, 0f3F800000;
	selp.f32 	%f2778, %f1335, %f2778, %p180;
	setp.eq.s32 	%p181, %r99, 2;
	@%p181 bra 	$L__BB5_143;
	shr.u32 	%r2883, %r5727, 2;
	xor.b32  	%r2884, %r2883, %r5727;
	shl.b32 	%r2885, %r515, 4;
	shl.b32 	%r2886, %r2884, 1;
	xor.b32  	%r2887, %r2885, %r2886;
	xor.b32  	%r2888, %r2887, %r515;
	xor.b32  	%r2889, %r2888, %r2884;
	add.s32 	%r2890, %r5722, %r2889;
	add.s32 	%r2891, %r2890, 1812185;
	cvt.rn.f32.u32 	%f1336, %r2891;
	fma.rn.f32 	%f1337, %f1336, 0f2F800000, 0f2F000000;
	shr.u32 	%r2892, %r513, 2;
	xor.b32  	%r2893, %r2892, %r513;
	shl.b32 	%r2894, %r2889, 4;
	shl.b32 	%r2895, %r2893, 1;
	xor.b32  	%r2896, %r2895, %r2894;
	xor.b32  	%r2897, %r2896, %r2893;
	xor.b32  	%r2898, %r2897, %r2889;
	add.s32 	%r2899, %r5722, %r2898;
	add.s32 	%r2900, %r2899, 2174622;
	cvt.rn.f32.u32 	%f1338, %r2900;
	fma.rn.f32 	%f1339, %f1338, 0f2F800000, 0f2F000000;
	mul.f32 	%f1340, %f1339, %f1339;
	fma.rn.f32 	%f1341, %f1337, %f1337, %f1340;
	sqrt.rn.f32 	%f1342, %f1341;
	setp.le.f32 	%p182, %f1342, 0f3F800000;
	add.f32 	%f1343, %f2778, 0f3F800000;
	selp.f32 	%f2778, %f1343, %f2778, %p182;
$L__BB5_143:
	mul.f32 	%f171, %f2778, 0f40800000;
	add.s32 	%r2903, %r93, 3840;
	xor.b32  	%r2904, %r2903, -1429050551;
	mul.lo.s32 	%r2905, %r2904, 1099087573;
	add.s32 	%r5740, %r2905, 5783321;
	xor.b32  	%r5737, %r2905, 362436069;
	add.s32 	%r5736, %r2905, 123456789;
	add.s32 	%r5735, %r2905, -638133224;
	mov.b32 	%r5739, -589760388;
	mov.b32 	%r5738, -123459836;
	mov.f32 	%f2782, 0f00000000;
	@%p87 bra 	$L__BB5_146;
	and.b32  	%r520, %r3, 2147483644;
	mov.b32 	%r5734, 0;
	mov.b32 	%r5739, -589760388;
	mov.b32 	%r5738, -123459836;
	mov.f32 	%f2782, 0f00000000;
$L__BB5_145:
	shr.u32 	%r2909, %r5736, 2;
	xor.b32  	%r2910, %r2909, %r5736;
	shl.b32 	%r2911, %r5740, 4;
	shl.b32 	%r2912, %r2910, 1;
	xor.b32  	%r2913, %r2911, %r2912;
	xor.b32  	%r2914, %r2913, %r5740;
	xor.b32  	%r2915, %r2914, %r2910;
	add.s32 	%r2916, %r5735, %r2915;
	add.s32 	%r2917, %r2916, 362437;
	cvt.rn.f32.u32 	%f1347, %r2917;
	fma.rn.f32 	%f1348, %f1347, 0f2F800000, 0f2F000000;
	shr.u32 	%r2918, %r5737, 2;
	xor.b32  	%r2919, %r2918, %r5737;
	shl.b32 	%r2920, %r2915, 4;
	shl.b32 	%r2921, %r2919, 1;
	xor.b32  	%r2922, %r2921, %r2920;
	xor.b32  	%r2923, %r2922, %r2919;
	xor.b32  	%r2924, %r2923, %r2915;
	add.s32 	%r2925, %r5735, %r2924;
	add.s32 	%r2926, %r2925, 724874;
	cvt.rn.f32.u32 	%f1349, %r2926;
	fma.rn.f32 	%f1350, %f1349, 0f2F800000, 0f2F000000;
	mul.f32 	%f1351, %f1350, %f1350;
	fma.rn.f32 	%f1352, %f1348, %f1348, %f1351;
	sqrt.rn.f32 	%f1353, %f1352;
	setp.le.f32 	%p184, %f1353, 0f3F800000;
	add.f32 	%f1354, %f2782, 0f3F800000;
	selp.f32 	%f1355, %f1354, %f2782, %p184;
	shr.u32 	%r2927, %r5738, 2;
	xor.b32  	%r2928, %r2927, %r5738;
	shl.b32 	%r2929, %r2924, 4;
	shl.b32 	%r2930, %r2928, 1;
	xor.b32  	%r2931, %r2929, %r2930;
	xor.b32  	%r2932, %r2931, %r2924;
	xor.b32  	%r2933, %r2932, %r2928;
	add.s32 	%r2934, %r5735, %r2933;
	add.s32 	%r2935, %r2934, 1087311;
	cvt.rn.f32.u32 	%f1356, %r2935;
	fma.rn.f32 	%f1357, %f1356, 0f2F800000, 0f2F000000;
	shr.u32 	%r2936, %r5739, 2;
	xor.b32  	%r2937, %r2936, %r5739;
	shl.b32 	%r2938, %r2933, 4;
	shl.b32 	%r2939, %r2937, 1;
	xor.b32  	%r2940, %r2939, %r2938;
	xor.b32  	%r2941, %r2940, %r2937;
	xor.b32  	%r5736, %r2941, %r2933;
	add.s32 	%r2942, %r5735, %r5736;
	add.s32 	%r2943, %r2942, 1449748;
	cvt.rn.f32.u32 	%f1358, %r2943;
	fma.rn.f32 	%f1359, %f1358, 0f2F800000, 0f2F000000;
	mul.f32 	%f1360, %f1359, %f1359;
	fma.rn.f32 	%f1361, %f1357, %f1357, %f1360;
	sqrt.rn.f32 	%f1362, %f1361;
	setp.le.f32 	%p185, %f1362, 0f3F800000;
	add.f32 	%f1363, %f1355, 0f3F800000;
	selp.f32 	%f1364, %f1363, %f1355, %p185;
	shr.u32 	%r2944, %r5740, 2;
	xor.b32  	%r2945, %r2944, %r5740;
	shl.b32 	%r2946, %r5736, 4;
	shl.b32 	%r2947, %r2945, 1;
	xor.b32  	%r2948, %r2946, %r2947;
	xor.b32  	%r2949, %r2948, %r5736;
	xor.b32  	%r5737, %r2949, %r2945;
	add.s32 	%r2950, %r5735, %r5737;
	add.s32 	%r2951, %r2950, 1812185;
	cvt.rn.f32.u32 	%f1365, %r2951;
	fma.rn.f32 	%f1366, %f1365, 0f2F800000, 0f2F000000;
	shr.u32 	%r2952, %r2915, 2;
	xor.b32  	%r2953, %r2952, %r2915;
	shl.b32 	%r2954, %r5737, 4;
	shl.b32 	%r2955, %r2953, 1;
	xor.b32  	%r2956, %r2955, %r2954;
	xor.b32  	%r2957, %r2956, %r2953;
	xor.b32  	%r5738, %r2957, %r5737;
	add.s32 	%r2958, %r5735, %r5738;
	add.s32 	%r2959, %r2958, 2174622;
	cvt.rn.f32.u32 	%f1367, %r2959;
	fma.rn.f32 	%f1368, %f1367, 0f2F800000, 0f2F000000;
	mul.f32 	%f1369, %f1368, %f1368;
	fma.rn.f32 	%f1370, %f1366, %f1366, %f1369;
	sqrt.rn.f32 	%f1371, %f1370;
	setp.le.f32 	%p186, %f1371, 0f3F800000;
	add.f32 	%f1372, %f1364, 0f3F800000;
	selp.f32 	%f1373, %f1372, %f1364, %p186;
	shr.u32 	%r2960, %r2924, 2;
	xor.b32  	%r2961, %r2960, %r2924;
	shl.b32 	%r2962, %r5738, 4;
	shl.b32 	%r2963, %r2961, 1;
	xor.b32  	%r2964, %r2962, %r2963;
	xor.b32  	%r2965, %r2964, %r5738;
	xor.b32  	%r5739, %r2965, %r2961;
	add.s32 	%r2966, %r5735, %r5739;
	add.s32 	%r2967, %r2966, 2537059;
	cvt.rn.f32.u32 	%f1374, %r2967;
	fma.rn.f32 	%f1375, %f1374, 0f2F800000, 0f2F000000;
	shr.u32 	%r2968, %r2933, 2;
	xor.b32  	%r2969, %r2968, %r2933;
	shl.b32 	%r2970, %r5739, 4;
	shl.b32 	%r2971, %r2969, 1;
	xor.b32  	%r2972, %r2971, %r2970;
	xor.b32  	%r2973, %r2972, %r2969;
	xor.b32  	%r5740, %r2973, %r5739;
	add.s32 	%r5735, %r5735, 2899496;
	add.s32 	%r2974, %r5740, %r5735;
	cvt.rn.f32.u32 	%f1376, %r2974;
	fma.rn.f32 	%f1377, %f1376, 0f2F800000, 0f2F000000;
	mul.f32 	%f1378, %f1377, %f1377;
	fma.rn.f32 	%f1379, %f1375, %f1375, %f1378;
	sqrt.rn.f32 	%f1380, %f1379;
	setp.le.f32 	%p187, %f1380, 0f3F800000;
	add.f32 	%f1381, %f1373, 0f3F800000;
	selp.f32 	%f2782, %f1381, %f1373, %p187;
	add.s32 	%r5734, %r5734, 4;
	setp.ne.s32 	%p188, %r5734, %r520;
	@%p188 bra 	$L__BB5_145;
$L__BB5_146:
	setp.eq.s32 	%p189, %r99, 0;
	@%p189 bra 	$L__BB5_150;
	shr.u32 	%r2975, %r5736, 2;
	xor.b32  	%r2976, %r2975, %r5736;
	shl.b32 	%r2977, %r5740, 4;
	shl.b32 	%r2978, %r2976, 1;
	xor.b32  	%r2979, %r2977, %r2978;
	xor.b32  	%r2980, %r2979, %r5740;
	xor.b32  	%r541, %r2980, %r2976;
	add.s32 	%r2981, %r5735, %r541;
	add.s32 	%r2982, %r2981, 362437;
	cvt.rn.f32.u32 	%f1382, %r2982;
	fma.rn.f32 	%f1383, %f1382, 0f2F800000, 0f2F000000;
	shr.u32 	%r2983, %r5737, 2;
	xor.b32  	%r2984, %r2983, %r5737;
	shl.b32 	%r2985, %r541, 4;
	shl.b32 	%r2986, %r2984, 1;
	xor.b32  	%r2987, %r2986, %r2985;
	xor.b32  	%r2988, %r2987, %r2984;
	xor.b32  	%r542, %r2988, %r541;
	add.s32 	%r2989, %r5735, %r542;
	add.s32 	%r2990, %r2989, 724874;
	cvt.rn.f32.u32 	%f1384, %r2990;
	fma.rn.f32 	%f1385, %f1384, 0f2F800000, 0f2F000000;
	mul.f32 	%f1386, %f1385, %f1385;
	fma.rn.f32 	%f1387, %f1383, %f1383, %f1386;
	sqrt.rn.f32 	%f1388, %f1387;
	setp.le.f32 	%p190, %f1388, 0f3F800000;
	add.f32 	%f1389, %f2782, 0f3F800000;
	selp.f32 	%f2782, %f1389, %f2782, %p190;
	setp.eq.s32 	%p191, %r99, 1;
	@%p191 bra 	$L__BB5_150;
	shr.u32 	%r2991, %r5738, 2;
	xor.b32  	%r2992, %r2991, %r5738;
	shl.b32 	%r2993, %r542, 4;
	shl.b32 	%r2994, %r2992, 1;
	xor.b32  	%r2995, %r2993, %r2994;
	xor.b32  	%r2996, %r2995, %r542;
	xor.b32  	%r2997, %r2996, %r2992;
	add.s32 	%r2998, %r5735, %r2997;
	add.s32 	%r2999, %r2998, 1087311;
	cvt.rn.f32.u32 	%f1390, %r2999;
	fma.rn.f32 	%f1391, %f1390, 0f2F800000, 0f2F000000;
	shr.u32 	%r3000, %r5739, 2;
	xor.b32  	%r3001, %r3000, %r5739;
	shl.b32 	%r3002, %r2997, 4;
	shl.b32 	%r3003, %r3001, 1;
	xor.b32  	%r3004, %r3003, %r3002;
	xor.b32  	%r3005, %r3004, %r3001;
	xor.b32  	%r543, %r3005, %r2997;
	add.s32 	%r3006, %r5735, %r543;
	add.s32 	%r3007, %r3006, 1449748;
	cvt.rn.f32.u32 	%f1392, %r3007;
	fma.rn.f32 	%f1393, %f1392, 0f2F800000, 0f2F000000;
	mul.f32 	%f1394, %f1393, %f1393;
	fma.rn.f32 	%f1395, %f1391, %f1391, %f1394;
	sqrt.rn.f32 	%f1396, %f1395;
	setp.le.f32 	%p192, %f1396, 0f3F800000;
	add.f32 	%f1397, %f2782, 0f3F800000;
	selp.f32 	%f2782, %f1397, %f2782, %p192;
	setp.eq.s32 	%p193, %r99, 2;
	@%p193 bra 	$L__BB5_150;
	shr.u32 	%r3008, %r5740, 2;
	xor.b32  	%r3009, %r3008, %r5740;
	shl.b32 	%r3010, %r543, 4;
	shl.b32 	%r3011, %r3009, 1;
	xor.b32  	%r3012, %r3010, %r3011;
	xor.b32  	%r3013, %r3012, %r543;
	xor.b32  	%r3014, %r3013, %r3009;
	add.s32 	%r3015, %r5735, %r3014;
	add.s32 	%r3016, %r3015, 1812185;
	cvt.rn.f32.u32 	%f1398, %r3016;
	fma.rn.f32 	%f1399, %f1398, 0f2F800000, 0f2F000000;
	shr.u32 	%r3017, %r541, 2;
	xor.b32  	%r3018, %r3017, %r541;
	shl.b32 	%r3019, %r3014, 4;
	shl.b32 	%r3020, %r3018, 1;
	xor.b32  	%r3021, %r3020, %r3019;
	xor.b32  	%r3022, %r3021, %r3018;
	xor.b32  	%r3023, %r3022, %r3014;
	add.s32 	%r3024, %r5735, %r3023;
	add.s32 	%r3025, %r3024, 2174622;
	cvt.rn.f32.u32 	%f1400, %r3025;
	fma.rn.f32 	%f1401, %f1400, 0f2F800000, 0f2F000000;
	mul.f32 	%f1402, %f1401, %f1401;
	fma.rn.f32 	%f1403, %f1399, %f1399, %f1402;
	sqrt.rn.f32 	%f1404, %f1403;
	setp.le.f32 	%p194, %f1404, 0f3F800000;
	add.f32 	%f1405, %f2782, 0f3F800000;
	selp.f32 	%f2782, %f1405, %f2782, %p194;
$L__BB5_150:
	mul.f32 	%f1406, %f2782, 0f40800000;
	div.rn.f32 	%f2783, %f1406, %f36;
	div.rn.f32 	%f2798, %f45, %f36;
	div.rn.f32 	%f2797, %f54, %f36;
	div.rn.f32 	%f2796, %f63, %f36;
	div.rn.f32 	%f2795, %f72, %f36;
	div.rn.f32 	%f2794, %f81, %f36;
	div.rn.f32 	%f2793, %f90, %f36;
	div.rn.f32 	%f2792, %f99, %f36;
	div.rn.f32 	%f2791, %f108, %f36;
	div.rn.f32 	%f2790, %f117, %f36;
	div.rn.f32 	%f2789, %f126, %f36;
	div.rn.f32 	%f2788, %f135, %f36;
	div.rn.f32 	%f2787, %f144, %f36;
	div.rn.f32 	%f2786, %f153, %f36;
	div.rn.f32 	%f2785, %f162, %f36;
	div.rn.f32 	%f2784, %f171, %f36;
	bra.uni 	$L__BB5_152;
$L__BB5_151:
	mov.f32 	%f413, 0f00000000;
	div.rn.f32 	%f2783, %f413, %f36;
	mov.f32 	%f2784, %f2783;
	mov.f32 	%f2785, %f2783;
	mov.f32 	%f2786, %f2783;
	mov.f32 	%f2787, %f2783;
	mov.f32 	%f2788, %f2783;
	mov.f32 	%f2789, %f2783;
	mov.f32 	%f2790, %f2783;
	mov.f32 	%f2791, %f2783;
	mov.f32 	%f2792, %f2783;
	mov.f32 	%f2793, %f2783;
	mov.f32 	%f2794, %f2783;
	mov.f32 	%f2795, %f2783;
	mov.f32 	%f2796, %f2783;
	mov.f32 	%f2797, %f2783;
	mov.f32 	%f2798, %f2783;
$L__BB5_152:
	add.f32 	%f1407, %f2798, %f2797;
	add.f32 	%f1408, %f2796, %f2795;
	add.f32 	%f1409, %f2794, %f2793;
	add.f32 	%f1410, %f2792, %f2791;
	add.f32 	%f1411, %f2790, %f2789;
	add.f32 	%f1412, %f2788, %f2787;
	add.f32 	%f1413, %f2786, %f2785;
	add.f32 	%f1414, %f2784, %f2783;
	add.f32 	%f1415, %f1407, %f1408;
	add.f32 	%f1416, %f1409, %f1410;
	add.f32 	%f1417, %f1411, %f1412;
	add.f32 	%f1418, %f1413, %f1414;
	add.f32 	%f1419, %f1415, %f1416;
	add.f32 	%f1420, %f1417, %f1418;
	add.f32 	%f2889, %f1419, %f1420;
	setp.lt.u64 	%p195, %rd4, %rd2;
	@%p195 bra 	$L__BB5_287;
	add.s32 	%r544, %r3, -1;
	mov.f32 	%f1421, 0f00000000;
	div.rn.f32 	%f214, %f1421, %f36;
	and.b32  	%r545, %r3, 3;
	and.b32  	%r546, %r3, 2147483644;
	mov.b32 	%r547, 0;
	add.s64 	%rd8, %rd1, -4096;
	mov.u64 	%rd14, %rd3;
$L__BB5_154:
	add.s64 	%rd14, %rd14, %rd2;
	setp.gt.u64 	%p196, %rd14, %rd8;
	@%p196 bra 	$L__BB5_270;
	setp.lt.s32 	%p197, %r3, 1;
	cvt.u32.u64 	%r3027, %rd14;
	add.s32 	%r3028, %r2, %r92;
	add.s32 	%r548, %r3028, %r3027;
	mov.f32 	%f2864, %f214;
	mov.f32 	%f2865, %f214;
	mov.f32 	%f2866, %f214;
	mov.f32 	%f2867, %f214;
	mov.f32 	%f2868, %f214;
	mov.f32 	%f2869, %f214;
	mov.f32 	%f2870, %f214;
	mov.f32 	%f2871, %f214;
	mov.f32 	%f2872, %f214;
	mov.f32 	%f2873, %f214;
	mov.f32 	%f2874, %f214;
	mov.f32 	%f2875, %f214;
	mov.f32 	%f2876, %f214;
	mov.f32 	%f2877, %f214;
	mov.f32 	%f2878, %f214;
	mov.f32 	%f2879, %f214;
	@%p197 bra 	$L__BB5_269;
	setp.lt.u32 	%p198, %r544, 3;
	xor.b32  	%r3031, %r548, -1429050551;
	mul.lo.s32 	%r3032, %r3031, 1099087573;
	add.s32 	%r5749, %r3032, 5783321;
	xor.b32  	%r5752, %r3032, 362436069;
	add.s32 	%r5753, %r3032, 123456789;
	add.s32 	%r5754, %r3032, -638133224;
	mov.b32 	%r5751, -123459836;
	mov.b32 	%r5750, -589760388;
	mov.f32 	%f2803, 0f00000000;
	@%p198 bra 	$L__BB5_159;
	mov.b32 	%r5748, 0;
	mov.b32 	%r5751, -123459836;
	mov.b32 	%r5750, -589760388;
	mov.f32 	%f2803, 0f00000000;
$L__BB5_158:
	shr.u32 	%r3036, %r5753, 2;
	xor.b32  	%r3037, %r3036, %r5753;
	shl.b32 	%r3038, %r5749, 4;
	shl.b32 	%r3039, %r3037, 1;
	xor.b32  	%r3040, %r3039, %r3038;
	xor.b32  	%r3041, %r3040, %r3037;
	xor.b32  	%r3042, %r3041, %r5749;
	add.s32 	%r3043, %r5754, %r3042;
	add.s32 	%r3044, %r3043, 362437;
	cvt.rn.f32.u32 	%f1425, %r3044;
	fma.rn.f32 	%f1426, %f1425, 0f2F800000, 0f2F000000;
	shr.u32 	%r3045, %r5752, 2;
	xor.b32  	%r3046, %r3045, %r5752;
	shl.b32 	%r3047, %r3042, 4;
	shl.b32 	%r3048, %r3046, 1;
	xor.b32  	%r3049, %r3048, %r3047;
	xor.b32  	%r3050, %r3049, %r3046;
	xor.b32  	%r3051, %r3050, %r3042;
	add.s32 	%r3052, %r5754, %r3051;
	add.s32 	%r3053, %r3052, 724874;
	cvt.rn.f32.u32 	%f1427, %r3053;
	fma.rn.f32 	%f1428, %f1427, 0f2F800000, 0f2F000000;
	mul.f32 	%f1429, %f1428, %f1428;
	fma.rn.f32 	%f1430, %f1426, %f1426, %f1429;
	sqrt.rn.f32 	%f1431, %f1430;
	setp.le.f32 	%p199, %f1431, 0f3F800000;
	add.f32 	%f1432, %f2803, 0f3F800000;
	selp.f32 	%f1433, %f1432, %f2803, %p199;
	shr.u32 	%r3054, %r5751, 2;
	xor.b32  	%r3055, %r3054, %r5751;
	shl.b32 	%r3056, %r3051, 4;
	shl.b32 	%r3057, %r3055, 1;
	xor.b32  	%r3058, %r3057, %r3056;
	xor.b32  	%r3059, %r3058, %r3055;
	xor.b32  	%r3060, %r3059, %r3051;
	add.s32 	%r3061, %r5754, %r3060;
	add.s32 	%r3062, %r3061, 1087311;
	cvt.rn.f32.u32 	%f1434, %r3062;
	fma.rn.f32 	%f1435, %f1434, 0f2F800000, 0f2F000000;
	shr.u32 	%r3063, %r5750, 2;
	xor.b32  	%r3064, %r3063, %r5750;
	shl.b32 	%r3065, %r3060, 4;
	shl.b32 	%r3066, %r3064, 1;
	xor.b32  	%r3067, %r3066, %r3065;
	xor.b32  	%r3068, %r3067, %r3064;
	xor.b32  	%r5753, %r3068, %r3060;
	add.s32 	%r3069, %r5754, %r5753;
	add.s32 	%r3070, %r3069, 1449748;
	cvt.rn.f32.u32 	%f1436, %r3070;
	fma.rn.f32 	%f1437, %f1436, 0f2F800000, 0f2F000000;
	mul.f32 	%f1438, %f1437, %f1437;
	fma.rn.f32 	%f1439, %f1435, %f1435, %f1438;
	sqrt.rn.f32 	%f1440, %f1439;
	setp.le.f32 	%p200, %f1440, 0f3F800000;
	add.f32 	%f1441, %f1433, 0f3F800000;
	selp.f32 	%f1442, %f1441, %f1433, %p200;
	shr.u32 	%r3071, %r5749, 2;
	xor.b32  	%r3072, %r3071, %r5749;
	shl.b32 	%r3073, %r5753, 4;
	shl.b32 	%r3074, %r3072, 1;
	xor.b32  	%r3075, %r3074, %r3073;
	xor.b32  	%r3076, %r3075, %r3072;
	xor.b32  	%r5752, %r3076, %r5753;
	add.s32 	%r3077, %r5754, %r5752;
	add.s32 	%r3078, %r3077, 1812185;
	cvt.rn.f32.u32 	%f1443, %r3078;
	fma.rn.f32 	%f1444, %f1443, 0f2F800000, 0f2F000000;
	shr.u32 	%r3079, %r3042, 2;
	xor.b32  	%r3080, %r3079, %r3042;
	shl.b32 	%r3081, %r5752, 4;
	shl.b32 	%r3082, %r3080, 1;
	xor.b32  	%r3083, %r3082, %r3081;
	xor.b32  	%r3084, %r3083, %r3080;
	xor.b32  	%r5751, %r3084, %r5752;
	add.s32 	%r3085, %r5754, %r5751;
	add.s32 	%r3086, %r3085, 2174622;
	cvt.rn.f32.u32 	%f1445, %r3086;
	fma.rn.f32 	%f1446, %f1445, 0f2F800000, 0f2F000000;
	mul.f32 	%f1447, %f1446, %f1446;
	fma.rn.f32 	%f1448, %f1444, %f1444, %f1447;
	sqrt.rn.f32 	%f1449, %f1448;
	setp.le.f32 	%p201, %f1449, 0f3F800000;
	add.f32 	%f1450, %f1442, 0f3F800000;
	selp.f32 	%f1451, %f1450, %f1442, %p201;
	shr.u32 	%r3087, %r3051, 2;
	xor.b32  	%r3088, %r3087, %r3051;
	shl.b32 	%r3089, %r5751, 4;
	shl.b32 	%r3090, %r3088, 1;
	xor.b32  	%r3091, %r3090, %r3089;
	xor.b32  	%r3092, %r3091, %r3088;
	xor.b32  	%r5750, %r3092, %r5751;
	add.s32 	%r3093, %r5754, %r5750;
	add.s32 	%r3094, %r3093, 2537059;
	cvt.rn.f32.u32 	%f1452, %r3094;
	fma.rn.f32 	%f1453, %f1452, 0f2F800000, 0f2F000000;
	shr.u32 	%r3095, %r3060, 2;
	xor.b32  	%r3096, %r3095, %r3060;
	shl.b32 	%r3097, %r5750, 4;
	shl.b32 	%r3098, %r3096, 1;
	xor.b32  	%r3099, %r3098, %r3097;
	xor.b32  	%r3100, %r3099, %r3096;
	xor.b32  	%r5749, %r3100, %r5750;
	add.s32 	%r5754, %r5754, 2899496;
	add.s32 	%r3101, %r5749, %r5754;
	cvt.rn.f32.u32 	%f1454, %r3101;
	fma.rn.f32 	%f1455, %f1454, 0f2F800000, 0f2F000000;
	mul.f32 	%f1456, %f1455, %f1455;
	fma.rn.f32 	%f1457, %f1453, %f1453, %f1456;
	sqrt.rn.f32 	%f1458, %f1457;
	setp.le.f32 	%p202, %f1458, 0f3F800000;
	add.f32 	%f1459, %f1451, 0f3F800000;
	selp.f32 	%f2803, %f1459, %f1451, %p202;
	add.s32 	%r5748, %r5748, 4;
	setp.ne.s32 	%p203, %r5748, %r546;
	@%p203 bra 	$L__BB5_158;
$L__BB5_159:
	setp.eq.s32 	%p204, %r545, 0;
	@%p204 bra 	$L__BB5_163;
	setp.eq.s32 	%p205, %r545, 1;
	shr.u32 	%r3102, %r5753, 2;
	xor.b32  	%r3103, %r3102, %r5753;
	shl.b32 	%r3104, %r5749, 4;
	shl.b32 	%r3105, %r3103, 1;
	xor.b32  	%r3106, %r3105, %r3104;
	xor.b32  	%r3107, %r3106, %r3103;
	xor.b32  	%r573, %r3107, %r5749;
	add.s32 	%r3108, %r5754, %r573;
	add.s32 	%r3109, %r3108, 362437;
	cvt.rn.f32.u32 	%f1460, %r3109;
	fma.rn.f32 	%f1461, %f1460, 0f2F800000, 0f2F000000;
	shr.u32 	%r3110, %r5752, 2;
	xor.b32  	%r3111, %r3110, %r5752;
	shl.b32 	%r3112, %r573, 4;
	shl.b32 	%r3113, %r3111, 1;
	xor.b32  	%r3114, %r3113, %r3112;
	xor.b32  	%r3115, %r3114, %r3111;
	xor.b32  	%r574, %r3115, %r573;
	add.s32 	%r3116, %r5754, %r574;
	add.s32 	%r3117, %r3116, 724874;
	cvt.rn.f32.u32 	%f1462, %r3117;
	fma.rn.f32 	%f1463, %f1462, 0f2F800000, 0f2F000000;
	mul.f32 	%f1464, %f1463, %f1463;
	fma.rn.f32 	%f1465, %f1461, %f1461, %f1464;
	sqrt.rn.f32 	%f1466, %f1465;
	setp.le.f32 	%p206, %f1466, 0f3F800000;
	add.f32 	%f1467, %f2803, 0f3F800000;
	selp.f32 	%f2803, %f1467, %f2803, %p206;
	@%p205 bra 	$L__BB5_163;
	setp.eq.s32 	%p207, %r545, 2;
	shr.u32 	%r3118, %r5751, 2;
	xor.b32  	%r3119, %r3118, %r5751;
	shl.b32 	%r3120, %r574, 4;
	shl.b32 	%r3121, %r3119, 1;
	xor.b32  	%r3122, %r3121, %r3120;
	xor.b32  	%r3123, %r3122, %r3119;
	xor.b32  	%r3124, %r3123, %r574;
	add.s32 	%r3125, %r5754, %r3124;
	add.s32 	%r3126, %r3125, 1087311;
	cvt.rn.f32.u32 	%f1468, %r3126;
	fma.rn.f32 	%f1469, %f1468, 0f2F800000, 0f2F000000;
	shr.u32 	%r3127, %r5750, 2;
	xor.b32  	%r3128, %r3127, %r5750;
	shl.b32 	%r3129, %r3124, 4;
	shl.b32 	%r3130, %r3128, 1;
	xor.b32  	%r3131, %r3130, %r3129;
	xor.b32  	%r3132, %r3131, %r3128;
	xor.b32  	%r575, %r3132, %r3124;
	add.s32 	%r3133, %r5754, %r575;
	add.s32 	%r3134, %r3133, 1449748;
	cvt.rn.f32.u32 	%f1470, %r3134;
	fma.rn.f32 	%f1471, %f1470, 0f2F800000, 0f2F000000;
	mul.f32 	%f1472, %f1471, %f1471;
	fma.rn.f32 	%f1473, %f1469, %f1469, %f1472;
	sqrt.rn.f32 	%f1474, %f1473;
	setp.le.f32 	%p208, %f1474, 0f3F800000;
	add.f32 	%f1475, %f2803, 0f3F800000;
	selp.f32 	%f2803, %f1475, %f2803, %p208;
	@%p207 bra 	$L__BB5_163;
	shr.u32 	%r3135, %r5749, 2;
	xor.b32  	%r3136, %r3135, %r5749;
	shl.b32 	%r3137, %r575, 4;
	shl.b32 	%r3138, %r3136, 1;
	xor.b32  	%r3139, %r3138, %r3137;
	xor.b32  	%r3140, %r3139, %r3136;
	xor.b32  	%r3141, %r3140, %r575;
	add.s32 	%r3142, %r5754, %r3141;
	add.s32 	%r3143, %r3142, 1812185;
	cvt.rn.f32.u32 	%f1476, %r3143;
	fma.rn.f32 	%f1477, %f1476, 0f2F800000, 0f2F000000;
	shr.u32 	%r3144, %r573, 2;
	xor.b32  	%r3145, %r3144, %r573;
	shl.b32 	%r3146, %r3141, 4;
	shl.b32 	%r3147, %r3145, 1;
	xor.b32  	%r3148, %r3147, %r3146;
	xor.b32  	%r3149, %r3148, %r3145;
	xor.b32  	%r3150, %r3149, %r3141;
	add.s32 	%r3151, %r5754, %r3150;
	add.s32 	%r3152, %r3151, 2174622;
	cvt.rn.f32.u32 	%f1478, %r3152;
	fma.rn.f32 	%f1479, %f1478, 0f2F800000, 0f2F000000;
	mul.f32 	%f1480, %f1479, %f1479;
	fma.rn.f32 	%f1481, %f1477, %f1477, %f1480;
	sqrt.rn.f32 	%f1482, %f1481;
	setp.le.f32 	%p209, %f1482, 0f3F800000;
	add.f32 	%f1483, %f2803, 0f3F800000;
	selp.f32 	%f2803, %f1483, %f2803, %p209;
$L__BB5_163:
	setp.lt.u32 	%p210, %r544, 3;
	mul.f32 	%f224, %f2803, 0f40800000;
	add.s32 	%r3155, %r548, 256;
	xor.b32  	%r3156, %r3155, -1429050551;
	mul.lo.s32 	%r3157, %r3156, 1099087573;
	add.s32 	%r5762, %r3157, 5783321;
	xor.b32  	%r5765, %r3157, 362436069;
	add.s32 	%r5766, %r3157, 123456789;
	add.s32 	%r5767, %r3157, -638133224;
	mov.b32 	%r5764, -123459836;
	mov.b32 	%r5763, -589760388;
	mov.f32 	%f2807, 0f00000000;
	@%p210 bra 	$L__BB5_166;
	mov.b32 	%r5761, 0;
	mov.b32 	%r5764, -123459836;
	mov.b32 	%r5763, -589760388;
	mov.f32 	%f2807, 0f00000000;
$L__BB5_165:
	shr.u32 	%r3161, %r5766, 2;
	xor.b32  	%r3162, %r3161, %r5766;
	shl.b32 	%r3163, %r5762, 4;
	shl.b32 	%r3164, %r3162, 1;
	xor.b32  	%r3165, %r3164, %r3163;
	xor.b32  	%r3166, %r3165, %r3162;
	xor.b32  	%r3167, %r3166, %r5762;
	add.s32 	%r3168, %r5767, %r3167;
	add.s32 	%r3169, %r3168, 362437;
	cvt.rn.f32.u32 	%f1487, %r3169;
	fma.rn.f32 	%f1488, %f1487, 0f2F800000, 0f2F000000;
	shr.u32 	%r3170, %r5765, 2;
	xor.b32  	%r3171, %r3170, %r5765;
	shl.b32 	%r3172, %r3167, 4;
	shl.b32 	%r3173, %r3171, 1;
	xor.b32  	%r3174, %r3173, %r3172;
	xor.b32  	%r3175, %r3174, %r3171;
	xor.b32  	%r3176, %r3175, %r3167;
	add.s32 	%r3177, %r5767, %r3176;
	add.s32 	%r3178, %r3177, 724874;
	cvt.rn.f32.u32 	%f1489, %r3178;
	fma.rn.f32 	%f1490, %f1489, 0f2F800000, 0f2F000000;
	mul.f32 	%f1491, %f1490, %f1490;
	fma.rn.f32 	%f1492, %f1488, %f1488, %f1491;
	sqrt.rn.f32 	%f1493, %f1492;
	setp.le.f32 	%p211, %f1493, 0f3F800000;
	add.f32 	%f1494, %f2807, 0f3F800000;
	selp.f32 	%f1495, %f1494, %f2807, %p211;
	shr.u32 	%r3179, %r5764, 2;
	xor.b32  	%r3180, %r3179, %r5764;
	shl.b32 	%r3181, %r3176, 4;
	shl.b32 	%r3182, %r3180, 1;
	xor.b32  	%r3183, %r3182, %r3181;
	xor.b32  	%r3184, %r3183, %r3180;
	xor.b32  	%r3185, %r3184, %r3176;
	add.s32 	%r3186, %r5767, %r3185;
	add.s32 	%r3187, %r3186, 1087311;
	cvt.rn.f32.u32 	%f1496, %r3187;
	fma.rn.f32 	%f1497, %f1496, 0f2F800000, 0f2F000000;
	shr.u32 	%r3188, %r5763, 2;
	xor.b32  	%r3189, %r3188, %r5763;
	shl.b32 	%r3190, %r3185, 4;
	shl.b32 	%r3191, %r3189, 1;
	xor.b32  	%r3192, %r3191, %r3190;
	xor.b32  	%r3193, %r3192, %r3189;
	xor.b32  	%r5766, %r3193, %r3185;
	add.s32 	%r3194, %r5767, %r5766;
	add.s32 	%r3195, %r3194, 1449748;
	cvt.rn.f32.u32 	%f1498, %r3195;
	fma.rn.f32 	%f1499, %f1498, 0f2F800000, 0f2F000000;
	mul.f32 	%f1500, %f1499, %f1499;
	fma.rn.f32 	%f1501, %f1497, %f1497, %f1500;
	sqrt.rn.f32 	%f1502, %f1501;
	setp.le.f32 	%p212, %f1502, 0f3F800000;
	add.f32 	%f1503, %f1495, 0f3F800000;
	selp.f32 	%f1504, %f1503, %f1495, %p212;
	shr.u32 	%r3196, %r5762, 2;
	xor.b32  	%r3197, %r3196, %r5762;
	shl.b32 	%r3198, %r5766, 4;
	shl.b32 	%r3199, %r3197, 1;
	xor.b32  	%r3200, %r3199, %r3198;
	xor.b32  	%r3201, %r3200, %r3197;
	xor.b32  	%r5765, %r3201, %r5766;
	add.s32 	%r3202, %r5767, %r5765;
	add.s32 	%r3203, %r3202, 1812185;
	cvt.rn.f32.u32 	%f1505, %r3203;
	fma.rn.f32 	%f1506, %f1505, 0f2F800000, 0f2F000000;
	shr.u32 	%r3204, %r3167, 2;
	xor.b32  	%r3205, %r3204, %r3167;
	shl.b32 	%r3206, %r5765, 4;
	shl.b32 	%r3207, %r3205, 1;
	xor.b32  	%r3208, %r3207, %r3206;
	xor.b32  	%r3209, %r3208, %r3205;
	xor.b32  	%r5764, %r3209, %r5765;
	add.s32 	%r3210, %r5767, %r5764;
	add.s32 	%r3211, %r3210, 2174622;
	cvt.rn.f32.u32 	%f1507, %r3211;
	fma.rn.f32 	%f1508, %f1507, 0f2F800000, 0f2F000000;
	mul.f32 	%f1509, %f1508, %f1508;
	fma.rn.f32 	%f1510, %f1506, %f1506, %f1509;
	sqrt.rn.f32 	%f1511, %f1510;
	setp.le.f32 	%p213, %f1511, 0f3F800000;
	add.f32 	%f1512, %f1504, 0f3F800000;
	selp.f32 	%f1513, %f1512, %f1504, %p213;
	shr.u32 	%r3212, %r3176, 2;
	xor.b32  	%r3213, %r3212, %r3176;
	shl.b32 	%r3214, %r5764, 4;
	shl.b32 	%r3215, %r3213, 1;
	xor.b32  	%r3216, %r3215, %r3214;
	xor.b32  	%r3217, %r3216, %r3213;
	xor.b32  	%r5763, %r3217, %r5764;
	add.s32 	%r3218, %r5767, %r5763;
	add.s32 	%r3219, %r3218, 2537059;
	cvt.rn.f32.u32 	%f1514, %r3219;
	fma.rn.f32 	%f1515, %f1514, 0f2F800000, 0f2F000000;
	shr.u32 	%r3220, %r3185, 2;
	xor.b32  	%r3221, %r3220, %r3185;
	shl.b32 	%r3222, %r5763, 4;
	shl.b32 	%r3223, %r3221, 1;
	xor.b32  	%r3224, %r3223, %r3222;
	xor.b32  	%r3225, %r3224, %r3221;
	xor.b32  	%r5762, %r3225, %r5763;
	add.s32 	%r5767, %r5767, 2899496;
	add.s32 	%r3226, %r5762, %r5767;
	cvt.rn.f32.u32 	%f1516, %r3226;
	fma.rn.f32 	%f1517, %f1516, 0f2F800000, 0f2F000000;
	mul.f32 	%f1518, %f1517, %f1517;
	fma.rn.f32 	%f1519, %f1515, %f1515, %f1518;
	sqrt.rn.f32 	%f1520, %f1519;
	setp.le.f32 	%p214, %f1520, 0f3F800000;
	add.f32 	%f1521, %f1513, 0f3F800000;
	selp.f32 	%f2807, %f1521, %f1513, %p214;
	add.s32 	%r5761, %r5761, 4;
	setp.ne.s32 	%p215, %r5761, %r546;
	@%p215 bra 	$L__BB5_165;
$L__BB5_166:
	setp.eq.s32 	%p216, %r545, 0;
	@%p216 bra 	$L__BB5_170;
	setp.eq.s32 	%p217, %r545, 1;
	shr.u32 	%r3227, %r5766, 2;
	xor.b32  	%r3228, %r3227, %r5766;
	shl.b32 	%r3229, %r5762, 4;
	shl.b32 	%r3230, %r3228, 1;
	xor.b32  	%r3231, %r3230, %r3229;
	xor.b32  	%r3232, %r3231, %r3228;
	xor.b32  	%r600, %r3232, %r5762;
	add.s32 	%r3233, %r5767, %r600;
	add.s32 	%r3234, %r3233, 362437;
	cvt.rn.f32.u32 	%f1522, %r3234;
	fma.rn.f32 	%f1523, %f1522, 0f2F800000, 0f2F000000;
	shr.u32 	%r3235, %r5765, 2;
	xor.b32  	%r3236, %r3235, %r5765;
	shl.b32 	%r3237, %r600, 4;
	shl.b32 	%r3238, %r3236, 1;
	xor.b32  	%r3239, %r3238, %r3237;
	xor.b32  	%r3240, %r3239, %r3236;
	xor.b32  	%r601, %r3240, %r600;
	add.s32 	%r3241, %r5767, %r601;
	add.s32 	%r3242, %r3241, 724874;
	cvt.rn.f32.u32 	%f1524, %r3242;
	fma.rn.f32 	%f1525, %f1524, 0f2F800000, 0f2F000000;
	mul.f32 	%f1526, %f1525, %f1525;
	fma.rn.f32 	%f1527, %f1523, %f1523, %f1526;
	sqrt.rn.f32 	%f1528, %f1527;
	setp.le.f32 	%p218, %f1528, 0f3F800000;
	add.f32 	%f1529, %f2807, 0f3F800000;
	selp.f32 	%f2807, %f1529, %f2807, %p218;
	@%p217 bra 	$L__BB5_170;
	setp.eq.s32 	%p219, %r545, 2;
	shr.u32 	%r3243, %r5764, 2;
	xor.b32  	%r3244, %r3243, %r5764;
	shl.b32 	%r3245, %r601, 4;
	shl.b32 	%r3246, %r3244, 1;
	xor.b32  	%r3247, %r3246, %r3245;
	xor.b32  	%r3248, %r3247, %r3244;
	xor.b32  	%r3249, %r3248, %r601;
	add.s32 	%r3250, %r5767, %r3249;
	add.s32 	%r3251, %r3250, 1087311;
	cvt.rn.f32.u32 	%f1530, %r3251;
	fma.rn.f32 	%f1531, %f1530, 0f2F800000, 0f2F000000;
	shr.u32 	%r3252, %r5763, 2;
	xor.b32  	%r3253, %r3252, %r5763;
	shl.b32 	%r3254, %r3249, 4;
	shl.b32 	%r3255, %r3253, 1;
	xor.b32  	%r3256, %r3255, %r3254;
	xor.b32  	%r3257, %r3256, %r3253;
	xor.b32  	%r602, %r3257, %r3249;
	add.s32 	%r3258, %r5767, %r602;
	add.s32 	%r3259, %r3258, 1449748;
	cvt.rn.f32.u32 	%f1532, %r3259;
	fma.rn.f32 	%f1533, %f1532, 0f2F800000, 0f2F000000;
	mul.f32 	%f1534, %f1533, %f1533;
	fma.rn.f32 	%f1535, %f1531, %f1531, %f1534;
	sqrt.rn.f32 	%f1536, %f1535;
	setp.le.f32 	%p220, %f1536, 0f3F800000;
	add.f32 	%f1537, %f2807, 0f3F800000;
	selp.f32 	%f2807, %f1537, %f2807, %p220;
	@%p219 bra 	$L__BB5_170;
	shr.u32 	%r3260, %r5762, 2;
	xor.b32  	%r3261, %r3260, %r5762;
	shl.b32 	%r3262, %r602, 4;
	shl.b32 	%r3263, %r3261, 1;
	xor.b32  	%r3264, %r3263, %r3262;
	xor.b32  	%r3265, %r3264, %r3261;
	xor.b32  	%r3266, %r3265, %r602;
	add.s32 	%r3267, %r5767, %r3266;
	add.s32 	%r3268, %r3267, 1812185;
	cvt.rn.f32.u32 	%f1538, %r3268;
	fma.rn.f32 	%f1539, %f1538, 0f2F800000, 0f2F000000;
	shr.u32 	%r3269, %r600, 2;
	xor.b32  	%r3270, %r3269, %r600;
	shl.b32 	%r3271, %r3266, 4;
	shl.b32 	%r3272, %r3270, 1;
	xor.b32  	%r3273, %r3272, %r3271;
	xor.b32  	%r3274, %r3273, %r3270;
	xor.b32  	%r3275, %r3274, %r3266;
	add.s32 	%r3276, %r5767, %r3275;
	add.s32 	%r3277, %r3276, 2174622;
	cvt.rn.f32.u32 	%f1540, %r3277;
	fma.rn.f32 	%f1541, %f1540, 0f2F800000, 0f2F000000;
	mul.f32 	%f1542, %f1541, %f1541;
	fma.rn.f32 	%f1543, %f1539, %f1539, %f1542;
	sqrt.rn.f32 	%f1544, %f1543;
	setp.le.f32 	%p221, %f1544, 0f3F800000;
	add.f32 	%f1545, %f2807, 0f3F800000;
	selp.f32 	%f2807, %f1545, %f2807, %p221;
$L__BB5_170:
	mul.f32 	%f233, %f2807, 0f40800000;
	add.s32 	%r3280, %r548, 512;
	xor.b32  	%r3281, %r3280, -1429050551;
	mul.lo.s32 	%r3282, %r3281, 1099087573;
	add.s32 	%r5775, %r3282, 5783321;
	xor.b32  	%r5778, %r3282, 362436069;
	add.s32 	%r5779, %r3282, 123456789;
	add.s32 	%r5780, %r3282, -638133224;
	mov.b32 	%r5777, -123459836;
	mov.b32 	%r5776, -589760388;
	mov.f32 	%f2811, 0f00000000;
	@%p210 bra 	$L__BB5_173;
	mov.b32 	%r5774, 0;
	mov.b32 	%r5777, -123459836;
	mov.b32 	%r5776, -589760388;
	mov.f32 	%f2811, 0f00000000;
$L__BB5_172:
	shr.u32 	%r3286, %r5779, 2;
	xor.b32  	%r3287, %r3286, %r5779;
	shl.b32 	%r3288, %r5775, 4;
	shl.b32 	%r3289, %r3287, 1;
	xor.b32  	%r3290, %r3289, %r3288;
	xor.b32  	%r3291, %r3290, %r3287;
	xor.b32  	%r3292, %r3291, %r5775;
	add.s32 	%r3293, %r5780, %r3292;
	add.s32 	%r3294, %r3293, 362437;
	cvt.rn.f32.u32 	%f1549, %r3294;
	fma.rn.f32 	%f1550, %f1549, 0f2F800000, 0f2F000000;
	shr.u32 	%r3295, %r5778, 2;
	xor.b32  	%r3296, %r3295, %r5778;
	shl.b32 	%r3297, %r3292, 4;
	shl.b32 	%r3298, %r3296, 1;
	xor.b32  	%r3299, %r3298, %r3297;
	xor.b32  	%r3300, %r3299, %r3296;
	xor.b32  	%r3301, %r3300, %r3292;
	add.s32 	%r3302, %r5780, %r3301;
	add.s32 	%r3303, %r3302, 724874;
	cvt.rn.f32.u32 	%f1551, %r3303;
	fma.rn.f32 	%f1552, %f1551, 0f2F800000, 0f2F000000;
	mul.f32 	%f1553, %f1552, %f1552;
	fma.rn.f32 	%f1554, %f1550, %f1550, %f1553;
	sqrt.rn.f32 	%f1555, %f1554;
	setp.le.f32 	%p223, %f1555, 0f3F800000;
	add.f32 	%f1556, %f2811, 0f3F800000;
	selp.f32 	%f1557, %f1556, %f2811, %p223;
	shr.u32 	%r3304, %r5777, 2;
	xor.b32  	%r3305, %r3304, %r5777;
	shl.b32 	%r3306, %r3301, 4;
	shl.b32 	%r3307, %r3305, 1;
	xor.b32  	%r3308, %r3307, %r3306;
	xor.b32  	%r3309, %r3308, %r3305;
	xor.b32  	%r3310, %r3309, %r3301;
	add.s32 	%r3311, %r5780, %r3310;
	add.s32 	%r3312, %r3311, 1087311;
	cvt.rn.f32.u32 	%f1558, %r3312;
	fma.rn.f32 	%f1559, %f1558, 0f2F800000, 0f2F000000;
	shr.u32 	%r3313, %r5776, 2;
	xor.b32  	%r3314, %r3313, %r5776;
	shl.b32 	%r3315, %r3310, 4;
	shl.b32 	%r3316, %r3314, 1;
	xor.b32  	%r3317, %r3316, %r3315;
	xor.b32  	%r3318, %r3317, %r3314;
	xor.b32  	%r5779, %r3318, %r3310;
	add.s32 	%r3319, %r5780, %r5779;
	add.s32 	%r3320, %r3319, 1449748;
	cvt.rn.f32.u32 	%f1560, %r3320;
	fma.rn.f32 	%f1561, %f1560, 0f2F800000, 0f2F000000;
	mul.f32 	%f1562, %f1561, %f1561;
	fma.rn.f32 	%f1563, %f1559, %f1559, %f1562;
	sqrt.rn.f32 	%f1564, %f1563;
	setp.le.f32 	%p224, %f1564, 0f3F800000;
	add.f32 	%f1565, %f1557, 0f3F800000;
	selp.f32 	%f1566, %f1565, %f1557, %p224;
	shr.u32 	%r3321, %r5775, 2;
	xor.b32  	%r3322, %r3321, %r5775;
	shl.b32 	%r3323, %r5779, 4;
	shl.b32 	%r3324, %r3322, 1;
	xor.b32  	%r3325, %r3324, %r3323;
	xor.b32  	%r3326, %r3325, %r3322;
	xor.b32  	%r5778, %r3326, %r5779;
	add.s32 	%r3327, %r5780, %r5778;
	add.s32 	%r3328, %r3327, 1812185;
	cvt.rn.f32.u32 	%f1567, %r3328;
	fma.rn.f32 	%f1568, %f1567, 0f2F800000, 0f2F000000;
	shr.u32 	%r3329, %r3292, 2;
	xor.b32  	%r3330, %r3329, %r3292;
	shl.b32 	%r3331, %r5778, 4;
	shl.b32 	%r3332, %r3330, 1;
	xor.b32  	%r3333, %r3332, %r3331;
	xor.b32  	%r3334, %r3333, %r3330;
	xor.b32  	%r5777, %r3334, %r5778;
	add.s32 	%r3335, %r5780, %r5777;
	add.s32 	%r3336, %r3335, 2174622;
	cvt.rn.f32.u32 	%f1569, %r3336;
	fma.rn.f32 	%f1570, %f1569, 0f2F800000, 0f2F000000;
	mul.f32 	%f1571, %f1570, %f1570;
	fma.rn.f32 	%f1572, %f1568, %f1568, %f1571;
	sqrt.rn.f32 	%f1573, %f1572;
	setp.le.f32 	%p225, %f1573, 0f3F800000;
	add.f32 	%f1574, %f1566, 0f3F800000;
	selp.f32 	%f1575, %f1574, %f1566, %p225;
	shr.u32 	%r3337, %r3301, 2;
	xor.b32  	%r3338, %r3337, %r3301;
	shl.b32 	%r3339, %r5777, 4;
	shl.b32 	%r3340, %r3338, 1;
	xor.b32  	%r3341, %r3340, %r3339;
	xor.b32  	%r3342, %r3341, %r3338;
	xor.b32  	%r5776, %r3342, %r5777;
	add.s32 	%r3343, %r5780, %r5776;
	add.s32 	%r3344, %r3343, 2537059;
	cvt.rn.f32.u32 	%f1576, %r3344;
	fma.rn.f32 	%f1577, %f1576, 0f2F800000, 0f2F000000;
	shr.u32 	%r3345, %r3310, 2;
	xor.b32  	%r3346, %r3345, %r3310;
	shl.b32 	%r3347, %r5776, 4;
	shl.b32 	%r3348, %r3346, 1;
	xor.b32  	%r3349, %r3348, %r3347;
	xor.b32  	%r3350, %r3349, %r3346;
	xor.b32  	%r5775, %r3350, %r5776;
	add.s32 	%r5780, %r5780, 2899496;
	add.s32 	%r3351, %r5775, %r5780;
	cvt.rn.f32.u32 	%f1578, %r3351;
	fma.rn.f32 	%f1579, %f1578, 0f2F800000, 0f2F000000;
	mul.f32 	%f1580, %f1579, %f1579;
	fma.rn.f32 	%f1581, %f1577, %f1577, %f1580;
	sqrt.rn.f32 	%f1582, %f1581;
	setp.le.f32 	%p226, %f1582, 0f3F800000;
	add.f32 	%f1583, %f1575, 0f3F800000;
	selp.f32 	%f2811, %f1583, %f1575, %p226;
	add.s32 	%r5774, %r5774, 4;
	setp.ne.s32 	%p227, %r5774, %r546;
	@%p227 bra 	$L__BB5_172;
$L__BB5_173:
	@%p216 bra 	$L__BB5_177;
	setp.eq.s32 	%p229, %r545, 1;
	shr.u32 	%r3352, %r5779, 2;
	xor.b32  	%r3353, %r3352, %r5779;
	shl.b32 	%r3354, %r5775, 4;
	shl.b32 	%r3355, %r3353, 1;
	xor.b32  	%r3356, %r3355, %r3354;
	xor.b32  	%r3357, %r3356, %r3353;
	xor.b32  	%r627, %r3357, %r5775;
	add.s32 	%r3358, %r5780, %r627;
	add.s32 	%r3359, %r3358, 362437;
	cvt.rn.f32.u32 	%f1584, %r3359;
	fma.rn.f32 	%f1585, %f1584, 0f2F800000, 0f2F000000;
	shr.u32 	%r3360, %r5778, 2;
	xor.b32  	%r3361, %r3360, %r5778;
	shl.b32 	%r3362, %r627, 4;
	shl.b32 	%r3363, %r3361, 1;
	xor.b32  	%r3364, %r3363, %r3362;
	xor.b32  	%r3365, %r3364, %r3361;
	xor.b32  	%r628, %r3365, %r627;
	add.s32 	%r3366, %r5780, %r628;
	add.s32 	%r3367, %r3366, 724874;
	cvt.rn.f32.u32 	%f1586, %r3367;
	fma.rn.f32 	%f1587, %f1586, 0f2F800000, 0f2F000000;
	mul.f32 	%f1588, %f1587, %f1587;
	fma.rn.f32 	%f1589, %f1585, %f1585, %f1588;
	sqrt.rn.f32 	%f1590, %f1589;
	setp.le.f32 	%p230, %f1590, 0f3F800000;
	add.f32 	%f1591, %f2811, 0f3F800000;
	selp.f32 	%f2811, %f1591, %f2811, %p230;
	@%p229 bra 	$L__BB5_177;
	setp.eq.s32 	%p231, %r545, 2;
	shr.u32 	%r3368, %r5777, 2;
	xor.b32  	%r3369, %r3368, %r5777;
	shl.b32 	%r3370, %r628, 4;
	shl.b32 	%r3371, %r3369, 1;
	xor.b32  	%r3372, %r3371, %r3370;
	xor.b32  	%r3373, %r3372, %r3369;
	xor.b32  	%r3374, %r3373, %r628;
	add.s32 	%r3375, %r5780, %r3374;
	add.s32 	%r3376, %r3375, 1087311;
	cvt.rn.f32.u32 	%f1592, %r3376;
	fma.rn.f32 	%f1593, %f1592, 0f2F800000, 0f2F000000;
	shr.u32 	%r3377, %r5776, 2;
	xor.b32  	%r3378, %r3377, %r5776;
	shl.b32 	%r3379, %r3374, 4;
	shl.b32 	%r3380, %r3378, 1;
	xor.b32  	%r3381, %r3380, %r3379;
	xor.b32  	%r3382, %r3381, %r3378;
	xor.b32  	%r629, %r3382, %r3374;
	add.s32 	%r3383, %r5780, %r629;
	add.s32 	%r3384, %r3383, 1449748;
	cvt.rn.f32.u32 	%f1594, %r3384;
	fma.rn.f32 	%f1595, %f1594, 0f2F800000, 0f2F000000;
	mul.f32 	%f1596, %f1595, %f1595;
	fma.rn.f32 	%f1597, %f1593, %f1593, %f1596;
	sqrt.rn.f32 	%f1598, %f1597;
	setp.le.f32 	%p232, %f1598, 0f3F800000;
	add.f32 	%f1599, %f2811, 0f3F800000;
	selp.f32 	%f2811, %f1599, %f2811, %p232;
	@%p231 bra 	$L__BB5_177;
	shr.u32 	%r3385, %r5775, 2;
	xor.b32  	%r3386, %r3385, %r5775;
	shl.b32 	%r3387, %r629, 4;
	shl.b32 	%r3388, %r3386, 1;
	xor.b32  	%r3389, %r3388, %r3387;
	xor.b32  	%r3390, %r3389, %r3386;
	xor.b32  	%r3391, %r3390, %r629;
	add.s32 	%r3392, %r5780, %r3391;
	add.s32 	%r3393, %r3392, 1812185;
	cvt.rn.f32.u32 	%f1600, %r3393;
	fma.rn.f32 	%f1601, %f1600, 0f2F800000, 0f2F000000;
	shr.u32 	%r3394, %r627, 2;
	xor.b32  	%r3395, %r3394, %r627;
	shl.b32 	%r3396, %r3391, 4;
	shl.b32 	%r3397, %r3395, 1;
	xor.b32  	%r3398, %r3397, %r3396;
	xor.b32  	%r3399, %r3398, %r3395;
	xor.b32  	%r3400, %r3399, %r3391;
	add.s32 	%r3401, %r5780, %r3400;
	add.s32 	%r3402, %r3401, 2174622;
	cvt.rn.f32.u32 	%f1602, %r3402;
	fma.rn.f32 	%f1603, %f1602, 0f2F800000, 0f2F000000;
	mul.f32 	%f1604, %f1603, %f1603;
	fma.rn.f32 	%f1605, %f1601, %f1601, %f1604;
	sqrt.rn.f32 	%f1606, %f1605;
	setp.le.f32 	%p233, %f1606, 0f3F800000;
	add.f32 	%f1607, %f2811, 0f3F800000;
	selp.f32 	%f2811, %f1607, %f2811, %p233;
$L__BB5_177:
	mul.f32 	%f242, %f2811, 0f40800000;
	add.s32 	%r3405, %r548, 768;
	xor.b32  	%r3406, %r3405, -1429050551;
	mul.lo.s32 	%r3407, %r3406, 1099087573;
	add.s32 	%r5788, %r3407, 5783321;
	xor.b32  	%r5791, %r3407, 362436069;
	add.s32 	%r5792, %r3407, 123456789;
	add.s32 	%r5793, %r3407, -638133224;
	mov.b32 	%r5790, -123459836;
	mov.b32 	%r5789, -589760388;
	mov.f32 	%f2815, 0f00000000;
	@%p210 bra 	$L__BB5_180;
	mov.b32 	%r5787, 0;
	mov.b32 	%r5790, -123459836;
	mov.b32 	%r5789, -589760388;
	mov.f32 	%f2815, 0f00000000;
$L__BB5_179:
	shr.u32 	%r3411, %r5792, 2;
	xor.b32  	%r3412, %r3411, %r5792;
	shl.b32 	%r3413, %r5788, 4;
	shl.b32 	%r3414, %r3412, 1;
	xor.b32  	%r3415, %r3414, %r3413;
	xor.b32  	%r3416, %r3415, %r3412;
	xor.b32  	%r3417, %r3416, %r5788;
	add.s32 	%r3418, %r5793, %r3417;
	add.s32 	%r3419, %r3418, 362437;
	cvt.rn.f32.u32 	%f1611, %r3419;
	fma.rn.f32 	%f1612, %f1611, 0f2F800000, 0f2F000000;
	shr.u32 	%r3420, %r5791, 2;
	xor.b32  	%r3421, %r3420, %r5791;
	shl.b32 	%r3422, %r3417, 4;
	shl.b32 	%r3423, %r3421, 1;
	xor.b32  	%r3424, %r3423, %r3422;
	xor.b32  	%r3425, %r3424, %r3421;
	xor.b32  	%r3426, %r3425, %r3417;
	add.s32 	%r3427, %r5793, %r3426;
	add.s32 	%r3428, %r3427, 724874;
	cvt.rn.f32.u32 	%f1613, %r3428;
	fma.rn.f32 	%f1614, %f1613, 0f2F800000, 0f2F000000;
	mul.f32 	%f1615, %f1614, %f1614;
	fma.rn.f32 	%f1616, %f1612, %f1612, %f1615;
	sqrt.rn.f32 	%f1617, %f1616;
	setp.le.f32 	%p235, %f1617, 0f3F800000;
	add.f32 	%f1618, %f2815, 0f3F800000;
	selp.f32 	%f1619, %f1618, %f2815, %p235;
	shr.u32 	%r3429, %r5790, 2;
	xor.b32  	%r3430, %r3429, %r5790;
	shl.b32 	%r3431, %r3426, 4;
	shl.b32 	%r3432, %r3430, 1;
	xor.b32  	%r3433, %r3432, %r3431;
	xor.b32  	%r3434, %r3433, %r3430;
	xor.b32  	%r3435, %r3434, %r3426;
	add.s32 	%r3436, %r5793, %r3435;
	add.s32 	%r3437, %r3436, 1087311;
	cvt.rn.f32.u32 	%f1620, %r3437;
	fma.rn.f32 	%f1621, %f1620, 0f2F800000, 0f2F000000;
	shr.u32 	%r3438, %r5789, 2;
	xor.b32  	%r3439, %r3438, %r5789;
	shl.b32 	%r3440, %r3435, 4;
	shl.b32 	%r3441, %r3439, 1;
	xor.b32  	%r3442, %r3441, %r3440;
	xor.b32  	%r3443, %r3442, %r3439;
	xor.b32  	%r5792, %r3443, %r3435;
	add.s32 	%r3444, %r5793, %r5792;
	add.s32 	%r3445, %r3444, 1449748;
	cvt.rn.f32.u32 	%f1622, %r3445;
	fma.rn.f32 	%f1623, %f1622, 0f2F800000, 0f2F000000;
	mul.f32 	%f1624, %f1623, %f1623;
	fma.rn.f32 	%f1625, %f1621, %f1621, %f1624;
	sqrt.rn.f32 	%f1626, %f1625;
	setp.le.f32 	%p236, %f1626, 0f3F800000;
	add.f32 	%f1627, %f1619, 0f3F800000;
	selp.f32 	%f1628, %f1627, %f1619, %p236;
	shr.u32 	%r3446, %r5788, 2;
	xor.b32  	%r3447, %r3446, %r5788;
	shl.b32 	%r3448, %r5792, 4;
	shl.b32 	%r3449, %r3447, 1;
	xor.b32  	%r3450, %r3449, %r3448;
	xor.b32  	%r3451, %r3450, %r3447;
	xor.b32  	%r5791, %r3451, %r5792;
	add.s32 	%r3452, %r5793, %r5791;
	add.s32 	%r3453, %r3452, 1812185;
	cvt.rn.f32.u32 	%f1629, %r3453;
	fma.rn.f32 	%f1630, %f1629, 0f2F800000, 0f2F000000;
	shr.u32 	%r3454, %r3417, 2;
	xor.b32  	%r3455, %r3454, %r3417;
	shl.b32 	%r3456, %r5791, 4;
	shl.b32 	%r3457, %r3455, 1;
	xor.b32  	%r3458, %r3457, %r3456;
	xor.b32  	%r3459, %r3458, %r3455;
	xor.b32  	%r5790, %r3459, %r5791;
	add.s32 	%r3460, %r5793, %r5790;
	add.s32 	%r3461, %r3460, 2174622;
	cvt.rn.f32.u32 	%f1631, %r3461;
	fma.rn.f32 	%f1632, %f1631, 0f2F800000, 0f2F000000;
	mul.f32 	%f1633, %f1632, %f1632;
	fma.rn.f32 	%f1634, %f1630, %f1630, %f1633;
	sqrt.rn.f32 	%f1635, %f1634;
	setp.le.f32 	%p237, %f1635, 0f3F800000;
	add.f32 	%f1636, %f1628, 0f3F800000;
	selp.f32 	%f1637, %f1636, %f1628, %p237;
	shr.u32 	%r3462, %r3426, 2;
	xor.b32  	%r3463, %r3462, %r3426;
	shl.b32 	%r3464, %r5790, 4;
	shl.b32 	%r3465, %r3463, 1;
	xor.b32  	%r3466, %r3465, %r3464;
	xor.b32  	%r3467, %r3466, %r3463;
	xor.b32  	%r5789, %r3467, %r5790;
	add.s32 	%r3468, %r5793, %r5789;
	add.s32 	%r3469, %r3468, 2537059;
	cvt.rn.f32.u32 	%f1638, %r3469;
	fma.rn.f32 	%f1639, %f1638, 0f2F800000, 0f2F000000;
	shr.u32 	%r3470, %r3435, 2;
	xor.b32  	%r3471, %r3470, %r3435;
	shl.b32 	%r3472, %r5789, 4;
	shl.b32 	%r3473, %r3471, 1;
	xor.b32  	%r3474, %r3473, %r3472;
	xor.b32  	%r3475, %r3474, %r3471;
	xor.b32  	%r5788, %r3475, %r5789;
	add.s32 	%r5793, %r5793, 2899496;
	add.s32 	%r3476, %r5788, %r5793;
	cvt.rn.f32.u32 	%f1640, %r3476;
	fma.rn.f32 	%f1641, %f1640, 0f2F800000, 0f2F000000;
	mul.f32 	%f1642, %f1641, %f1641;
	fma.rn.f32 	%f1643, %f1639, %f1639, %f1642;
	sqrt.rn.f32 	%f1644, %f1643;
	setp.le.f32 	%p238, %f1644, 0f3F800000;
	add.f32 	%f1645, %f1637, 0f3F800000;
	selp.f32 	%f2815, %f1645, %f1637, %p238;
	add.s32 	%r5787, %r5787, 4;
	setp.ne.s32 	%p239, %r5787, %r546;
	@%p239 bra 	$L__BB5_179;
$L__BB5_180:
	@%p216 bra 	$L__BB5_184;
	setp.eq.s32 	%p241, %r545, 1;
	shr.u32 	%r3477, %r5792, 2;
	xor.b32  	%r3478, %r3477, %r5792;
	shl.b32 	%r3479, %r5788, 4;
	shl.b32 	%r3480, %r3478, 1;
	xor.b32  	%r3481, %r3480, %r3479;
	xor.b32  	%r3482, %r3481, %r3478;
	xor.b32  	%r654, %r3482, %r5788;
	add.s32 	%r3483, %r5793, %r654;
	add.s32 	%r3484, %r3483, 362437;
	cvt.rn.f32.u32 	%f1646, %r3484;
	fma.rn.f32 	%f1647, %f1646, 0f2F800000, 0f2F000000;
	shr.u32 	%r3485, %r5791, 2;
	xor.b32  	%r3486, %r3485, %r5791;
	shl.b32 	%r3487, %r654, 4;
	shl.b32 	%r3488, %r3486, 1;
	xor.b32  	%r3489, %r3488, %r3487;
	xor.b32  	%r3490, %r3489, %r3486;
	xor.b32  	%r655, %r3490, %r654;
	add.s32 	%r3491, %r5793, %r655;
	add.s32 	%r3492, %r3491, 724874;
	cvt.rn.f32.u32 	%f1648, %r3492;
	fma.rn.f32 	%f1649, %f1648, 0f2F800000, 0f2F000000;
	mul.f32 	%f1650, %f1649, %f1649;
	fma.rn.f32 	%f1651, %f1647, %f1647, %f1650;
	sqrt.rn.f32 	%f1652, %f1651;
	setp.le.f32 	%p242, %f1652, 0f3F800000;
	add.f32 	%f1653, %f2815, 0f3F800000;
	selp.f32 	%f2815, %f1653, %f2815, %p242;
	@%p241 bra 	$L__BB5_184;
	setp.eq.s32 	%p243, %r545, 2;
	shr.u32 	%r3493, %r5790, 2;
	xor.b32  	%r3494, %r3493, %r5790;
	shl.b32 	%r3495, %r655, 4;
	shl.b32 	%r3496, %r3494, 1;
	xor.b32  	%r3497, %r3496, %r3495;
	xor.b32  	%r3498, %r3497, %r3494;
	xor.b32  	%r3499, %r3498, %r655;
	add.s32 	%r3500, %r5793, %r3499;
	add.s32 	%r3501, %r3500, 1087311;
	cvt.rn.f32.u32 	%f1654, %r3501;
	fma.rn.f32 	%f1655, %f1654, 0f2F800000, 0f2F000000;
	shr.u32 	%r3502, %r5789, 2;
	xor.b32  	%r3503, %r3502, %r5789;
	shl.b32 	%r3504, %r3499, 4;
	shl.b32 	%r3505, %r3503, 1;
	xor.b32  	%r3506, %r3505, %r3504;
	xor.b32  	%r3507, %r3506, %r3503;
	xor.b32  	%r656, %r3507, %r3499;
	add.s32 	%r3508, %r5793, %r656;
	add.s32 	%r3509, %r3508, 1449748;
	cvt.rn.f32.u32 	%f1656, %r3509;
	fma.rn.f32 	%f1657, %f1656, 0f2F800000, 0f2F000000;
	mul.f32 	%f1658, %f1657, %f1657;
	fma.rn.f32 	%f1659, %f1655, %f1655, %f1658;
	sqrt.rn.f32 	%f1660, %f1659;
	setp.le.f32 	%p244, %f1660, 0f3F800000;
	add.f32 	%f1661, %f2815, 0f3F800000;
	selp.f32 	%f2815, %f1661, %f2815, %p244;
	@%p243 bra 	$L__BB5_184;
	shr.u32 	%r3510, %r5788, 2;
	xor.b32  	%r3511, %r3510, %r5788;
	shl.b32 	%r3512, %r656, 4;
	shl.b32 	%r3513, %r3511, 1;
	xor.b32  	%r3514, %r3513, %r3512;
	xor.b32  	%r3515, %r3514, %r3511;
	xor.b32  	%r3516, %r3515, %r656;
	add.s32 	%r3517, %r5793, %r3516;
	add.s32 	%r3518, %r3517, 1812185;
	cvt.rn.f32.u32 	%f1662, %r3518;
	fma.rn.f32 	%f1663, %f1662, 0f2F800000, 0f2F000000;
	shr.u32 	%r3519, %r654, 2;
	xor.b32  	%r3520, %r3519, %r654;
	shl.b32 	%r3521, %r3516, 4;
	shl.b32 	%r3522, %r3520, 1;
	xor.b32  	%r3523, %r3522, %r3521;
	xor.b32  	%r3524, %r3523, %r3520;
	xor.b32  	%r3525, %r3524, %r3516;
	add.s32 	%r3526, %r5793, %r3525;
	add.s32 	%r3527, %r3526, 2174622;
	cvt.rn.f32.u32 	%f1664, %r3527;
	fma.rn.f32 	%f1665, %f1664, 0f2F800000, 0f2F000000;
	mul.f32 	%f1666, %f1665, %f1665;
	fma.rn.f32 	%f1667, %f1663, %f1663, %f1666;
	sqrt.rn.f32 	%f1668, %f1667;
	setp.le.f32 	%p245, %f1668, 0f3F800000;
	add.f32 	%f1669, %f2815, 0f3F800000;
	selp.f32 	%f2815, %f1669, %f2815, %p245;
$L__BB5_184:
	mul.f32 	%f251, %f2815, 0f40800000;
	add.s32 	%r3530, %r548, 1024;
	xor.b32  	%r3531, %r3530, -1429050551;
	mul.lo.s32 	%r3532, %r3531, 1099087573;
	add.s32 	%r5801, %r3532, 5783321;
	xor.b32  	%r5804, %r3532, 362436069;
	add.s32 	%r5805, %r3532, 123456789;
	add.s32 	%r5806, %r3532, -638133224;
	mov.b32 	%r5803, -123459836;
	mov.b32 	%r5802, -589760388;
	mov.f32 	%f2819, 0f00000000;
	@%p210 bra 	$L__BB5_187;
	mov.b32 	%r5800, 0;
	mov.b32 	%r5803, -123459836;
	mov.b32 	%r5802, -589760388;
	mov.f32 	%f2819, 0f00000000;
$L__BB5_186:
	shr.u32 	%r3536, %r5805, 2;
	xor.b32  	%r3537, %r3536, %r5805;
	shl.b32 	%r3538, %r5801, 4;
	shl.b32 	%r3539, %r3537, 1;
	xor.b32  	%r3540, %r3539, %r3538;
	xor.b32  	%r3541, %r3540, %r3537;
	xor.b32  	%r3542, %r3541, %r5801;
	add.s32 	%r3543, %r5806, %r3542;
	add.s32 	%r3544, %r3543, 362437;
	cvt.rn.f32.u32 	%f1673, %r3544;
	fma.rn.f32 	%f1674, %f1673, 0f2F800000, 0f2F000000;
	shr.u32 	%r3545, %r5804, 2;
	xor.b32  	%r3546, %r3545, %r5804;
	shl.b32 	%r3547, %r3542, 4;
	shl.b32 	%r3548, %r3546, 1;
	xor.b32  	%r3549, %r3548, %r3547;
	xor.b32  	%r3550, %r3549, %r3546;
	xor.b32  	%r3551, %r3550, %r3542;
	add.s32 	%r3552, %r5806, %r3551;
	add.s32 	%r3553, %r3552, 724874;
	cvt.rn.f32.u32 	%f1675, %r3553;
	fma.rn.f32 	%f1676, %f1675, 0f2F800000, 0f2F000000;
	mul.f32 	%f1677, %f1676, %f1676;
	fma.rn.f32 	%f1678, %f1674, %f1674, %f1677;
	sqrt.rn.f32 	%f1679, %f1678;
	setp.le.f32 	%p247, %f1679, 0f3F800000;
	add.f32 	%f1680, %f2819, 0f3F800000;
	selp.f32 	%f1681, %f1680, %f2819, %p247;
	shr.u32 	%r3554, %r5803, 2;
	xor.b32  	%r3555, %r3554, %r5803;
	shl.b32 	%r3556, %r3551, 4;
	shl.b32 	%r3557, %r3555, 1;
	xor.b32  	%r3558, %r3557, %r3556;
	xor.b32  	%r3559, %r3558, %r3555;
	xor.b32  	%r3560, %r3559, %r3551;
	add.s32 	%r3561, %r5806, %r3560;
	add.s32 	%r3562, %r3561, 1087311;
	cvt.rn.f32.u32 	%f1682, %r3562;
	fma.rn.f32 	%f1683, %f1682, 0f2F800000, 0f2F000000;
	shr.u32 	%r3563, %r5802, 2;
	xor.b32  	%r3564, %r3563, %r5802;
	shl.b32 	%r3565, %r3560, 4;
	shl.b32 	%r3566, %r3564, 1;
	xor.b32  	%r3567, %r3566, %r3565;
	xor.b32  	%r3568, %r3567, %r3564;
	xor.b32  	%r5805, %r3568, %r3560;
	add.s32 	%r3569, %r5806, %r5805;
	add.s32 	%r3570, %r3569, 1449748;
	cvt.rn.f32.u32 	%f1684, %r3570;
	fma.rn.f32 	%f1685, %f1684, 0f2F800000, 0f2F000000;
	mul.f32 	%f1686, %f1685, %f1685;
	fma.rn.f32 	%f1687, %f1683, %f1683, %f1686;
	sqrt.rn.f32 	%f1688, %f1687;
	setp.le.f32 	%p248, %f1688, 0f3F800000;
	add.f32 	%f1689, %f1681, 0f3F800000;
	selp.f32 	%f1690, %f1689, %f1681, %p248;
	shr.u32 	%r3571, %r5801, 2;
	xor.b32  	%r3572, %r3571, %r5801;
	shl.b32 	%r3573, %r5805, 4;
	shl.b32 	%r3574, %r3572, 1;
	xor.b32  	%r3575, %r3574, %r3573;
	xor.b32  	%r3576, %r3575, %r3572;
	xor.b32  	%r5804, %r3576, %r5805;
	add.s32 	%r3577, %r5806, %r5804;
	add.s32 	%r3578, %r3577, 1812185;
	cvt.rn.f32.u32 	%f1691, %r3578;
	fma.rn.f32 	%f1692, %f1691, 0f2F800000, 0f2F000000;
	shr.u32 	%r3579, %r3542, 2;
	xor.b32  	%r3580, %r3579, %r3542;
	shl.b32 	%r3581, %r5804, 4;
	shl.b32 	%r3582, %r3580, 1;
	xor.b32  	%r3583, %r3582, %r3581;
	xor.b32  	%r3584, %r3583, %r3580;
	xor.b32  	%r5803, %r3584, %r5804;
	add.s32 	%r3585, %r5806, %r5803;
	add.s32 	%r3586, %r3585, 2174622;
	cvt.rn.f32.u32 	%f1693, %r3586;
	fma.rn.f32 	%f1694, %f1693, 0f2F800000, 0f2F000000;
	mul.f32 	%f1695, %f1694, %f1694;
	fma.rn.f32 	%f1696, %f1692, %f1692, %f1695;
	sqrt.rn.f32 	%f1697, %f1696;
	setp.le.f32 	%p249, %f1697, 0f3F800000;
	add.f32 	%f1698, %f1690, 0f3F800000;
	selp.f32 	%f1699, %f1698, %f1690, %p249;
	shr.u32 	%r3587, %r3551, 2;
	xor.b32  	%r3588, %r3587, %r3551;
	shl.b32 	%r3589, %r5803, 4;
	shl.b32 	%r3590, %r3588, 1;
	xor.b32  	%r3591, %r3590, %r3589;
	xor.b32  	%r3592, %r3591, %r3588;
	xor.b32  	%r5802, %r3592, %r5803;
	add.s32 	%r3593, %r5806, %r5802;
	add.s32 	%r3594, %r3593, 2537059;
	cvt.rn.f32.u32 	%f1700, %r3594;
	fma.rn.f32 	%f1701, %f1700, 0f2F800000, 0f2F000000;
	shr.u32 	%r3595, %r3560, 2;
	xor.b32  	%r3596, %r3595, %r3560;
	shl.b32 	%r3597, %r5802, 4;
	shl.b32 	%r3598, %r3596, 1;
	xor.b32  	%r3599, %r3598, %r3597;
	xor.b32  	%r3600, %r3599, %r3596;
	xor.b32  	%r5801, %r3600, %r5802;
	add.s32 	%r5806, %r5806, 2899496;
	add.s32 	%r3601, %r5801, %r5806;
	cvt.rn.f32.u32 	%f1702, %r3601;
	fma.rn.f32 	%f1703, %f1702, 0f2F800000, 0f2F000000;
	mul.f32 	%f1704, %f1703, %f1703;
	fma.rn.f32 	%f1705, %f1701, %f1701, %f1704;
	sqrt.rn.f32 	%f1706, %f1705;
	setp.le.f32 	%p250, %f1706, 0f3F800000;
	add.f32 	%f1707, %f1699, 0f3F800000;
	selp.f32 	%f2819, %f1707, %f1699, %p250;
	add.s32 	%r5800, %r5800, 4;
	setp.ne.s32 	%p251, %r5800, %r546;
	@%p251 bra 	$L__BB5_186;
$L__BB5_187:
	@%p216 bra 	$L__BB5_191;
	setp.eq.s32 	%p253, %r545, 1;
	shr.u32 	%r3602, %r5805, 2;
	xor.b32  	%r3603, %r3602, %r5805;
	shl.b32 	%r3604, %r5801, 4;
	shl.b32 	%r3605, %r3603, 1;
	xor.b32  	%r3606, %r3605, %r3604;
	xor.b32  	%r3607, %r3606, %r3603;
	xor.b32  	%r681, %r3607, %r5801;
	add.s32 	%r3608, %r5806, %r681;
	add.s32 	%r3609, %r3608, 362437;
	cvt.rn.f32.u32 	%f1708, %r3609;
	fma.rn.f32 	%f1709, %f1708, 0f2F800000, 0f2F000000;
	shr.u32 	%r3610, %r5804, 2;
	xor.b32  	%r3611, %r3610, %r5804;
	shl.b32 	%r3612, %r681, 4;
	shl.b32 	%r3613, %r3611, 1;
	xor.b32  	%r3614, %r3613, %r3612;
	xor.b32  	%r3615, %r3614, %r3611;
	xor.b32  	%r682, %r3615, %r681;
	add.s32 	%r3616, %r5806, %r682;
	add.s32 	%r3617, %r3616, 724874;
	cvt.rn.f32.u32 	%f1710, %r3617;
	fma.rn.f32 	%f1711, %f1710, 0f2F800000, 0f2F000000;
	mul.f32 	%f1712, %f1711, %f1711;
	fma.rn.f32 	%f1713, %f1709, %f1709, %f1712;
	sqrt.rn.f32 	%f1714, %f1713;
	setp.le.f32 	%p254, %f1714, 0f3F800000;
	add.f32 	%f1715, %f2819, 0f3F800000;
	selp.f32 	%f2819, %f1715, %f2819, %p254;
	@%p253 bra 	$L__BB5_191;
	setp.eq.s32 	%p255, %r545, 2;
	shr.u32 	%r3618, %r5803, 2;
	xor.b32  	%r3619, %r3618, %r5803;
	shl.b32 	%r3620, %r682, 4;
	shl.b32 	%r3621, %r3619, 1;
	xor.b32  	%r3622, %r3621, %r3620;
	xor.b32  	%r3623, %r3622, %r3619;
	xor.b32  	%r3624, %r3623, %r682;
	add.s32 	%r3625, %r5806, %r3624;
	add.s32 	%r3626, %r3625, 1087311;
	cvt.rn.f32.u32 	%f1716, %r3626;
	fma.rn.f32 	%f1717, %f1716, 0f2F800000, 0f2F000000;
	shr.u32 	%r3627, %r5802, 2;
	xor.b32  	%r3628, %r3627, %r5802;
	shl.b32 	%r3629, %r3624, 4;
	shl.b32 	%r3630, %r3628, 1;
	xor.b32  	%r3631, %r3630, %r3629;
	xor.b32  	%r3632, %r3631, %r3628;
	xor.b32  	%r683, %r3632, %r3624;
	add.s32 	%r3633, %r5806, %r683;
	add.s32 	%r3634, %r3633, 1449748;
	cvt.rn.f32.u32 	%f1718, %r3634;
	fma.rn.f32 	%f1719, %f1718, 0f2F800000, 0f2F000000;
	mul.f32 	%f1720, %f1719, %f1719;
	fma.rn.f32 	%f1721, %f1717, %f1717, %f1720;
	sqrt.rn.f32 	%f1722, %f1721;
	setp.le.f32 	%p256, %f1722, 0f3F800000;
	add.f32 	%f1723, %f2819, 0f3F800000;
	selp.f32 	%f2819, %f1723, %f2819, %p256;
	@%p255 bra 	$L__BB5_191;
	shr.u32 	%r3635, %r5801, 2;
	xor.b32  	%r3636, %r3635, %r5801;
	shl.b32 	%r3637, %r683, 4;
	shl.b32 	%r3638, %r3636, 1;
	xor.b32  	%r3639, %r3638, %r3637;
	xor.b32  	%r3640, %r3639, %r3636;
	xor.b32  	%r3641, %r3640, %r683;
	add.s32 	%r3642, %r5806, %r3641;
	add.s32 	%r3643, %r3642, 1812185;
	cvt.rn.f32.u32 	%f1724, %r3643;
	fma.rn.f32 	%f1725, %f1724, 0f2F800000, 0f2F000000;
	shr.u32 	%r3644, %r681, 2;
	xor.b32  	%r3645, %r3644, %r681;
	shl.b32 	%r3646, %r3641, 4;
	shl.b32 	%r3647, %r3645, 1;
	xor.b32  	%r3648, %r3647, %r3646;
	xor.b32  	%r3649, %r3648, %r3645;
	xor.b32  	%r3650, %r3649, %r3641;
	add.s32 	%r3651, %r5806, %r3650;
	add.s32 	%r3652, %r3651, 2174622;
	cvt.rn.f32.u32 	%f1726, %r3652;
	fma.rn.f32 	%f1727, %f1726, 0f2F800000, 0f2F000000;
	mul.f32 	%f1728, %f1727, %f1727;
	fma.rn.f32 	%f1729, %f1725, %f1725, %f1728;
	sqrt.rn.f32 	%f1730, %f1729;
	setp.le.f32 	%p257, %f1730, 0f3F800000;
	add.f32 	%f1731, %f2819, 0f3F800000;
	selp.f32 	%f2819, %f1731, %f2819, %p257;
$L__BB5_191:
	mul.f32 	%f260, %f2819, 0f40800000;
	add.s32 	%r3655, %r548, 1280;
	xor.b32  	%r3656, %r3655, -1429050551;
	mul.lo.s32 	%r3657, %r3656, 1099087573;
	add.s32 	%r5814, %r3657, 5783321;
	xor.b32  	%r5817, %r3657, 362436069;
	add.s32 	%r5818, %r3657, 123456789;
	add.s32 	%r5819, %r3657, -638133224;
	mov.b32 	%r5816, -123459836;
	mov.b32 	%r5815, -589760388;
	mov.f32 	%f2823, 0f00000000;
	@%p210 bra 	$L__BB5_194;
	mov.b32 	%r5813, 0;
	mov.b32 	%r5816, -123459836;
	mov.b32 	%r5815, -589760388;
	mov.f32 	%f2823, 0f00000000;
$L__BB5_193:
	shr.u32 	%r3661, %r5818, 2;
	xor.b32  	%r3662, %r3661, %r5818;
	shl.b32 	%r3663, %r5814, 4;
	shl.b32 	%r3664, %r3662, 1;
	xor.b32  	%r3665, %r3664, %r3663;
	xor.b32  	%r3666, %r3665, %r3662;
	xor.b32  	%r3667, %r3666, %r5814;
	add.s32 	%r3668, %r5819, %r3667;
	add.s32 	%r3669, %r3668, 362437;
	cvt.rn.f32.u32 	%f1735, %r3669;
	fma.rn.f32 	%f1736, %f1735, 0f2F800000, 0f2F000000;
	shr.u32 	%r3670, %r5817, 2;
	xor.b32  	%r3671, %r3670, %r5817;
	shl.b32 	%r3672, %r3667, 4;
	shl.b32 	%r3673, %r3671, 1;
	xor.b32  	%r3674, %r3673, %r3672;
	xor.b32  	%r3675, %r3674, %r3671;
	xor.b32  	%r3676, %r3675, %r3667;
	add.s32 	%r3677, %r5819, %r3676;
	add.s32 	%r3678, %r3677, 724874;
	cvt.rn.f32.u32 	%f1737, %r3678;
	fma.rn.f32 	%f1738, %f1737, 0f2F800000, 0f2F000000;
	mul.f32 	%f1739, %f1738, %f1738;
	fma.rn.f32 	%f1740, %f1736, %f1736, %f1739;
	sqrt.rn.f32 	%f1741, %f1740;
	setp.le.f32 	%p259, %f1741, 0f3F800000;
	add.f32 	%f1742, %f2823, 0f3F800000;
	selp.f32 	%f1743, %f1742, %f2823, %p259;
	shr.u32 	%r3679, %r5816, 2;
	xor.b32  	%r3680, %r3679, %r5816;
	shl.b32 	%r3681, %r3676, 4;
	shl.b32 	%r3682, %r3680, 1;
	xor.b32  	%r3683, %r3682, %r3681;
	xor.b32  	%r3684, %r3683, %r3680;
	xor.b32  	%r3685, %r3684, %r3676;
	add.s32 	%r3686, %r5819, %r3685;
	add.s32 	%r3687, %r3686, 1087311;
	cvt.rn.f32.u32 	%f1744, %r3687;
	fma.rn.f32 	%f1745, %f1744, 0f2F800000, 0f2F000000;
	shr.u32 	%r3688, %r5815, 2;
	xor.b32  	%r3689, %r3688, %r5815;
	shl.b32 	%r3690, %r3685, 4;
	shl.b32 	%r3691, %r3689, 1;
	xor.b32  	%r3692, %r3691, %r3690;
	xor.b32  	%r3693, %r3692, %r3689;
	xor.b32  	%r5818, %r3693, %r3685;
	add.s32 	%r3694, %r5819, %r5818;
	add.s32 	%r3695, %r3694, 1449748;
	cvt.rn.f32.u32 	%f1746, %r3695;
	fma.rn.f32 	%f1747, %f1746, 0f2F800000, 0f2F000000;
	mul.f32 	%f1748, %f1747, %f1747;
	fma.rn.f32 	%f1749, %f1745, %f1745, %f1748;
	sqrt.rn.f32 	%f1750, %f1749;
	setp.le.f32 	%p260, %f1750, 0f3F800000;
	add.f32 	%f1751, %f1743, 0f3F800000;
	selp.f32 	%f1752, %f1751, %f1743, %p260;
	shr.u32 	%r3696, %r5814, 2;
	xor.b32  	%r3697, %r3696, %r5814;
	shl.b32 	%r3698, %r5818, 4;
	shl.b32 	%r3699, %r3697, 1;
	xor.b32  	%r3700, %r3699, %r3698;
	xor.b32  	%r3701, %r3700, %r3697;
	xor.b32  	%r5817, %r3701, %r5818;
	add.s32 	%r3702, %r5819, %r5817;
	add.s32 	%r3703, %r3702, 1812185;
	cvt.rn.f32.u32 	%f1753, %r3703;
	fma.rn.f32 	%f1754, %f1753, 0f2F800000, 0f2F000000;
	shr.u32 	%r3704, %r3667, 2;
	xor.b32  	%r3705, %r3704, %r3667;
	shl.b32 	%r3706, %r5817, 4;
	shl.b32 	%r3707, %r3705, 1;
	xor.b32  	%r3708, %r3707, %r3706;
	xor.b32  	%r3709, %r3708, %r3705;
	xor.b32  	%r5816, %r3709, %r5817;
	add.s32 	%r3710, %r5819, %r5816;
	add.s32 	%r3711, %r3710, 2174622;
	cvt.rn.f32.u32 	%f1755, %r3711;
	fma.rn.f32 	%f1756, %f1755, 0f2F800000, 0f2F000000;
	mul.f32 	%f1757, %f1756, %f1756;
	fma.rn.f32 	%f1758, %f1754, %f1754, %f1757;
	sqrt.rn.f32 	%f1759, %f1758;
	setp.le.f32 	%p261, %f1759, 0f3F800000;
	add.f32 	%f1760, %f1752, 0f3F800000;
	selp.f32 	%f1761, %f1760, %f1752, %p261;
	shr.u32 	%r3712, %r3676, 2;
	xor.b32  	%r3713, %r3712, %r3676;
	shl.b32 	%r3714, %r5816, 4;
	shl.b32 	%r3715, %r3713, 1;
	xor.b32  	%r3716, %r3715, %r3714;
	xor.b32  	%r3717, %r3716, %r3713;
	xor.b32  	%r5815, %r3717, %r5816;
	add.s32 	%r3718, %r5819, %r5815;
	add.s32 	%r3719, %r3718, 2537059;
	cvt.rn.f32.u32 	%f1762, %r3719;
	fma.rn.f32 	%f1763, %f1762, 0f2F800000, 0f2F000000;
	shr.u32 	%r3720, %r3685, 2;
	xor.b32  	%r3721, %r3720, %r3685;
	shl.b32 	%r3722, %r5815, 4;
	shl.b32 	%r3723, %r3721, 1;
	xor.b32  	%r3724, %r3723, %r3722;
	xor.b32  	%r3725, %r3724, %r3721;
	xor.b32  	%r5814, %r3725, %r5815;
	add.s32 	%r5819, %r5819, 2899496;
	add.s32 	%r3726, %r5814, %r5819;
	cvt.rn.f32.u32 	%f1764, %r3726;
	fma.rn.f32 	%f1765, %f1764, 0f2F800000, 0f2F000000;
	mul.f32 	%f1766, %f1765, %f1765;
	fma.rn.f32 	%f1767, %f1763, %f1763, %f1766;
	sqrt.rn.f32 	%f1768, %f1767;
	setp.le.f32 	%p262, %f1768, 0f3F800000;
	add.f32 	%f1769, %f1761, 0f3F800000;
	selp.f32 	%f2823, %f1769, %f1761, %p262;
	add.s32 	%r5813, %r5813, 4;
	setp.ne.s32 	%p263, %r5813, %r546;
	@%p263 bra 	$L__BB5_193;
$L__BB5_194:
	@%p216 bra 	$L__BB5_198;
	setp.eq.s32 	%p265, %r545, 1;
	shr.u32 	%r3727, %r5818, 2;
	xor.b32  	%r3728, %r3727, %r5818;
	shl.b32 	%r3729, %r5814, 4;
	shl.b32 	%r3730, %r3728, 1;
	xor.b32  	%r3731, %r3730, %r3729;
	xor.b32  	%r3732, %r3731, %r3728;
	xor.b32  	%r708, %r3732, %r5814;
	add.s32 	%r3733, %r5819, %r708;
	add.s32 	%r3734, %r3733, 362437;
	cvt.rn.f32.u32 	%f1770, %r3734;
	fma.rn.f32 	%f1771, %f1770, 0f2F800000, 0f2F000000;
	shr.u32 	%r3735, %r5817, 2;
	xor.b32  	%r3736, %r3735, %r5817;
	shl.b32 	%r3737, %r708, 4;
	shl.b32 	%r3738, %r3736, 1;
	xor.b32  	%r3739, %r3738, %r3737;
	xor.b32  	%r3740, %r3739, %r3736;
	xor.b32  	%r709, %r3740, %r708;
	add.s32 	%r3741, %r5819, %r709;
	add.s32 	%r3742, %r3741, 724874;
	cvt.rn.f32.u32 	%f1772, %r3742;
	fma.rn.f32 	%f1773, %f1772, 0f2F800000, 0f2F000000;
	mul.f32 	%f1774, %f1773, %f1773;
	fma.rn.f32 	%f1775, %f1771, %f1771, %f1774;
	sqrt.rn.f32 	%f1776, %f1775;
	setp.le.f32 	%p266, %f1776, 0f3F800000;
	add.f32 	%f1777, %f2823, 0f3F800000;
	selp.f32 	%f2823, %f1777, %f2823, %p266;
	@%p265 bra 	$L__BB5_198;
	setp.eq.s32 	%p267, %r545, 2;
	shr.u32 	%r3743, %r5816, 2;
	xor.b32  	%r3744, %r3743, %r5816;
	shl.b32 	%r3745, %r709, 4;
	shl.b32 	%r3746, %r3744, 1;
	xor.b32  	%r3747, %r3746, %r3745;
	xor.b32  	%r3748, %r3747, %r3744;
	xor.b32  	%r3749, %r3748, %r709;
	add.s32 	%r3750, %r5819, %r3749;
	add.s32 	%r3751, %r3750, 1087311;
	cvt.rn.f32.u32 	%f1778, %r3751;
	fma.rn.f32 	%f1779, %f1778, 0f2F800000, 0f2F000000;
	shr.u32 	%r3752, %r5815, 2;
	xor.b32  	%r3753, %r3752, %r5815;
	shl.b32 	%r3754, %r3749, 4;
	shl.b32 	%r3755, %r3753, 1;
	xor.b32  	%r3756, %r3755, %r3754;
	xor.b32  	%r3757, %r3756, %r3753;
	xor.b32  	%r710, %r3757, %r3749;
	add.s32 	%r3758, %r5819, %r710;
	add.s32 	%r3759, %r3758, 1449748;
	cvt.rn.f32.u32 	%f1780, %r3759;
	fma.rn.f32 	%f1781, %f1780, 0f2F800000, 0f2F000000;
	mul.f32 	%f1782, %f1781, %f1781;
	fma.rn.f32 	%f1783, %f1779, %f1779, %f1782;
	sqrt.rn.f32 	%f1784, %f1783;
	setp.le.f32 	%p268, %f1784, 0f3F800000;
	add.f32 	%f1785, %f2823, 0f3F800000;
	selp.f32 	%f2823, %f1785, %f2823, %p268;
	@%p267 bra 	$L__BB5_198;
	shr.u32 	%r3760, %r5814, 2;
	xor.b32  	%r3761, %r3760, %r5814;
	shl.b32 	%r3762, %r710, 4;
	shl.b32 	%r3763, %r3761, 1;
	xor.b32  	%r3764, %r3763, %r3762;
	xor.b32  	%r3765, %r3764, %r3761;
	xor.b32  	%r3766, %r3765, %r710;
	add.s32 	%r3767, %r5819, %r3766;
	add.s32 	%r3768, %r3767, 1812185;
	cvt.rn.f32.u32 	%f1786, %r3768;
	fma.rn.f32 	%f1787, %f1786, 0f2F800000, 0f2F000000;
	shr.u32 	%r3769, %r708, 2;
	xor.b32  	%r3770, %r3769, %r708;
	shl.b32 	%r3771, %r3766, 4;
	shl.b32 	%r3772, %r3770, 1;
	xor.b32  	%r3773, %r3772, %r3771;
	xor.b32  	%r3774, %r3773, %r3770;
	xor.b32  	%r3775, %r3774, %r3766;
	add.s32 	%r3776, %r5819, %r3775;
	add.s32 	%r3777, %r3776, 2174622;
	cvt.rn.f32.u32 	%f1788, %r3777;
	fma.rn.f32 	%f1789, %f1788, 0f2F800000, 0f2F000000;
	mul.f32 	%f1790, %f1789, %f1789;
	fma.rn.f32 	%f1791, %f1787, %f1787, %f1790;
	sqrt.rn.f32 	%f1792, %f1791;
	setp.le.f32 	%p269, %f1792, 0f3F800000;
	add.f32 	%f1793, %f2823, 0f3F800000;
	selp.f32 	%f2823, %f1793, %f2823, %p269;
$L__BB5_198:
	mul.f32 	%f269, %f2823, 0f40800000;
	add.s32 	%r3780, %r548, 1536;
	xor.b32  	%r3781, %r3780, -1429050551;
	mul.lo.s32 	%r3782, %r3781, 1099087573;
	add.s32 	%r5827, %r3782, 5783321;
	xor.b32  	%r5830, %r3782, 362436069;
	add.s32 	%r5831, %r3782, 123456789;
	add.s32 	%r5832, %r3782, -638133224;
	mov.b32 	%r5829, -123459836;
	mov.b32 	%r5828, -589760388;
	mov.f32 	%f2827, 0f00000000;
	@%p210 bra 	$L__BB5_201;
	mov.b32 	%r5826, 0;
	mov.b32 	%r5829, -123459836;
	mov.b32 	%r5828, -589760388;
	mov.f32 	%f2827, 0f00000000;
$L__BB5_200:
	shr.u32 	%r3786, %r5831, 2;
	xor.b32  	%r3787, %r3786, %r5831;
	shl.b32 	%r3788, %r5827, 4;
	shl.b32 	%r3789, %r3787, 1;
	xor.b32  	%r3790, %r3789, %r3788;
	xor.b32  	%r3791, %r3790, %r3787;
	xor.b32  	%r3792, %r3791, %r5827;
	add.s32 	%r3793, %r5832, %r3792;
	add.s32 	%r3794, %r3793, 362437;
	cvt.rn.f32.u32 	%f1797, %r3794;
	fma.rn.f32 	%f1798, %f1797, 0f2F800000, 0f2F000000;
	shr.u32 	%r3795, %r5830, 2;
	xor.b32  	%r3796, %r3795, %r5830;
	shl.b32 	%r3797, %r3792, 4;
	shl.b32 	%r3798, %r3796, 1;
	xor.b32  	%r3799, %r3798, %r3797;
	xor.b32  	%r3800, %r3799, %r3796;
	xor.b32  	%r3801, %r3800, %r3792;
	add.s32 	%r3802, %r5832, %r3801;
	add.s32 	%r3803, %r3802, 724874;
	cvt.rn.f32.u32 	%f1799, %r3803;
	fma.rn.f32 	%f1800, %f1799, 0f2F800000, 0f2F000000;
	mul.f32 	%f1801, %f1800, %f1800;
	fma.rn.f32 	%f1802, %f1798, %f1798, %f1801;
	sqrt.rn.f32 	%f1803, %f1802;
	setp.le.f32 	%p271, %f1803, 0f3F800000;
	add.f32 	%f1804, %f2827, 0f3F800000;
	selp.f32 	%f1805, %f1804, %f2827, %p271;
	shr.u32 	%r3804, %r5829, 2;
	xor.b32  	%r3805, %r3804, %r5829;
	shl.b32 	%r3806, %r3801, 4;
	shl.b32 	%r3807, %r3805, 1;
	xor.b32  	%r3808, %r3807, %r3806;
	xor.b32  	%r3809, %r3808, %r3805;
	xor.b32  	%r3810, %r3809, %r3801;
	add.s32 	%r3811, %r5832, %r3810;
	add.s32 	%r3812, %r3811, 1087311;
	cvt.rn.f32.u32 	%f1806, %r3812;
	fma.rn.f32 	%f1807, %f1806, 0f2F800000, 0f2F000000;
	shr.u32 	%r3813, %r5828, 2;
	xor.b32  	%r3814, %r3813, %r5828;
	shl.b32 	%r3815, %r3810, 4;
	shl.b32 	%r3816, %r3814, 1;
	xor.b32  	%r3817, %r3816, %r3815;
	xor.b32  	%r3818, %r3817, %r3814;
	xor.b32  	%r5831, %r3818, %r3810;
	add.s32 	%r3819, %r5832, %r5831;
	add.s32 	%r3820, %r3819, 1449748;
	cvt.rn.f32.u32 	%f1808, %r3820;
	fma.rn.f32 	%f1809, %f1808, 0f2F800000, 0f2F000000;
	mul.f32 	%f1810, %f1809, %f1809;
	fma.rn.f32 	%f1811, %f1807, %f1807, %f1810;
	sqrt.rn.f32 	%f1812, %f1811;
	setp.le.f32 	%p272, %f1812, 0f3F800000;
	add.f32 	%f1813, %f1805, 0f3F800000;
	selp.f32 	%f1814, %f1813, %f1805, %p272;
	shr.u32 	%r3821, %r5827, 2;
	xor.b32  	%r3822, %r3821, %r5827;
	shl.b32 	%r3823, %r5831, 4;
	shl.b32 	%r3824, %r3822, 1;
	xor.b32  	%r3825, %r3824, %r3823;
	xor.b32  	%r3826, %r3825, %r3822;
	xor.b32  	%r5830, %r3826, %r5831;
	add.s32 	%r3827, %r5832, %r5830;
	add.s32 	%r3828, %r3827, 1812185;
	cvt.rn.f32.u32 	%f1815, %r3828;
	fma.rn.f32 	%f1816, %f1815, 0f2F800000, 0f2F000000;
	shr.u32 	%r3829, %r3792, 2;
	xor.b32  	%r3830, %r3829, %r3792;
	shl.b32 	%r3831, %r5830, 4;
	shl.b32 	%r3832, %r3830, 1;
	xor.b32  	%r3833, %r3832, %r3831;
	xor.b32  	%r3834, %r3833, %r3830;
	xor.b32  	%r5829, %r3834, %r5830;
	add.s32 	%r3835, %r5832, %r5829;
	add.s32 	%r3836, %r3835, 2174622;
	cvt.rn.f32.u32 	%f1817, %r3836;
	fma.rn.f32 	%f1818, %f1817, 0f2F800000, 0f2F000000;
	mul.f32 	%f1819, %f1818, %f1818;
	fma.rn.f32 	%f1820, %f1816, %f1816, %f1819;
	sqrt.rn.f32 	%f1821, %f1820;
	setp.le.f32 	%p273, %f1821, 0f3F800000;
	add.f32 	%f1822, %f1814, 0f3F800000;
	selp.f32 	%f1823, %f1822, %f1814, %p273;
	shr.u32 	%r3837, %r3801, 2;
	xor.b32  	%r3838, %r3837, %r3801;
	shl.b32 	%r3839, %r5829, 4;
	shl.b32 	%r3840, %r3838, 1;
	xor.b32  	%r3841, %r3840, %r3839;
	xor.b32  	%r3842, %r3841, %r3838;
	xor.b32  	%r5828, %r3842, %r5829;
	add.s32 	%r3843, %r5832, %r5828;
	add.s32 	%r3844, %r3843, 2537059;
	cvt.rn.f32.u32 	%f1824, %r3844;
	fma.rn.f32 	%f1825, %f1824, 0f2F800000, 0f2F000000;
	shr.u32 	%r3845, %r3810, 2;
	xor.b32  	%r3846, %r3845, %r3810;
	shl.b32 	%r3847, %r5828, 4;
	shl.b32 	%r3848, %r3846, 1;
	xor.b32  	%r3849, %r3848, %r3847;
	xor.b32  	%r3850, %r3849, %r3846;
	xor.b32  	%r5827, %r3850, %r5828;
	add.s32 	%r5832, %r5832, 2899496;
	add.s32 	%r3851, %r5827, %r5832;
	cvt.rn.f32.u32 	%f1826, %r3851;
	fma.rn.f32 	%f1827, %f1826, 0f2F800000, 0f2F000000;
	mul.f32 	%f1828, %f1827, %f1827;
	fma.rn.f32 	%f1829, %f1825, %f1825, %f1828;
	sqrt.rn.f32 	%f1830, %f1829;
	setp.le.f32 	%p274, %f1830, 0f3F800000;
	add.f32 	%f1831, %f1823, 0f3F800000;
	selp.f32 	%f2827, %f1831, %f1823, %p274;
	add.s32 	%r5826, %r5826, 4;
	setp.ne.s32 	%p275, %r5826, %r546;
	@%p275 bra 	$L__BB5_200;
$L__BB5_201:
	@%p216 bra 	$L__BB5_205;
	setp.eq.s32 	%p277, %r545, 1;
	shr.u32 	%r3852, %r5831, 2;
	xor.b32  	%r3853, %r3852, %r5831;
	shl.b32 	%r3854, %r5827, 4;
	shl.b32 	%r3855, %r3853, 1;
	xor.b32  	%r3856, %r3855, %r3854;
	xor.b32  	%r3857, %r3856, %r3853;
	xor.b32  	%r735, %r3857, %r5827;
	add.s32 	%r3858, %r5832, %r735;
	add.s32 	%r3859, %r3858, 362437;
	cvt.rn.f32.u32 	%f1832, %r3859;
	fma.rn.f32 	%f1833, %f1832, 0f2F800000, 0f2F000000;
	shr.u32 	%r3860, %r5830, 2;
	xor.b32  	%r3861, %r3860, %r5830;
	shl.b32 	%r3862, %r735, 4;
	shl.b32 	%r3863, %r3861, 1;
	xor.b32  	%r3864, %r3863, %r3862;
	xor.b32  	%r3865, %r3864, %r3861;
	xor.b32  	%r736, %r3865, %r735;
	add.s32 	%r3866, %r5832, %r736;
	add.s32 	%r3867, %r3866, 724874;
	cvt.rn.f32.u32 	%f1834, %r3867;
	fma.rn.f32 	%f1835, %f1834, 0f2F800000, 0f2F000000;
	mul.f32 	%f1836, %f1835, %f1835;
	fma.rn.f32 	%f1837, %f1833, %f1833, %f1836;
	sqrt.rn.f32 	%f1838, %f1837;
	setp.le.f32 	%p278, %f1838, 0f3F800000;
	add.f32 	%f1839, %f2827, 0f3F800000;
	selp.f32 	%f2827, %f1839, %f2827, %p278;
	@%p277 bra 	$L__BB5_205;
	setp.eq.s32 	%p279, %r545, 2;
	shr.u32 	%r3868, %r5829, 2;
	xor.b32  	%r3869, %r3868, %r5829;
	shl.b32 	%r3870, %r736, 4;
	shl.b32 	%r3871, %r3869, 1;
	xor.b32  	%r3872, %r3871, %r3870;
	xor.b32  	%r3873, %r3872, %r3869;
	xor.b32  	%r3874, %r3873, %r736;
	add.s32 	%r3875, %r5832, %r3874;
	add.s32 	%r3876, %r3875, 1087311;
	cvt.rn.f32.u32 	%f1840, %r3876;
	fma.rn.f32 	%f1841, %f1840, 0f2F800000, 0f2F000000;
	shr.u32 	%r3877, %r5828, 2;
	xor.b32  	%r3878, %r3877, %r5828;
	shl.b32 	%r3879, %r3874, 4;
	shl.b32 	%r3880, %r3878, 1;
	xor.b32  	%r3881, %r3880, %r3879;
	xor.b32  	%r3882, %r3881, %r3878;
	xor.b32  	%r737, %r3882, %r3874;
	add.s32 	%r3883, %r5832, %r737;
	add.s32 	%r3884, %r3883, 1449748;
	cvt.rn.f32.u32 	%f1842, %r3884;
	fma.rn.f32 	%f1843, %f1842, 0f2F800000, 0f2F000000;
	mul.f32 	%f1844, %f1843, %f1843;
	fma.rn.f32 	%f1845, %f1841, %f1841, %f1844;
	sqrt.rn.f32 	%f1846, %f1845;
	setp.le.f32 	%p280, %f1846, 0f3F800000;
	add.f32 	%f1847, %f2827, 0f3F800000;
	selp.f32 	%f2827, %f1847, %f2827, %p280;
	@%p279 bra 	$L__BB5_205;
	shr.u32 	%r3885, %r5827, 2;
	xor.b32  	%r3886, %r3885, %r5827;
	shl.b32 	%r3887, %r737, 4;
	shl.b32 	%r3888, %r3886, 1;
	xor.b32  	%r3889, %r3888, %r3887;
	xor.b32  	%r3890, %r3889, %r3886;
	xor.b32  	%r3891, %r3890, %r737;
	add.s32 	%r3892, %r5832, %r3891;
	add.s32 	%r3893, %r3892, 1812185;
	cvt.rn.f32.u32 	%f1848, %r3893;
	fma.rn.f32 	%f1849, %f1848, 0f2F800000, 0f2F000000;
	shr.u32 	%r3894, %r735, 2;
	xor.b32  	%r3895, %r3894, %r735;
	shl.b32 	%r3896, %r3891, 4;
	shl.b32 	%r3897, %r3895, 1;
	xor.b32  	%r3898, %r3897, %r3896;
	xor.b32  	%r3899, %r3898, %r3895;
	xor.b32  	%r3900, %r3899, %r3891;
	add.s32 	%r3901, %r5832, %r3900;
	add.s32 	%r3902, %r3901, 2174622;
	cvt.rn.f32.u32 	%f1850, %r3902;
	fma.rn.f32 	%f1851, %f1850, 0f2F800000, 0f2F000000;
	mul.f32 	%f1852, %f1851, %f1851;
	fma.rn.f32 	%f1853, %f1849, %f1849, %f1852;
	sqrt.rn.f32 	%f1854, %f1853;
	setp.le.f32 	%p281, %f1854, 0f3F800000;
	add.f32 	%f1855, %f2827, 0f3F800000;
	selp.f32 	%f2827, %f1855, %f2827, %p281;
$L__BB5_205:
	mul.f32 	%f278, %f2827, 0f40800000;
	add.s32 	%r3905, %r548, 1792;
	xor.b32  	%r3906, %r3905, -1429050551;
	mul.lo.s32 	%r3907, %r3906, 1099087573;
	add.s32 	%r5840, %r3907, 5783321;
	xor.b32  	%r5843, %r3907, 362436069;
	add.s32 	%r5844, %r3907, 123456789;
	add.s32 	%r5845, %r3907, -638133224;
	mov.b32 	%r5842, -123459836;
	mov.b32 	%r5841, -589760388;
	mov.f32 	%f2831, 0f00000000;
	@%p210 bra 	$L__BB5_208;
	mov.b32 	%r5839, 0;
	mov.b32 	%r5842, -123459836;
	mov.b32 	%r5841, -589760388;
	mov.f32 	%f2831, 0f00000000;
$L__BB5_207:
	shr.u32 	%r3911, %r5844, 2;
	xor.b32  	%r3912, %r3911, %r5844;
	shl.b32 	%r3913, %r5840, 4;
	shl.b32 	%r3914, %r3912, 1;
	xor.b32  	%r3915, %r3914, %r3913;
	xor.b32  	%r3916, %r3915, %r3912;
	xor.b32  	%r3917, %r3916, %r5840;
	add.s32 	%r3918, %r5845, %r3917;
	add.s32 	%r3919, %r3918, 362437;
	cvt.rn.f32.u32 	%f1859, %r3919;
	fma.rn.f32 	%f1860, %f1859, 0f2F800000, 0f2F000000;
	shr.u32 	%r3920, %r5843, 2;
	xor.b32  	%r3921, %r3920, %r5843;
	shl.b32 	%r3922, %r3917, 4;
	shl.b32 	%r3923, %r3921, 1;
	xor.b32  	%r3924, %r3923, %r3922;
	xor.b32  	%r3925, %r3924, %r3921;
	xor.b32  	%r3926, %r3925, %r3917;
	add.s32 	%r3927, %r5845, %r3926;
	add.s32 	%r3928, %r3927, 724874;
	cvt.rn.f32.u32 	%f1861, %r3928;
	fma.rn.f32 	%f1862, %f1861, 0f2F800000, 0f2F000000;
	mul.f32 	%f1863, %f1862, %f1862;
	fma.rn.f32 	%f1864, %f1860, %f1860, %f1863;
	sqrt.rn.f32 	%f1865, %f1864;
	setp.le.f32 	%p283, %f1865, 0f3F800000;
	add.f32 	%f1866, %f2831, 0f3F800000;
	selp.f32 	%f1867, %f1866, %f2831, %p283;
	shr.u32 	%r3929, %r5842, 2;
	xor.b32  	%r3930, %r3929, %r5842;
	shl.b32 	%r3931, %r3926, 4;
	shl.b32 	%r3932, %r3930, 1;
	xor.b32  	%r3933, %r3932, %r3931;
	xor.b32  	%r3934, %r3933, %r3930;
	xor.b32  	%r3935, %r3934, %r3926;
	add.s32 	%r3936, %r5845, %r3935;
	add.s32 	%r3937, %r3936, 1087311;
	cvt.rn.f32.u32 	%f1868, %r3937;
	fma.rn.f32 	%f1869, %f1868, 0f2F800000, 0f2F000000;
	shr.u32 	%r3938, %r5841, 2;
	xor.b32  	%r3939, %r3938, %r5841;
	shl.b32 	%r3940, %r3935, 4;
	shl.b32 	%r3941, %r3939, 1;
	xor.b32  	%r3942, %r3941, %r3940;
	xor.b32  	%r3943, %r3942, %r3939;
	xor.b32  	%r5844, %r3943, %r3935;
	add.s32 	%r3944, %r5845, %r5844;
	add.s32 	%r3945, %r3944, 1449748;
	cvt.rn.f32.u32 	%f1870, %r3945;
	fma.rn.f32 	%f1871, %f1870, 0f2F800000, 0f2F000000;
	mul.f32 	%f1872, %f1871, %f1871;
	fma.rn.f32 	%f1873, %f1869, %f1869, %f1872;
	sqrt.rn.f32 	%f1874, %f1873;
	setp.le.f32 	%p284, %f1874, 0f3F800000;
	add.f32 	%f1875, %f1867, 0f3F800000;
	selp.f32 	%f1876, %f1875, %f1867, %p284;
	shr.u32 	%r3946, %r5840, 2;
	xor.b32  	%r3947, %r3946, %r5840;
	shl.b32 	%r3948, %r5844, 4;
	shl.b32 	%r3949, %r3947, 1;
	xor.b32  	%r3950, %r3949, %r3948;
	xor.b32  	%r3951, %r3950, %r3947;
	xor.b32  	%r5843, %r3951, %r5844;
	add.s32 	%r3952, %r5845, %r5843;
	add.s32 	%r3953, %r3952, 1812185;
	cvt.rn.f32.u32 	%f1877, %r3953;
	fma.rn.f32 	%f1878, %f1877, 0f2F800000, 0f2F000000;
	shr.u32 	%r3954, %r3917, 2;
	xor.b32  	%r3955, %r3954, %r3917;
	shl.b32 	%r3956, %r5843, 4;
	shl.b32 	%r3957, %r3955, 1;
	xor.b32  	%r3958, %r3957, %r3956;
	xor.b32  	%r3959, %r3958, %r3955;
	xor.b32  	%r5842, %r3959, %r5843;
	add.s32 	%r3960, %r5845, %r5842;
	add.s32 	%r3961, %r3960, 2174622;
	cvt.rn.f32.u32 	%f1879, %r3961;
	fma.rn.f32 	%f1880, %f1879, 0f2F800000, 0f2F000000;
	mul.f32 	%f1881, %f1880, %f1880;
	fma.rn.f32 	%f1882, %f1878, %f1878, %f1881;
	sqrt.rn.f32 	%f1883, %f1882;
	setp.le.f32 	%p285, %f1883, 0f3F800000;
	add.f32 	%f1884, %f1876, 0f3F800000;
	selp.f32 	%f1885, %f1884, %f1876, %p285;
	shr.u32 	%r3962, %r3926, 2;
	xor.b32  	%r3963, %r3962, %r3926;
	shl.b32 	%r3964, %r5842, 4;
	shl.b32 	%r3965, %r3963, 1;
	xor.b32  	%r3966, %r3965, %r3964;
	xor.b32  	%r3967, %r3966, %r3963;
	xor.b32  	%r5841, %r3967, %r5842;
	add.s32 	%r3968, %r5845, %r5841;
	add.s32 	%r3969, %r3968, 2537059;
	cvt.rn.f32.u32 	%f1886, %r3969;
	fma.rn.f32 	%f1887, %f1886, 0f2F800000, 0f2F000000;
	shr.u32 	%r3970, %r3935, 2;
	xor.b32  	%r3971, %r3970, %r3935;
	shl.b32 	%r3972, %r5841, 4;
	shl.b32 	%r3973, %r3971, 1;
	xor.b32  	%r3974, %r3973, %r3972;
	xor.b32  	%r3975, %r3974, %r3971;
	xor.b32  	%r5840, %r3975, %r5841;
	add.s32 	%r5845, %r5845, 2899496;
	add.s32 	%r3976, %r5840, %r5845;
	cvt.rn.f32.u32 	%f1888, %r3976;
	fma.rn.f32 	%f1889, %f1888, 0f2F800000, 0f2F000000;
	mul.f32 	%f1890, %f1889, %f1889;
	fma.rn.f32 	%f1891, %f1887, %f1887, %f1890;
	sqrt.rn.f32 	%f1892, %f1891;
	setp.le.f32 	%p286, %f1892, 0f3F800000;
	add.f32 	%f1893, %f1885, 0f3F800000;
	selp.f32 	%f2831, %f1893, %f1885, %p286;
	add.s32 	%r5839, %r5839, 4;
	setp.ne.s32 	%p287, %r5839, %r546;
	@%p287 bra 	$L__BB5_207;
$L__BB5_208:
	@%p216 bra 	$L__BB5_212;
	setp.eq.s32 	%p289, %r545, 1;
	shr.u32 	%r3977, %r5844, 2;
	xor.b32  	%r3978, %r3977, %r5844;
	shl.b32 	%r3979, %r5840, 4;
	shl.b32 	%r3980, %r3978, 1;
	xor.b32  	%r3981, %r3980, %r3979;
	xor.b32  	%r3982, %r3981, %r3978;
	xor.b32  	%r762, %r3982, %r5840;
	add.s32 	%r3983, %r5845, %r762;
	add.s32 	%r3984, %r3983, 362437;
	cvt.rn.f32.u32 	%f1894, %r3984;
	fma.rn.f32 	%f1895, %f1894, 0f2F800000, 0f2F000000;
	shr.u32 	%r3985, %r5843, 2;
	xor.b32  	%r3986, %r3985, %r5843;
	shl.b32 	%r3987, %r762, 4;
	shl.b32 	%r3988, %r3986, 1;
	xor.b32  	%r3989, %r3988, %r3987;
	xor.b32  	%r3990, %r3989, %r3986;
	xor.b32  	%r763, %r3990, %r762;
	add.s32 	%r3991, %r5845, %r763;
	add.s32 	%r3992, %r3991, 724874;
	cvt.rn.f32.u32 	%f1896, %r3992;
	fma.rn.f32 	%f1897, %f1896, 0f2F800000, 0f2F000000;
	mul.f32 	%f1898, %f1897, %f1897;
	fma.rn.f32 	%f1899, %f1895, %f1895, %f1898;
	sqrt.rn.f32 	%f1900, %f1899;
	setp.le.f32 	%p290, %f1900, 0f3F800000;
	add.f32 	%f1901, %f2831, 0f3F800000;
	selp.f32 	%f2831, %f1901, %f2831, %p290;
	@%p289 bra 	$L__BB5_212;
	setp.eq.s32 	%p291, %r545, 2;
	shr.u32 	%r3993, %r5842, 2;
	xor.b32  	%r3994, %r3993, %r5842;
	shl.b32 	%r3995, %r763, 4;
	shl.b32 	%r3996, %r3994, 1;
	xor.b32  	%r3997, %r3996, %r3995;
	xor.b32  	%r3998, %r3997, %r3994;
	xor.b32  	%r3999, %r3998, %r763;
	add.s32 	%r4000, %r5845, %r3999;
	add.s32 	%r4001, %r4000, 1087311;
	cvt.rn.f32.u32 	%f1902, %r4001;
	fma.rn.f32 	%f1903, %f1902, 0f2F800000, 0f2F000000;
	shr.u32 	%r4002, %r5841, 2;
	xor.b32  	%r4003, %r4002, %r5841;
	shl.b32 	%r4004, %r3999, 4;
	shl.b32 	%r4005, %r4003, 1;
	xor.b32  	%r4006, %r4005, %r4004;
	xor.b32  	%r4007, %r4006, %r4003;
	xor.b32  	%r764, %r4007, %r3999;
	add.s32 	%r4008, %r5845, %r764;
	add.s32 	%r4009, %r4008, 1449748;
	cvt.rn.f32.u32 	%f1904, %r4009;
	fma.rn.f32 	%f1905, %f1904, 0f2F800000, 0f2F000000;
	mul.f32 	%f1906, %f1905, %f1905;
	fma.rn.f32 	%f1907, %f1903, %f1903, %f1906;
	sqrt.rn.f32 	%f1908, %f1907;
	setp.le.f32 	%p292, %f1908, 0f3F800000;
	add.f32 	%f1909, %f2831, 0f3F800000;
	selp.f32 	%f2831, %f1909, %f2831, %p292;
	@%p291 bra 	$L__BB5_212;
	shr.u32 	%r4010, %r5840, 2;
	xor.b32  	%r4011, %r4010, %r5840;
	shl.b32 	%r4012, %r764, 4;
	shl.b32 	%r4013, %r4011, 1;
	xor.b32  	%r4014, %r4013, %r4012;
	xor.b32  	%r4015, %r4014, %r4011;
	xor.b32  	%r4016, %r4015, %r764;
	add.s32 	%r4017, %r5845, %r4016;
	add.s32 	%r4018, %r4017, 1812185;
	cvt.rn.f32.u32 	%f1910, %r4018;
	fma.rn.f32 	%f1911, %f1910, 0f2F800000, 0f2F000000;
	shr.u32 	%r4019, %r762, 2;
	xor.b32  	%r4020, %r4019, %r762;
	shl.b32 	%r4021, %r4016, 4;
	shl.b32 	%r4022, %r4020, 1;
	xor.b32  	%r4023, %r4022, %r4021;
	xor.b32  	%r4024, %r4023, %r4020;
	xor.b32  	%r4025, %r4024, %r4016;
	add.s32 	%r4026, %r5845, %r4025;
	add.s32 	%r4027, %r4026, 2174622;
	cvt.rn.f32.u32 	%f1912, %r4027;
	fma.rn.f32 	%f1913, %f1912, 0f2F800000, 0f2F000000;
	mul.f32 	%f1914, %f1913, %f1913;
	fma.rn.f32 	%f1915, %f1911, %f1911, %f1914;
	sqrt.rn.f32 	%f1916, %f1915;
	setp.le.f32 	%p293, %f1916, 0f3F800000;
	add.f32 	%f1917, %f2831, 0f3F800000;
	selp.f32 	%f2831, %f1917, %f2831, %p293;
$L__BB5_212:
	mul.f32 	%f287, %f2831, 0f40800000;
	add.s32 	%r4030, %r548, 2048;
	xor.b32  	%r4031, %r4030, -1429050551;
	mul.lo.s32 	%r4032, %r4031, 1099087573;
	add.s32 	%r5853, %r4032, 5783321;
	xor.b32  	%r5856, %r4032, 362436069;
	add.s32 	%r5857, %r4032, 123456789;
	add.s32 	%r5858, %r4032, -638133224;
	mov.b32 	%r5855, -123459836;
	mov.b32 	%r5854, -589760388;
	mov.f32 	%f2835, 0f00000000;
	@%p210 bra 	$L__BB5_215;
	mov.b32 	%r5852, 0;
	mov.b32 	%r5855, -123459836;
	mov.b32 	%r5854, -589760388;
	mov.f32 	%f2835, 0f00000000;
$L__BB5_214:
	shr.u32 	%r4036, %r5857, 2;
	xor.b32  	%r4037, %r4036, %r5857;
	shl.b32 	%r4038, %r5853, 4;
	shl.b32 	%r4039, %r4037, 1;
	xor.b32  	%r4040, %r4039, %r4038;
	xor.b32  	%r4041, %r4040, %r4037;
	xor.b32  	%r4042, %r4041, %r5853;
	add.s32 	%r4043, %r5858, %r4042;
	add.s32 	%r4044, %r4043, 362437;
	cvt.rn.f32.u32 	%f1921, %r4044;
	fma.rn.f32 	%f1922, %f1921, 0f2F800000, 0f2F000000;
	shr.u32 	%r4045, %r5856, 2;
	xor.b32  	%r4046, %r4045, %r5856;
	shl.b32 	%r4047, %r4042, 4;
	shl.b32 	%r4048, %r4046, 1;
	xor.b32  	%r4049, %r4048, %r4047;
	xor.b32  	%r4050, %r4049, %r4046;
	xor.b32  	%r4051, %r4050, %r4042;
	add.s32 	%r4052, %r5858, %r4051;
	add.s32 	%r4053, %r4052, 724874;
	cvt.rn.f32.u32 	%f1923, %r4053;
	fma.rn.f32 	%f1924, %f1923, 0f2F800000, 0f2F000000;
	mul.f32 	%f1925, %f1924, %f1924;
	fma.rn.f32 	%f1926, %f1922, %f1922, %f1925;
	sqrt.rn.f32 	%f1927, %f1926;
	setp.le.f32 	%p295, %f1927, 0f3F800000;
	add.f32 	%f1928, %f2835, 0f3F800000;
	selp.f32 	%f1929, %f1928, %f2835, %p295;
	shr.u32 	%r4054, %r5855, 2;
	xor.b32  	%r4055, %r4054, %r5855;
	shl.b32 	%r4056, %r4051, 4;
	shl.b32 	%r4057, %r4055, 1;
	xor.b32  	%r4058, %r4057, %r4056;
	xor.b32  	%r4059, %r4058, %r4055;
	xor.b32  	%r4060, %r4059, %r4051;
	add.s32 	%r4061, %r5858, %r4060;
	add.s32 	%r4062, %r4061, 1087311;
	cvt.rn.f32.u32 	%f1930, %r4062;
	fma.rn.f32 	%f1931, %f1930, 0f2F800000, 0f2F000000;
	shr.u32 	%r4063, %r5854, 2;
	xor.b32  	%r4064, %r4063, %r5854;
	shl.b32 	%r4065, %r4060, 4;
	shl.b32 	%r4066, %r4064, 1;
	xor.b32  	%r4067, %r4066, %r4065;
	xor.b32  	%r4068, %r4067, %r4064;
	xor.b32  	%r5857, %r4068, %r4060;
	add.s32 	%r4069, %r5858, %r5857;
	add.s32 	%r4070, %r4069, 1449748;
	cvt.rn.f32.u32 	%f1932, %r4070;
	fma.rn.f32 	%f1933, %f1932, 0f2F800000, 0f2F000000;
	mul.f32 	%f1934, %f1933, %f1933;
	fma.rn.f32 	%f1935, %f1931, %f1931, %f1934;
	sqrt.rn.f32 	%f1936, %f1935;
	setp.le.f32 	%p296, %f1936, 0f3F800000;
	add.f32 	%f1937, %f1929, 0f3F800000;
	selp.f32 	%f1938, %f1937, %f1929, %p296;
	shr.u32 	%r4071, %r5853, 2;
	xor.b32  	%r4072, %r4071, %r5853;
	shl.b32 	%r4073, %r5857, 4;
	shl.b32 	%r4074, %r4072, 1;
	xor.b32  	%r4075, %r4074, %r4073;
	xor.b32  	%r4076, %r4075, %r4072;
	xor.b32  	%r5856, %r4076, %r5857;
	add.s32 	%r4077, %r5858, %r5856;
	add.s32 	%r4078, %r4077, 1812185;
	cvt.rn.f32.u32 	%f1939, %r4078;
	fma.rn.f32 	%f1940, %f1939, 0f2F800000, 0f2F000000;
	shr.u32 	%r4079, %r4042, 2;
	xor.b32  	%r4080, %r4079, %r4042;
	shl.b32 	%r4081, %r5856, 4;
	shl.b32 	%r4082, %r4080, 1;
	xor.b32  	%r4083, %r4082, %r4081;
	xor.b32  	%r4084, %r4083, %r4080;
	xor.b32  	%r5855, %r4084, %r5856;
	add.s32 	%r4085, %r5858, %r5855;
	add.s32 	%r4086, %r4085, 2174622;
	cvt.rn.f32.u32 	%f1941, %r4086;
	fma.rn.f32 	%f1942, %f1941, 0f2F800000, 0f2F000000;
	mul.f32 	%f1943, %f1942, %f1942;
	fma.rn.f32 	%f1944, %f1940, %f1940, %f1943;
	sqrt.rn.f32 	%f1945, %f1944;
	setp.le.f32 	%p297, %f1945, 0f3F800000;
	add.f32 	%f1946, %f1938, 0f3F800000;
	selp.f32 	%f1947, %f1946, %f1938, %p297;
	shr.u32 	%r4087, %r4051, 2;
	xor.b32  	%r4088, %r4087, %r4051;
	shl.b32 	%r4089, %r5855, 4;
	shl.b32 	%r4090, %r4088, 1;
	xor.b32  	%r4091, %r4090, %r4089;
	xor.b32  	%r4092, %r4091, %r4088;
	xor.b32  	%r5854, %r4092, %r5855;
	add.s32 	%r4093, %r5858, %r5854;
	add.s32 	%r4094, %r4093, 2537059;
	cvt.rn.f32.u32 	%f1948, %r4094;
	fma.rn.f32 	%f1949, %f1948, 0f2F800000, 0f2F000000;
	shr.u32 	%r4095, %r4060, 2;
	xor.b32  	%r4096, %r4095, %r4060;
	shl.b32 	%r4097, %r5854, 4;
	shl.b32 	%r4098, %r4096, 1;
	xor.b32  	%r4099, %r4098, %r4097;
	xor.b32  	%r4100, %r4099, %r4096;
	xor.b32  	%r5853, %r4100, %r5854;
	add.s32 	%r5858, %r5858, 2899496;
	add.s32 	%r4101, %r5853, %r5858;
	cvt.rn.f32.u32 	%f1950, %r4101;
	fma.rn.f32 	%f1951, %f1950, 0f2F800000, 0f2F000000;
	mul.f32 	%f1952, %f1951, %f1951;
	fma.rn.f32 	%f1953, %f1949, %f1949, %f1952;
	sqrt.rn.f32 	%f1954, %f1953;
	setp.le.f32 	%p298, %f1954, 0f3F800000;
	add.f32 	%f1955, %f1947, 0f3F800000;
	selp.f32 	%f2835, %f1955, %f1947, %p298;
	add.s32 	%r5852, %r5852, 4;
	setp.ne.s32 	%p299, %r5852, %r546;
	@%p299 bra 	$L__BB5_214;
$L__BB5_215:
	@%p216 bra 	$L__BB5_219;
	setp.eq.s32 	%p301, %r545, 1;
	shr.u32 	%r4102, %r5857, 2;
	xor.b32  	%r4103, %r4102, %r5857;
	shl.b32 	%r4104, %r5853, 4;
	shl.b32 	%r4105, %r4103, 1;
	xor.b32  	%r4106, %r4105, %r4104;
	xor.b32  	%r4107, %r4106, %r4103;
	xor.b32  	%r789, %r4107, %r5853;
	add.s32 	%r4108, %r5858, %r789;
	add.s32 	%r4109, %r4108, 362437;
	cvt.rn.f32.u32 	%f1956, %r4109;
	fma.rn.f32 	%f1957, %f1956, 0f2F800000, 0f2F000000;
	shr.u32 	%r4110, %r5856, 2;
	xor.b32  	%r4111, %r4110, %r5856;
	shl.b32 	%r4112, %r789, 4;
	shl.b32 	%r4113, %r4111, 1;
	xor.b32  	%r4114, %r4113, %r4112;
	xor.b32  	%r4115, %r4114, %r4111;
	xor.b32  	%r790, %r4115, %r789;
	add.s32 	%r4116, %r5858, %r790;
	add.s32 	%r4117, %r4116, 724874;
	cvt.rn.f32.u32 	%f1958, %r4117;
	fma.rn.f32 	%f1959, %f1958, 0f2F800000, 0f2F000000;
	mul.f32 	%f1960, %f1959, %f1959;
	fma.rn.f32 	%f1961, %f1957, %f1957, %f1960;
	sqrt.rn.f32 	%f1962, %f1961;
	setp.le.f32 	%p302, %f1962, 0f3F800000;
	add.f32 	%f1963, %f2835, 0f3F800000;
	selp.f32 	%f2835, %f1963, %f2835, %p302;
	@%p301 bra 	$L__BB5_219;
	setp.eq.s32 	%p303, %r545, 2;
	shr.u32 	%r4118, %r5855, 2;
	xor.b32  	%r4119, %r4118, %r5855;
	shl.b32 	%r4120, %r790, 4;
	shl.b32 	%r4121, %r4119, 1;
	xor.b32  	%r4122, %r4121, %r4120;
	xor.b32  	%r4123, %r4122, %r4119;
	xor.b32  	%r4124, %r4123, %r790;
	add.s32 	%r4125, %r5858, %r4124;
	add.s32 	%r4126, %r4125, 1087311;
	cvt.rn.f32.u32 	%f1964, %r4126;
	fma.rn.f32 	%f1965, %f1964, 0f2F800000, 0f2F000000;
	shr.u32 	%r4127, %r5854, 2;
	xor.b32  	%r4128, %r4127, %r5854;
	shl.b32 	%r4129, %r4124, 4;
	shl.b32 	%r4130, %r4128, 1;
	xor.b32  	%r4131, %r4130, %r4129;
	xor.b32  	%r4132, %r4131, %r4128;
	xor.b32  	%r791, %r4132, %r4124;
	add.s32 	%r4133, %r5858, %r791;
	add.s32 	%r4134, %r4133, 1449748;
	cvt.rn.f32.u32 	%f1966, %r4134;
	fma.rn.f32 	%f1967, %f1966, 0f2F800000, 0f2F000000;
	mul.f32 	%f1968, %f1967, %f1967;
	fma.rn.f32 	%f1969, %f1965, %f1965, %f1968;
	sqrt.rn.f32 	%f1970, %f1969;
	setp.le.f32 	%p304, %f1970, 0f3F800000;
	add.f32 	%f1971, %f2835, 0f3F800000;
	selp.f32 	%f2835, %f1971, %f2835, %p304;
	@%p303 bra 	$L__BB5_219;
	shr.u32 	%r4135, %r5853, 2;
	xor.b32  	%r4136, %r4135, %r5853;
	shl.b32 	%r4137, %r791, 4;
	shl.b32 	%r4138, %r4136, 1;
	xor.b32  	%r4139, %r4138, %r4137;
	xor.b32  	%r4140, %r4139, %r4136;
	xor.b32  	%r4141, %r4140, %r791;
	add.s32 	%r4142, %r5858, %r4141;
	add.s32 	%r4143, %r4142, 1812185;
	cvt.rn.f32.u32 	%f1972, %r4143;
	fma.rn.f32 	%f1973, %f1972, 0f2F800000, 0f2F000000;
	shr.u32 	%r4144, %r789, 2;
	xor.b32  	%r4145, %r4144, %r789;
	shl.b32 	%r4146, %r4141, 4;
	shl.b32 	%r4147, %r4145, 1;
	xor.b32  	%r4148, %r4147, %r4146;
	xor.b32  	%r4149, %r4148, %r4145;
	xor.b32  	%r4150, %r4149, %r4141;
	add.s32 	%r4151, %r5858, %r4150;
	add.s32 	%r4152, %r4151, 2174622;
	cvt.rn.f32.u32 	%f1974, %r4152;
	fma.rn.f32 	%f1975, %f1974, 0f2F800000, 0f2F000000;
	mul.f32 	%f1976, %f1975, %f1975;
	fma.rn.f32 	%f1977, %f1973, %f1973, %f1976;
	sqrt.rn.f32 	%f1978, %f1977;
	setp.le.f32 	%p305, %f1978, 0f3F800000;
	add.f32 	%f1979, %f2835, 0f3F800000;
	selp.f32 	%f2835, %f1979, %f2835, %p305;
$L__BB5_219:
	mul.f32 	%f296, %f2835, 0f40800000;
	add.s32 	%r4155, %r548, 2304;
	xor.b32  	%r4156, %r4155, -1429050551;
	mul.lo.s32 	%r4157, %r4156, 1099087573;
	add.s32 	%r5866, %r4157, 5783321;
	xor.b32  	%r5869, %r4157, 362436069;
	add.s32 	%r5870, %r4157, 123456789;
	add.s32 	%r5871, %r4157, -638133224;
	mov.b32 	%r5868, -123459836;
	mov.b32 	%r5867, -589760388;
	mov.f32 	%f2839, 0f00000000;
	@%p210 bra 	$L__BB5_222;
	mov.b32 	%r5865, 0;
	mov.b32 	%r5868, -123459836;
	mov.b32 	%r5867, -589760388;
	mov.f32 	%f2839, 0f00000000;
$L__BB5_221:
	shr.u32 	%r4161, %r5870, 2;
	xor.b32  	%r4162, %r4161, %r5870;
	shl.b32 	%r4163, %r5866, 4;
	shl.b32 	%r4164, %r4162, 1;
	xor.b32  	%r4165, %r4164, %r4163;
	xor.b32  	%r4166, %r4165, %r4162;
	xor.b32  	%r4167, %r4166, %r5866;
	add.s32 	%r4168, %r5871, %r4167;
	add.s32 	%r4169, %r4168, 362437;
	cvt.rn.f32.u32 	%f1983, %r4169;
	fma.rn.f32 	%f1984, %f1983, 0f2F800000, 0f2F000000;
	shr.u32 	%r4170, %r5869, 2;
	xor.b32  	%r4171, %r4170, %r5869;
	shl.b32 	%r4172, %r4167, 4;
	shl.b32 	%r4173, %r4171, 1;
	xor.b32  	%r4174, %r4173, %r4172;
	xor.b32  	%r4175, %r4174, %r4171;
	xor.b32  	%r4176, %r4175, %r4167;
	add.s32 	%r4177, %r5871, %r4176;
	add.s32 	%r4178, %r4177, 724874;
	cvt.rn.f32.u32 	%f1985, %r4178;
	fma.rn.f32 	%f1986, %f1985, 0f2F800000, 0f2F000000;
	mul.f32 	%f1987, %f1986, %f1986;
	fma.rn.f32 	%f1988, %f1984, %f1984, %f1987;
	sqrt.rn.f32 	%f1989, %f1988;
	setp.le.f32 	%p307, %f1989, 0f3F800000;
	add.f32 	%f1990, %f2839, 0f3F800000;
	selp.f32 	%f1991, %f1990, %f2839, %p307;
	shr.u32 	%r4179, %r5868, 2;
	xor.b32  	%r4180, %r4179, %r5868;
	shl.b32 	%r4181, %r4176, 4;
	shl.b32 	%r4182, %r4180, 1;
	xor.b32  	%r4183, %r4182, %r4181;
	xor.b32  	%r4184, %r4183, %r4180;
	xor.b32  	%r4185, %r4184, %r4176;
	add.s32 	%r4186, %r5871, %r4185;
	add.s32 	%r4187, %r4186, 1087311;
	cvt.rn.f32.u32 	%f1992, %r4187;
	fma.rn.f32 	%f1993, %f1992, 0f2F800000, 0f2F000000;
	shr.u32 	%r4188, %r5867, 2;
	xor.b32  	%r4189, %r4188, %r5867;
	shl.b32 	%r4190, %r4185, 4;
	shl.b32 	%r4191, %r4189, 1;
	xor.b32  	%r4192, %r4191, %r4190;
	xor.b32  	%r4193, %r4192, %r4189;
	xor.b32  	%r5870, %r4193, %r4185;
	add.s32 	%r4194, %r5871, %r5870;
	add.s32 	%r4195, %r4194, 1449748;
	cvt.rn.f32.u32 	%f1994, %r4195;
	fma.rn.f32 	%f1995, %f1994, 0f2F800000, 0f2F000000;
	mul.f32 	%f1996, %f1995, %f1995;
	fma.rn.f32 	%f1997, %f1993, %f1993, %f1996;
	sqrt.rn.f32 	%f1998, %f1997;
	setp.le.f32 	%p308, %f1998, 0f3F800000;
	add.f32 	%f1999, %f1991, 0f3F800000;
	selp.f32 	%f2000, %f1999, %f1991, %p308;
	shr.u32 	%r4196, %r5866, 2;
	xor.b32  	%r4197, %r4196, %r5866;
	shl.b32 	%r4198, %r5870, 4;
	shl.b32 	%r4199, %r4197, 1;
	xor.b32  	%r4200, %r4199, %r4198;
	xor.b32  	%r4201, %r4200, %r4197;
	xor.b32  	%r5869, %r4201, %r5870;
	add.s32 	%r4202, %r5871, %r5869;
	add.s32 	%r4203, %r4202, 1812185;
	cvt.rn.f32.u32 	%f2001, %r4203;
	fma.rn.f32 	%f2002, %f2001, 0f2F800000, 0f2F000000;
	shr.u32 	%r4204, %r4167, 2;
	xor.b32  	%r4205, %r4204, %r4167;
	shl.b32 	%r4206, %r5869, 4;
	shl.b32 	%r4207, %r4205, 1;
	xor.b32  	%r4208, %r4207, %r4206;
	xor.b32  	%r4209, %r4208, %r4205;
	xor.b32  	%r5868, %r4209, %r5869;
	add.s32 	%r4210, %r5871, %r5868;
	add.s32 	%r4211, %r4210, 2174622;
	cvt.rn.f32.u32 	%f2003, %r4211;
	fma.rn.f32 	%f2004, %f2003, 0f2F800000, 0f2F000000;
	mul.f32 	%f2005, %f2004, %f2004;
	fma.rn.f32 	%f2006, %f2002, %f2002, %f2005;
	sqrt.rn.f32 	%f2007, %f2006;
	setp.le.f32 	%p309, %f2007, 0f3F800000;
	add.f32 	%f2008, %f2000, 0f3F800000;
	selp.f32 	%f2009, %f2008, %f2000, %p309;
	shr.u32 	%r4212, %r4176, 2;
	xor.b32  	%r4213, %r4212, %r4176;
	shl.b32 	%r4214, %r5868, 4;
	shl.b32 	%r4215, %r4213, 1;
	xor.b32  	%r4216, %r4215, %r4214;
	xor.b32  	%r4217, %r4216, %r4213;
	xor.b32  	%r5867, %r4217, %r5868;
	add.s32 	%r4218, %r5871, %r5867;
	add.s32 	%r4219, %r4218, 2537059;
	cvt.rn.f32.u32 	%f2010, %r4219;
	fma.rn.f32 	%f2011, %f2010, 0f2F800000, 0f2F000000;
	shr.u32 	%r4220, %r4185, 2;
	xor.b32  	%r4221, %r4220, %r4185;
	shl.b32 	%r4222, %r5867, 4;
	shl.b32 	%r4223, %r4221, 1;
	xor.b32  	%r4224, %r4223, %r4222;
	xor.b32  	%r4225, %r4224, %r4221;
	xor.b32  	%r5866, %r4225, %r5867;
	add.s32 	%r5871, %r5871, 2899496;
	add.s32 	%r4226, %r5866, %r5871;
	cvt.rn.f32.u32 	%f2012, %r4226;
	fma.rn.f32 	%f2013, %f2012, 0f2F800000, 0f2F000000;
	mul.f32 	%f2014, %f2013, %f2013;
	fma.rn.f32 	%f2015, %f2011, %f2011, %f2014;
	sqrt.rn.f32 	%f2016, %f2015;
	setp.le.f32 	%p310, %f2016, 0f3F800000;
	add.f32 	%f2017, %f2009, 0f3F800000;
	selp.f32 	%f2839, %f2017, %f2009, %p310;
	add.s32 	%r5865, %r5865, 4;
	setp.ne.s32 	%p311, %r5865, %r546;
	@%p311 bra 	$L__BB5_221;
$L__BB5_222:
	@%p216 bra 	$L__BB5_226;
	setp.eq.s32 	%p313, %r545, 1;
	shr.u32 	%r4227, %r5870, 2;
	xor.b32  	%r4228, %r4227, %r5870;
	shl.b32 	%r4229, %r5866, 4;
	shl.b32 	%r4230, %r4228, 1;
	xor.b32  	%r4231, %r4230, %r4229;
	xor.b32  	%r4232, %r4231, %r4228;
	xor.b32  	%r816, %r4232, %r5866;
	add.s32 	%r4233, %r5871, %r816;
	add.s32 	%r4234, %r4233, 362437;
	cvt.rn.f32.u32 	%f2018, %r4234;
	fma.rn.f32 	%f2019, %f2018, 0f2F800000, 0f2F000000;
	shr.u32 	%r4235, %r5869, 2;
	xor.b32  	%r4236, %r4235, %r5869;
	shl.b32 	%r4237, %r816, 4;
	shl.b32 	%r4238, %r4236, 1;
	xor.b32  	%r4239, %r4238, %r4237;
	xor.b32  	%r4240, %r4239, %r4236;
	xor.b32  	%r817, %r4240, %r816;
	add.s32 	%r4241, %r5871, %r817;
	add.s32 	%r4242, %r4241, 724874;
	cvt.rn.f32.u32 	%f2020, %r4242;
	fma.rn.f32 	%f2021, %f2020, 0f2F800000, 0f2F000000;
	mul.f32 	%f2022, %f2021, %f2021;
	fma.rn.f32 	%f2023, %f2019, %f2019, %f2022;
	sqrt.rn.f32 	%f2024, %f2023;
	setp.le.f32 	%p314, %f2024, 0f3F800000;
	add.f32 	%f2025, %f2839, 0f3F800000;
	selp.f32 	%f2839, %f2025, %f2839, %p314;
	@%p313 bra 	$L__BB5_226;
	setp.eq.s32 	%p315, %r545, 2;
	shr.u32 	%r4243, %r5868, 2;
	xor.b32  	%r4244, %r4243, %r5868;
	shl.b32 	%r4245, %r817, 4;
	shl.b32 	%r4246, %r4244, 1;
	xor.b32  	%r4247, %r4246, %r4245;
	xor.b32  	%r4248, %r4247, %r4244;
	xor.b32  	%r4249, %r4248, %r817;
	add.s32 	%r4250, %r5871, %r4249;
	add.s32 	%r4251, %r4250, 1087311;
	cvt.rn.f32.u32 	%f2026, %r4251;
	fma.rn.f32 	%f2027, %f2026, 0f2F800000, 0f2F000000;
	shr.u32 	%r4252, %r5867, 2;
	xor.b32  	%r4253, %r4252, %r5867;
	shl.b32 	%r4254, %r4249, 4;
	shl.b32 	%r4255, %r4253, 1;
	xor.b32  	%r4256, %r4255, %r4254;
	xor.b32  	%r4257, %r4256, %r4253;
	xor.b32  	%r818, %r4257, %r4249;
	add.s32 	%r4258, %r5871, %r818;
	add.s32 	%r4259, %r4258, 1449748;
	cvt.rn.f32.u32 	%f2028, %r4259;
	fma.rn.f32 	%f2029, %f2028, 0f2F800000, 0f2F000000;
	mul.f32 	%f2030, %f2029, %f2029;
	fma.rn.f32 	%f2031, %f2027, %f2027, %f2030;
	sqrt.rn.f32 	%f2032, %f2031;
	setp.le.f32 	%p316, %f2032, 0f3F800000;
	add.f32 	%f2033, %f2839, 0f3F800000;
	selp.f32 	%f2839, %f2033, %f2839, %p316;
	@%p315 bra 	$L__BB5_226;
	shr.u32 	%r4260, %r5866, 2;
	xor.b32  	%r4261, %r4260, %r5866;
	shl.b32 	%r4262, %r818, 4;
	shl.b32 	%r4263, %r4261, 1;
	xor.b32  	%r4264, %r4263, %r4262;
	xor.b32  	%r4265, %r4264, %r4261;
	xor.b32  	%r4266, %r4265, %r818;
	add.s32 	%r4267, %r5871, %r4266;
	add.s32 	%r4268, %r4267, 1812185;
	cvt.rn.f32.u32 	%f2034, %r4268;
	fma.rn.f32 	%f2035, %f2034, 0f2F800000, 0f2F000000;
	shr.u32 	%r4269, %r816, 2;
	xor.b32  	%r4270, %r4269, %r816;
	shl.b32 	%r4271, %r4266, 4;
	shl.b32 	%r4272, %r4270, 1;
	xor.b32  	%r4273, %r4272, %r4271;
	xor.b32  	%r4274, %r4273, %r4270;
	xor.b32  	%r4275, %r4274, %r4266;
	add.s32 	%r4276, %r5871, %r4275;
	add.s32 	%r4277, %r4276, 2174622;
	cvt.rn.f32.u32 	%f2036, %r4277;
	fma.rn.f32 	%f2037, %f2036, 0f2F800000, 0f2F000000;
	mul.f32 	%f2038, %f2037, %f2037;
	fma.rn.f32 	%f2039, %f2035, %f2035, %f2038;
	sqrt.rn.f32 	%f2040, %f2039;
	setp.le.f32 	%p317, %f2040, 0f3F800000;
	add.f32 	%f2041, %f2839, 0f3F800000;
	selp.f32 	%f2839, %f2041, %f2839, %p317;
$L__BB5_226:
	mul.f32 	%f305, %f2839, 0f40800000;
	add.s32 	%r4280, %r548, 2560;
	xor.b32  	%r4281, %r4280, -1429050551;
	mul.lo.s32 	%r4282, %r4281, 1099087573;
	add.s32 	%r5879, %r4282, 5783321;
	xor.b32  	%r5882, %r4282, 362436069;
	add.s32 	%r5883, %r4282, 123456789;
	add.s32 	%r5884, %r4282, -638133224;
	mov.b32 	%r5881, -123459836;
	mov.b32 	%r5880, -589760388;
	mov.f32 	%f2843, 0f00000000;
	@%p210 bra 	$L__BB5_229;
	mov.b32 	%r5878, 0;
	mov.b32 	%r5881, -123459836;
	mov.b32 	%r5880, -589760388;
	mov.f32 	%f2843, 0f00000000;
$L__BB5_228:
	shr.u32 	%r4286, %r5883, 2;
	xor.b32  	%r4287, %r4286, %r5883;
	shl.b32 	%r4288, %r5879, 4;
	shl.b32 	%r4289, %r4287, 1;
	xor.b32  	%r4290, %r4289, %r4288;
	xor.b32  	%r4291, %r4290, %r4287;
	xor.b32  	%r4292, %r4291, %r5879;
	add.s32 	%r4293, %r5884, %r4292;
	add.s32 	%r4294, %r4293, 362437;
	cvt.rn.f32.u32 	%f2045, %r4294;
	fma.rn.f32 	%f2046, %f2045, 0f2F800000, 0f2F000000;
	shr.u32 	%r4295, %r5882, 2;
	xor.b32  	%r4296, %r4295, %r5882;
	shl.b32 	%r4297, %r4292, 4;
	shl.b32 	%r4298, %r4296, 1;
	xor.b32  	%r4299, %r4298, %r4297;
	xor.b32  	%r4300, %r4299, %r4296;
	xor.b32  	%r4301, %r4300, %r4292;
	add.s32 	%r4302, %r5884, %r4301;
	add.s32 	%r4303, %r4302, 724874;
	cvt.rn.f32.u32 	%f2047, %r4303;
	fma.rn.f32 	%f2048, %f2047, 0f2F800000, 0f2F000000;
	mul.f32 	%f2049, %f2048, %f2048;
	fma.rn.f32 	%f2050, %f2046, %f2046, %f2049;
	sqrt.rn.f32 	%f2051, %f2050;
	setp.le.f32 	%p319, %f2051, 0f3F800000;
	add.f32 	%f2052, %f2843, 0f3F800000;
	selp.f32 	%f2053, %f2052, %f2843, %p319;
	shr.u32 	%r4304, %r5881, 2;
	xor.b32  	%r4305, %r4304, %r5881;
	shl.b32 	%r4306, %r4301, 4;
	shl.b32 	%r4307, %r4305, 1;
	xor.b32  	%r4308, %r4307, %r4306;
	xor.b32  	%r4309, %r4308, %r4305;
	xor.b32  	%r4310, %r4309, %r4301;
	add.s32 	%r4311, %r5884, %r4310;
	add.s32 	%r4312, %r4311, 1087311;
	cvt.rn.f32.u32 	%f2054, %r4312;
	fma.rn.f32 	%f2055, %f2054, 0f2F800000, 0f2F000000;
	shr.u32 	%r4313, %r5880, 2;
	xor.b32  	%r4314, %r4313, %r5880;
	shl.b32 	%r4315, %r4310, 4;
	shl.b32 	%r4316, %r4314, 1;
	xor.b32  	%r4317, %r4316, %r4315;
	xor.b32  	%r4318, %r4317, %r4314;
	xor.b32  	%r5883, %r4318, %r4310;
	add.s32 	%r4319, %r5884, %r5883;
	add.s32 	%r4320, %r4319, 1449748;
	cvt.rn.f32.u32 	%f2056, %r4320;
	fma.rn.f32 	%f2057, %f2056, 0f2F800000, 0f2F000000;
	mul.f32 	%f2058, %f2057, %f2057;
	fma.rn.f32 	%f2059, %f2055, %f2055, %f2058;
	sqrt.rn.f32 	%f2060, %f2059;
	setp.le.f32 	%p320, %f2060, 0f3F800000;
	add.f32 	%f2061, %f2053, 0f3F800000;
	selp.f32 	%f2062, %f2061, %f2053, %p320;
	shr.u32 	%r4321, %r5879, 2;
	xor.b32  	%r4322, %r4321, %r5879;
	shl.b32 	%r4323, %r5883, 4;
	shl.b32 	%r4324, %r4322, 1;
	xor.b32  	%r4325, %r4324, %r4323;
	xor.b32  	%r4326, %r4325, %r4322;
	xor.b32  	%r5882, %r4326, %r5883;
	add.s32 	%r4327, %r5884, %r5882;
	add.s32 	%r4328, %r4327, 1812185;
	cvt.rn.f32.u32 	%f2063, %r4328;
	fma.rn.f32 	%f2064, %f2063, 0f2F800000, 0f2F000000;
	shr.u32 	%r4329, %r4292, 2;
	xor.b32  	%r4330, %r4329, %r4292;
	shl.b32 	%r4331, %r5882, 4;
	shl.b32 	%r4332, %r4330, 1;
	xor.b32  	%r4333, %r4332, %r4331;
	xor.b32  	%r4334, %r4333, %r4330;
	xor.b32  	%r5881, %r4334, %r5882;
	add.s32 	%r4335, %r5884, %r5881;
	add.s32 	%r4336, %r4335, 2174622;
	cvt.rn.f32.u32 	%f2065, %r4336;
	fma.rn.f32 	%f2066, %f2065, 0f2F800000, 0f2F000000;
	mul.f32 	%f2067, %f2066, %f2066;
	fma.rn.f32 	%f2068, %f2064, %f2064, %f2067;
	sqrt.rn.f32 	%f2069, %f2068;
	setp.le.f32 	%p321, %f2069, 0f3F800000;
	add.f32 	%f2070, %f2062, 0f3F800000;
	selp.f32 	%f2071, %f2070, %f2062, %p321;
	shr.u32 	%r4337, %r4301, 2;
	xor.b32  	%r4338, %r4337, %r4301;
	shl.b32 	%r4339, %r5881, 4;
	shl.b32 	%r4340, %r4338, 1;
	xor.b32  	%r4341, %r4340, %r4339;
	xor.b32  	%r4342, %r4341, %r4338;
	xor.b32  	%r5880, %r4342, %r5881;
	add.s32 	%r4343, %r5884, %r5880;
	add.s32 	%r4344, %r4343, 2537059;
	cvt.rn.f32.u32 	%f2072, %r4344;
	fma.rn.f32 	%f2073, %f2072, 0f2F800000, 0f2F000000;
	shr.u32 	%r4345, %r4310, 2;
	xor.b32  	%r4346, %r4345, %r4310;
	shl.b32 	%r4347, %r5880, 4;
	shl.b32 	%r4348, %r4346, 1;
	xor.b32  	%r4349, %r4348, %r4347;
	xor.b32  	%r4350, %r4349, %r4346;
	xor.b32  	%r5879, %r4350, %r5880;
	add.s32 	%r5884, %r5884, 2899496;
	add.s32 	%r4351, %r5879, %r5884;
	cvt.rn.f32.u32 	%f2074, %r4351;
	fma.rn.f32 	%f2075, %f2074, 0f2F800000, 0f2F000000;
	mul.f32 	%f2076, %f2075, %f2075;
	fma.rn.f32 	%f2077, %f2073, %f2073, %f2076;
	sqrt.rn.f32 	%f2078, %f2077;
	setp.le.f32 	%p322, %f2078, 0f3F800000;
	add.f32 	%f2079, %f2071, 0f3F800000;
	selp.f32 	%f2843, %f2079, %f2071, %p322;
	add.s32 	%r5878, %r5878, 4;
	setp.ne.s32 	%p323, %r5878, %r546;
	@%p323 bra 	$L__BB5_228;
$L__BB5_229:
	@%p216 bra 	$L__BB5_233;
	setp.eq.s32 	%p325, %r545, 1;
	shr.u32 	%r4352, %r5883, 2;
	xor.b32  	%r4353, %r4352, %r5883;
	shl.b32 	%r4354, %r5879, 4;
	shl.b32 	%r4355, %r4353, 1;
	xor.b32  	%r4356, %r4355, %r4354;
	xor.b32  	%r4357, %r4356, %r4353;
	xor.b32  	%r843, %r4357, %r5879;
	add.s32 	%r4358, %r5884, %r843;
	add.s32 	%r4359, %r4358, 362437;
	cvt.rn.f32.u32 	%f2080, %r4359;
	fma.rn.f32 	%f2081, %f2080, 0f2F800000, 0f2F000000;
	shr.u32 	%r4360, %r5882, 2;
	xor.b32  	%r4361, %r4360, %r5882;
	shl.b32 	%r4362, %r843, 4;
	shl.b32 	%r4363, %r4361, 1;
	xor.b32  	%r4364, %r4363, %r4362;
	xor.b32  	%r4365, %r4364, %r4361;
	xor.b32  	%r844, %r4365, %r843;
	add.s32 	%r4366, %r5884, %r844;
	add.s32 	%r4367, %r4366, 724874;
	cvt.rn.f32.u32 	%f2082, %r4367;
	fma.rn.f32 	%f2083, %f2082, 0f2F800000, 0f2F000000;
	mul.f32 	%f2084, %f2083, %f2083;
	fma.rn.f32 	%f2085, %f2081, %f2081, %f2084;
	sqrt.rn.f32 	%f2086, %f2085;
	setp.le.f32 	%p326, %f2086, 0f3F800000;
	add.f32 	%f2087, %f2843, 0f3F800000;
	selp.f32 	%f2843, %f2087, %f2843, %p326;
	@%p325 bra 	$L__BB5_233;
	setp.eq.s32 	%p327, %r545, 2;
	shr.u32 	%r4368, %r5881, 2;
	xor.b32  	%r4369, %r4368, %r5881;
	shl.b32 	%r4370, %r844, 4;
	shl.b32 	%r4371, %r4369, 1;
	xor.b32  	%r4372, %r4371, %r4370;
	xor.b32  	%r4373, %r4372, %r4369;
	xor.b32  	%r4374, %r4373, %r844;
	add.s32 	%r4375, %r5884, %r4374;
	add.s32 	%r4376, %r4375, 1087311;
	cvt.rn.f32.u32 	%f2088, %r4376;
	fma.rn.f32 	%f2089, %f2088, 0f2F800000, 0f2F000000;
	shr.u32 	%r4377, %r5880, 2;
	xor.b32  	%r4378, %r4377, %r5880;
	shl.b32 	%r4379, %r4374, 4;
	shl.b32 	%r4380, %r4378, 1;
	xor.b32  	%r4381, %r4380, %r4379;
	xor.b32  	%r4382, %r4381, %r4378;
	xor.b32  	%r845, %r4382, %r4374;
	add.s32 	%r4383, %r5884, %r845;
	add.s32 	%r4384, %r4383, 1449748;
	cvt.rn.f32.u32 	%f2090, %r4384;
	fma.rn.f32 	%f2091, %f2090, 0f2F800000, 0f2F000000;
	mul.f32 	%f2092, %f2091, %f2091;
	fma.rn.f32 	%f2093, %f2089, %f2089, %f2092;
	sqrt.rn.f32 	%f2094, %f2093;
	setp.le.f32 	%p328, %f2094, 0f3F800000;
	add.f32 	%f2095, %f2843, 0f3F800000;
	selp.f32 	%f2843, %f2095, %f2843, %p328;
	@%p327 bra 	$L__BB5_233;
	shr.u32 	%r4385, %r5879, 2;
	xor.b32  	%r4386, %r4385, %r5879;
	shl.b32 	%r4387, %r845, 4;
	shl.b32 	%r4388, %r4386, 1;
	xor.b32  	%r4389, %r4388, %r4387;
	xor.b32  	%r4390, %r4389, %r4386;
	xor.b32  	%r4391, %r4390, %r845;
	add.s32 	%r4392, %r5884, %r4391;
	add.s32 	%r4393, %r4392, 1812185;
	cvt.rn.f32.u32 	%f2096, %r4393;
	fma.rn.f32 	%f2097, %f2096, 0f2F800000, 0f2F000000;
	shr.u32 	%r4394, %r843, 2;
	xor.b32  	%r4395, %r4394, %r843;
	shl.b32 	%r4396, %r4391, 4;
	shl.b32 	%r4397, %r4395, 1;
	xor.b32  	%r4398, %r4397, %r4396;
	xor.b32  	%r4399, %r4398, %r4395;
	xor.b32  	%r4400, %r4399, %r4391;
	add.s32 	%r4401, %r5884, %r4400;
	add.s32 	%r4402, %r4401, 2174622;
	cvt.rn.f32.u32 	%f2098, %r4402;
	fma.rn.f32 	%f2099, %f2098, 0f2F800000, 0f2F000000;
	mul.f32 	%f2100, %f2099, %f2099;
	fma.rn.f32 	%f2101, %f2097, %f2097, %f2100;
	sqrt.rn.f32 	%f2102, %f2101;
	setp.le.f32 	%p329, %f2102, 0f3F800000;
	add.f32 	%f2103, %f2843, 0f3F800000;
	selp.f32 	%f2843, %f2103, %f2843, %p329;
$L__BB5_233:
	mul.f32 	%f314, %f2843, 0f40800000;
	add.s32 	%r4405, %r548, 2816;
	xor.b32  	%r4406, %r4405, -1429050551;
	mul.lo.s32 	%r4407, %r4406, 1099087573;
	add.s32 	%r5892, %r4407, 5783321;
	xor.b32  	%r5895, %r4407, 362436069;
	add.s32 	%r5896, %r4407, 123456789;
	add.s32 	%r5897, %r4407, -638133224;
	mov.b32 	%r5894, -123459836;
	mov.b32 	%r5893, -589760388;
	mov.f32 	%f2847, 0f00000000;
	@%p210 bra 	$L__BB5_236;
	mov.b32 	%r5891, 0;
	mov.b32 	%r5894, -123459836;
	mov.b32 	%r5893, -589760388;
	mov.f32 	%f2847, 0f00000000;
$L__BB5_235:
	shr.u32 	%r4411, %r5896, 2;
	xor.b32  	%r4412, %r4411, %r5896;
	shl.b32 	%r4413, %r5892, 4;
	shl.b32 	%r4414, %r4412, 1;
	xor.b32  	%r4415, %r4414, %r4413;
	xor.b32  	%r4416, %r4415, %r4412;
	xor.b32  	%r4417, %r4416, %r5892;
	add.s32 	%r4418, %r5897, %r4417;
	add.s32 	%r4419, %r4418, 362437;
	cvt.rn.f32.u32 	%f2107, %r4419;
	fma.rn.f32 	%f2108, %f2107, 0f2F800000, 0f2F000000;
	shr.u32 	%r4420, %r5895, 2;
	xor.b32  	%r4421, %r4420, %r5895;
	shl.b32 	%r4422, %r4417, 4;
	shl.b32 	%r4423, %r4421, 1;
	xor.b32  	%r4424, %r4423, %r4422;
	xor.b32  	%r4425, %r4424, %r4421;
	xor.b32  	%r4426, %r4425, %r4417;
	add.s32 	%r4427, %r5897, %r4426;
	add.s32 	%r4428, %r4427, 724874;
	cvt.rn.f32.u32 	%f2109, %r4428;
	fma.rn.f32 	%f2110, %f2109, 0f2F800000, 0f2F000000;
	mul.f32 	%f2111, %f2110, %f2110;
	fma.rn.f32 	%f2112, %f2108, %f2108, %f2111;
	sqrt.rn.f32 	%f2113, %f2112;
	setp.le.f32 	%p331, %f2113, 0f3F800000;
	add.f32 	%f2114, %f2847, 0f3F800000;
	selp.f32 	%f2115, %f2114, %f2847, %p331;
	shr.u32 	%r4429, %r5894, 2;
	xor.b32  	%r4430, %r4429, %r5894;
	shl.b32 	%r4431, %r4426, 4;
	shl.b32 	%r4432, %r4430, 1;
	xor.b32  	%r4433, %r4432, %r4431;
	xor.b32  	%r4434, %r4433, %r4430;
	xor.b32  	%r4435, %r4434, %r4426;
	add.s32 	%r4436, %r5897, %r4435;
	add.s32 	%r4437, %r4436, 1087311;
	cvt.rn.f32.u32 	%f2116, %r4437;
	fma.rn.f32 	%f2117, %f2116, 0f2F800000, 0f2F000000;
	shr.u32 	%r4438, %r5893, 2;
	xor.b32  	%r4439, %r4438, %r5893;
	shl.b32 	%r4440, %r4435, 4;
	shl.b32 	%r4441, %r4439, 1;
	xor.b32  	%r4442, %r4441, %r4440;
	xor.b32  	%r4443, %r4442, %r4439;
	xor.b32  	%r5896, %r4443, %r4435;
	add.s32 	%r4444, %r5897, %r5896;
	add.s32 	%r4445, %r4444, 1449748;
	cvt.rn.f32.u32 	%f2118, %r4445;
	fma.rn.f32 	%f2119, %f2118, 0f2F800000, 0f2F000000;
	mul.f32 	%f2120, %f2119, %f2119;
	fma.rn.f32 	%f2121, %f2117, %f2117, %f2120;
	sqrt.rn.f32 	%f2122, %f2121;
	setp.le.f32 	%p332, %f2122, 0f3F800000;
	add.f32 	%f2123, %f2115, 0f3F800000;
	selp.f32 	%f2124, %f2123, %f2115, %p332;
	shr.u32 	%r4446, %r5892, 2;
	xor.b32  	%r4447, %r4446, %r5892;
	shl.b32 	%r4448, %r5896, 4;
	shl.b32 	%r4449, %r4447, 1;
	xor.b32  	%r4450, %r4449, %r4448;
	xor.b32  	%r4451, %r4450, %r4447;
	xor.b32  	%r5895, %r4451, %r5896;
	add.s32 	%r4452, %r5897, %r5895;
	add.s32 	%r4453, %r4452, 1812185;
	cvt.rn.f32.u32 	%f2125, %r4453;
	fma.rn.f32 	%f2126, %f2125, 0f2F800000, 0f2F000000;
	shr.u32 	%r4454, %r4417, 2;
	xor.b32  	%r4455, %r4454, %r4417;
	shl.b32 	%r4456, %r5895, 4;
	shl.b32 	%r4457, %r4455, 1;
	xor.b32  	%r4458, %r4457, %r4456;
	xor.b32  	%r4459, %r4458, %r4455;
	xor.b32  	%r5894, %r4459, %r5895;
	add.s32 	%r4460, %r5897, %r5894;
	add.s32 	%r4461, %r4460, 2174622;
	cvt.rn.f32.u32 	%f2127, %r4461;
	fma.rn.f32 	%f2128, %f2127, 0f2F800000, 0f2F000000;
	mul.f32 	%f2129, %f2128, %f2128;
	fma.rn.f32 	%f2130, %f2126, %f2126, %f2129;
	sqrt.rn.f32 	%f2131, %f2130;
	setp.le.f32 	%p333, %f2131, 0f3F800000;
	add.f32 	%f2132, %f2124, 0f3F800000;
	selp.f32 	%f2133, %f2132, %f2124, %p333;
	shr.u32 	%r4462, %r4426, 2;
	xor.b32  	%r4463, %r4462, %r4426;
	shl.b32 	%r4464, %r5894, 4;
	shl.b32 	%r4465, %r4463, 1;
	xor.b32  	%r4466, %r4465, %r4464;
	xor.b32  	%r4467, %r4466, %r4463;
	xor.b32  	%r5893, %r4467, %r5894;
	add.s32 	%r4468, %r5897, %r5893;
	add.s32 	%r4469, %r4468, 2537059;
	cvt.rn.f32.u32 	%f2134, %r4469;
	fma.rn.f32 	%f2135, %f2134, 0f2F800000, 0f2F000000;
	shr.u32 	%r4470, %r4435, 2;
	xor.b32  	%r4471, %r4470, %r4435;
	shl.b32 	%r4472, %r5893, 4;
	shl.b32 	%r4473, %r4471, 1;
	xor.b32  	%r4474, %r4473, %r4472;
	xor.b32  	%r4475, %r4474, %r4471;
	xor.b32  	%r5892, %r4475, %r5893;
	add.s32 	%r5897, %r5897, 2899496;
	add.s32 	%r4476, %r5892, %r5897;
	cvt.rn.f32.u32 	%f2136, %r4476;
	fma.rn.f32 	%f2137, %f2136, 0f2F800000, 0f2F000000;
	mul.f32 	%f2138, %f2137, %f2137;
	fma.rn.f32 	%f2139, %f2135, %f2135, %f2138;
	sqrt.rn.f32 	%f2140, %f2139;
	setp.le.f32 	%p334, %f2140, 0f3F800000;
	add.f32 	%f2141, %f2133, 0f3F800000;
	selp.f32 	%f2847, %f2141, %f2133, %p334;
	add.s32 	%r5891, %r5891, 4;
	setp.ne.s32 	%p335, %r5891, %r546;
	@%p335 bra 	$L__BB5_235;
$L__BB5_236:
	@%p216 bra 	$L__BB5_240;
	setp.eq.s32 	%p337, %r545, 1;
	shr.u32 	%r4477, %r5896, 2;
	xor.b32  	%r4478, %r4477, %r5896;
	shl.b32 	%r4479, %r5892, 4;
	shl.b32 	%r4480, %r4478, 1;
	xor.b32  	%r4481, %r4480, %r4479;
	xor.b32  	%r4482, %r4481, %r4478;
	xor.b32  	%r870, %r4482, %r5892;
	add.s32 	%r4483, %r5897, %r870;
	add.s32 	%r4484, %r4483, 362437;
	cvt.rn.f32.u32 	%f2142, %r4484;
	fma.rn.f32 	%f2143, %f2142, 0f2F800000, 0f2F000000;
	shr.u32 	%r4485, %r5895, 2;
	xor.b32  	%r4486, %r4485, %r5895;
	shl.b32 	%r4487, %r870, 4;
	shl.b32 	%r4488, %r4486, 1;
	xor.b32  	%r4489, %r4488, %r4487;
	xor.b32  	%r4490, %r4489, %r4486;
	xor.b32  	%r871, %r4490, %r870;
	add.s32 	%r4491, %r5897, %r871;
	add.s32 	%r4492, %r4491, 724874;
	cvt.rn.f32.u32 	%f2144, %r4492;
	fma.rn.f32 	%f2145, %f2144, 0f2F800000, 0f2F000000;
	mul.f32 	%f2146, %f2145, %f2145;
	fma.rn.f32 	%f2147, %f2143, %f2143, %f2146;
	sqrt.rn.f32 	%f2148, %f2147;
	setp.le.f32 	%p338, %f2148, 0f3F800000;
	add.f32 	%f2149, %f2847, 0f3F800000;
	selp.f32 	%f2847, %f2149, %f2847, %p338;
	@%p337 bra 	$L__BB5_240;
	setp.eq.s32 	%p339, %r545, 2;
	shr.u32 	%r4493, %r5894, 2;
	xor.b32  	%r4494, %r4493, %r5894;
	shl.b32 	%r4495, %r871, 4;
	shl.b32 	%r4496, %r4494, 1;
	xor.b32  	%r4497, %r4496, %r4495;
	xor.b32  	%r4498, %r4497, %r4494;
	xor.b32  	%r4499, %r4498, %r871;
	add.s32 	%r4500, %r5897, %r4499;
	add.s32 	%r4501, %r4500, 1087311;
	cvt.rn.f32.u32 	%f2150, %r4501;
	fma.rn.f32 	%f2151, %f2150, 0f2F800000, 0f2F000000;
	shr.u32 	%r4502, %r5893, 2;
	xor.b32  	%r4503, %r4502, %r5893;
	shl.b32 	%r4504, %r4499, 4;
	shl.b32 	%r4505, %r4503, 1;
	xor.b32  	%r4506, %r4505, %r4504;
	xor.b32  	%r4507, %r4506, %r4503;
	xor.b32  	%r872, %r4507, %r4499;
	add.s32 	%r4508, %r5897, %r872;
	add.s32 	%r4509, %r4508, 1449748;
	cvt.rn.f32.u32 	%f2152, %r4509;
	fma.rn.f32 	%f2153, %f2152, 0f2F800000, 0f2F000000;
	mul.f32 	%f2154, %f2153, %f2153;
	fma.rn.f32 	%f2155, %f2151, %f2151, %f2154;
	sqrt.rn.f32 	%f2156, %f2155;
	setp.le.f32 	%p340, %f2156, 0f3F800000;
	add.f32 	%f2157, %f2847, 0f3F800000;
	selp.f32 	%f2847, %f2157, %f2847, %p340;
	@%p339 bra 	$L__BB5_240;
	shr.u32 	%r4510, %r5892, 2;
	xor.b32  	%r4511, %r4510, %r5892;
	shl.b32 	%r4512, %r872, 4;
	shl.b32 	%r4513, %r4511, 1;
	xor.b32  	%r4514, %r4513, %r4512;
	xor.b32  	%r4515, %r4514, %r4511;
	xor.b32  	%r4516, %r4515, %r872;
	add.s32 	%r4517, %r5897, %r4516;
	add.s32 	%r4518, %r4517, 1812185;
	cvt.rn.f32.u32 	%f2158, %r4518;
	fma.rn.f32 	%f2159, %f2158, 0f2F800000, 0f2F000000;
	shr.u32 	%r4519, %r870, 2;
	xor.b32  	%r4520, %r4519, %r870;
	shl.b32 	%r4521, %r4516, 4;
	shl.b32 	%r4522, %r4520, 1;
	xor.b32  	%r4523, %r4522, %r4521;
	xor.b32  	%r4524, %r4523, %r4520;
	xor.b32  	%r4525, %r4524, %r4516;
	add.s32 	%r4526, %r5897, %r4525;
	add.s32 	%r4527, %r4526, 2174622;
	cvt.rn.f32.u32 	%f2160, %r4527;
	fma.rn.f32 	%f2161, %f2160, 0f2F800000, 0f2F000000;
	mul.f32 	%f2162, %f2161, %f2161;
	fma.rn.f32 	%f2163, %f2159, %f2159, %f2162;
	sqrt.rn.f32 	%f2164, %f2163;
	setp.le.f32 	%p341, %f2164, 0f3F800000;
	add.f32 	%f2165, %f2847, 0f3F800000;
	selp.f32 	%f2847, %f2165, %f2847, %p341;
$L__BB5_240:
	mul.f32 	%f323, %f2847, 0f40800000;
	add.s32 	%r4530, %r548, 3072;
	xor.b32  	%r4531, %r4530, -1429050551;
	mul.lo.s32 	%r4532, %r4531, 1099087573;
	add.s32 	%r5905, %r4532, 5783321;
	xor.b32  	%r5908, %r4532, 362436069;
	add.s32 	%r5909, %r4532, 123456789;
	add.s32 	%r5910, %r4532, -638133224;
	mov.b32 	%r5907, -123459836;
	mov.b32 	%r5906, -589760388;
	mov.f32 	%f2851, 0f00000000;
	@%p210 bra 	$L__BB5_243;
	mov.b32 	%r5904, 0;
	mov.b32 	%r5907, -123459836;
	mov.b32 	%r5906, -589760388;
	mov.f32 	%f2851, 0f00000000;
$L__BB5_242:
	shr.u32 	%r4536, %r5909, 2;
	xor.b32  	%r4537, %r4536, %r5909;
	shl.b32 	%r4538, %r5905, 4;
	shl.b32 	%r4539, %r4537, 1;
	xor.b32  	%r4540, %r4539, %r4538;
	xor.b32  	%r4541, %r4540, %r4537;
	xor.b32  	%r4542, %r4541, %r5905;
	add.s32 	%r4543, %r5910, %r4542;
	add.s32 	%r4544, %r4543, 362437;
	cvt.rn.f32.u32 	%f2169, %r4544;
	fma.rn.f32 	%f2170, %f2169, 0f2F800000, 0f2F000000;
	shr.u32 	%r4545, %r5908, 2;
	xor.b32  	%r4546, %r4545, %r5908;
	shl.b32 	%r4547, %r4542, 4;
	shl.b32 	%r4548, %r4546, 1;
	xor.b32  	%r4549, %r4548, %r4547;
	xor.b32  	%r4550, %r4549, %r4546;
	xor.b32  	%r4551, %r4550, %r4542;
	add.s32 	%r4552, %r5910, %r4551;
	add.s32 	%r4553, %r4552, 724874;
	cvt.rn.f32.u32 	%f2171, %r4553;
	fma.rn.f32 	%f2172, %f2171, 0f2F800000, 0f2F000000;
	mul.f32 	%f2173, %f2172, %f2172;
	fma.rn.f32 	%f2174, %f2170, %f2170, %f2173;
	sqrt.rn.f32 	%f2175, %f2174;
	setp.le.f32 	%p343, %f2175, 0f3F800000;
	add.f32 	%f2176, %f2851, 0f3F800000;
	selp.f32 	%f2177, %f2176, %f2851, %p343;
	shr.u32 	%r4554, %r5907, 2;
	xor.b32  	%r4555, %r4554, %r5907;
	shl.b32 	%r4556, %r4551, 4;
	shl.b32 	%r4557, %r4555, 1;
	xor.b32  	%r4558, %r4557, %r4556;
	xor.b32  	%r4559, %r4558, %r4555;
	xor.b32  	%r4560, %r4559, %r4551;
	add.s32 	%r4561, %r5910, %r4560;
	add.s32 	%r4562, %r4561, 1087311;
	cvt.rn.f32.u32 	%f2178, %r4562;
	fma.rn.f32 	%f2179, %f2178, 0f2F800000, 0f2F000000;
	shr.u32 	%r4563, %r5906, 2;
	xor.b32  	%r4564, %r4563, %r5906;
	shl.b32 	%r4565, %r4560, 4;
	shl.b32 	%r4566, %r4564, 1;
	xor.b32  	%r4567, %r4566, %r4565;
	xor.b32  	%r4568, %r4567, %r4564;
	xor.b32  	%r5909, %r4568, %r4560;
	add.s32 	%r4569, %r5910, %r5909;
	add.s32 	%r4570, %r4569, 1449748;
	cvt.rn.f32.u32 	%f2180, %r4570;
	fma.rn.f32 	%f2181, %f2180, 0f2F800000, 0f2F000000;
	mul.f32 	%f2182, %f2181, %f2181;
	fma.rn.f32 	%f2183, %f2179, %f2179, %f2182;
	sqrt.rn.f32 	%f2184, %f2183;
	setp.le.f32 	%p344, %f2184, 0f3F800000;
	add.f32 	%f2185, %f2177, 0f3F800000;
	selp.f32 	%f2186, %f2185, %f2177, %p344;
	shr.u32 	%r4571, %r5905, 2;
	xor.b32  	%r4572, %r4571, %r5905;
	shl.b32 	%r4573, %r5909, 4;
	shl.b32 	%r4574, %r4572, 1;
	xor.b32  	%r4575, %r4574, %r4573;
	xor.b32  	%r4576, %r4575, %r4572;
	xor.b32  	%r5908, %r4576, %r5909;
	add.s32 	%r4577, %r5910, %r5908;
	add.s32 	%r4578, %r4577, 1812185;
	cvt.rn.f32.u32 	%f2187, %r4578;
	fma.rn.f32 	%f2188, %f2187, 0f2F800000, 0f2F000000;
	shr.u32 	%r4579, %r4542, 2;
	xor.b32  	%r4580, %r4579, %r4542;
	shl.b32 	%r4581, %r5908, 4;
	shl.b32 	%r4582, %r4580, 1;
	xor.b32  	%r4583, %r4582, %r4581;
	xor.b32  	%r4584, %r4583, %r4580;
	xor.b32  	%r5907, %r4584, %r5908;
	add.s32 	%r4585, %r5910, %r5907;
	add.s32 	%r4586, %r4585, 2174622;
	cvt.rn.f32.u32 	%f2189, %r4586;
	fma.rn.f32 	%f2190, %f2189, 0f2F800000, 0f2F000000;
	mul.f32 	%f2191, %f2190, %f2190;
	fma.rn.f32 	%f2192, %f2188, %f2188, %f2191;
	sqrt.rn.f32 	%f2193, %f2192;
	setp.le.f32 	%p345, %f2193, 0f3F800000;
	add.f32 	%f2194, %f2186, 0f3F800000;
	selp.f32 	%f2195, %f2194, %f2186, %p345;
	shr.u32 	%r4587, %r4551, 2;
	xor.b32  	%r4588, %r4587, %r4551;
	shl.b32 	%r4589, %r5907, 4;
	shl.b32 	%r4590, %r4588, 1;
	xor.b32  	%r4591, %r4590, %r4589;
	xor.b32  	%r4592, %r4591, %r4588;
	xor.b32  	%r5906, %r4592, %r5907;
	add.s32 	%r4593, %r5910, %r5906;
	add.s32 	%r4594, %r4593, 2537059;
	cvt.rn.f32.u32 	%f2196, %r4594;
	fma.rn.f32 	%f2197, %f2196, 0f2F800000, 0f2F000000;
	shr.u32 	%r4595, %r4560, 2;
	xor.b32  	%r4596, %r4595, %r4560;
	shl.b32 	%r4597, %r5906, 4;
	shl.b32 	%r4598, %r4596, 1;
	xor.b32  	%r4599, %r4598, %r4597;
	xor.b32  	%r4600, %r4599, %r4596;
	xor.b32  	%r5905, %r4600, %r5906;
	add.s32 	%r5910, %r5910, 2899496;
	add.s32 	%r4601, %r5905, %r5910;
	cvt.rn.f32.u32 	%f2198, %r4601;
	fma.rn.f32 	%f2199, %f2198, 0f2F800000, 0f2F000000;
	mul.f32 	%f2200, %f2199, %f2199;
	fma.rn.f32 	%f2201, %f2197, %f2197, %f2200;
	sqrt.rn.f32 	%f2202, %f2201;
	setp.le.f32 	%p346, %f2202, 0f3F800000;
	add.f32 	%f2203, %f2195, 0f3F800000;
	selp.f32 	%f2851, %f2203, %f2195, %p346;
	add.s32 	%r5904, %r5904, 4;
	setp.ne.s32 	%p347, %r5904, %r546;
	@%p347 bra 	$L__BB5_242;
$L__BB5_243:
	@%p216 bra 	$L__BB5_247;
	setp.eq.s32 	%p349, %r545, 1;
	shr.u32 	%r4602, %r5909, 2;
	xor.b32  	%r4603, %r4602, %r5909;
	shl.b32 	%r4604, %r5905, 4;
	shl.b32 	%r4605, %r4603, 1;
	xor.b32  	%r4606, %r4605, %r4604;
	xor.b32  	%r4607, %r4606, %r4603;
	xor.b32  	%r897, %r4607, %r5905;
	add.s32 	%r4608, %r5910, %r897;
	add.s32 	%r4609, %r4608, 362437;
	cvt.rn.f32.u32 	%f2204, %r4609;
	fma.rn.f32 	%f2205, %f2204, 0f2F800000, 0f2F000000;
	shr.u32 	%r4610, %r5908, 2;
	xor.b32  	%r4611, %r4610, %r5908;
	shl.b32 	%r4612, %r897, 4;
	shl.b32 	%r4613, %r4611, 1;
	xor.b32  	%r4614, %r4613, %r4612;
	xor.b32  	%r4615, %r4614, %r4611;
	xor.b32  	%r898, %r4615, %r897;
	add.s32 	%r4616, %r5910, %r898;
	add.s32 	%r4617, %r4616, 724874;
	cvt.rn.f32.u32 	%f2206, %r4617;
	fma.rn.f32 	%f2207, %f2206, 0f2F800000, 0f2F000000;
	mul.f32 	%f2208, %f2207, %f2207;
	fma.rn.f32 	%f2209, %f2205, %f2205, %f2208;
	sqrt.rn.f32 	%f2210, %f2209;
	setp.le.f32 	%p350, %f2210, 0f3F800000;
	add.f32 	%f2211, %f2851, 0f3F800000;
	selp.f32 	%f2851, %f2211, %f2851, %p350;
	@%p349 bra 	$L__BB5_247;
	setp.eq.s32 	%p351, %r545, 2;
	shr.u32 	%r4618, %r5907, 2;
	xor.b32  	%r4619, %r4618, %r5907;
	shl.b32 	%r4620, %r898, 4;
	shl.b32 	%r4621, %r4619, 1;
	xor.b32  	%r4622, %r4621, %r4620;
	xor.b32  	%r4623, %r4622, %r4619;
	xor.b32  	%r4624, %r4623, %r898;
	add.s32 	%r4625, %r5910, %r4624;
	add.s32 	%r4626, %r4625, 1087311;
	cvt.rn.f32.u32 	%f2212, %r4626;
	fma.rn.f32 	%f2213, %f2212, 0f2F800000, 0f2F000000;
	shr.u32 	%r4627, %r5906, 2;
	xor.b32  	%r4628, %r4627, %r5906;
	shl.b32 	%r4629, %r4624, 4;
	shl.b32 	%r4630, %r4628, 1;
	xor.b32  	%r4631, %r4630, %r4629;
	xor.b32  	%r4632, %r4631, %r4628;
	xor.b32  	%r899, %r4632, %r4624;
	add.s32 	%r4633, %r5910, %r899;
	add.s32 	%r4634, %r4633, 1449748;
	cvt.rn.f32.u32 	%f2214, %r4634;
	fma.rn.f32 	%f2215, %f2214, 0f2F800000, 0f2F000000;
	mul.f32 	%f2216, %f2215, %f2215;
	fma.rn.f32 	%f2217, %f2213, %f2213, %f2216;
	sqrt.rn.f32 	%f2218, %f2217;
	setp.le.f32 	%p352, %f2218, 0f3F800000;
	add.f32 	%f2219, %f2851, 0f3F800000;
	selp.f32 	%f2851, %f2219, %f2851, %p352;
	@%p351 bra 	$L__BB5_247;
	shr.u32 	%r4635, %r5905, 2;
	xor.b32  	%r4636, %r4635, %r5905;
	shl.b32 	%r4637, %r899, 4;
	shl.b32 	%r4638, %r4636, 1;
	xor.b32  	%r4639, %r4638, %r4637;
	xor.b32  	%r4640, %r4639, %r4636;
	xor.b32  	%r4641, %r4640, %r899;
	add.s32 	%r4642, %r5910, %r4641;
	add.s32 	%r4643, %r4642, 1812185;
	cvt.rn.f32.u32 	%f2220, %r4643;
	fma.rn.f32 	%f2221, %f2220, 0f2F800000, 0f2F000000;
	shr.u32 	%r4644, %r897, 2;
	xor.b32  	%r4645, %r4644, %r897;
	shl.b32 	%r4646, %r4641, 4;
	shl.b32 	%r4647, %r4645, 1;
	xor.b32  	%r4648, %r4647, %r4646;
	xor.b32  	%r4649, %r4648, %r4645;
	xor.b32  	%r4650, %r4649, %r4641;
	add.s32 	%r4651, %r5910, %r4650;
	add.s32 	%r4652, %r4651, 2174622;
	cvt.rn.f32.u32 	%f2222, %r4652;
	fma.rn.f32 	%f2223, %f2222, 0f2F800000, 0f2F000000;
	mul.f32 	%f2224, %f2223, %f2223;
	fma.rn.f32 	%f2225, %f2221, %f2221, %f2224;
	sqrt.rn.f32 	%f2226, %f2225;
	setp.le.f32 	%p353, %f2226, 0f3F800000;
	add.f32 	%f2227, %f2851, 0f3F800000;
	selp.f32 	%f2851, %f2227, %f2851, %p353;
$L__BB5_247:
	mul.f32 	%f332, %f2851, 0f40800000;
	add.s32 	%r4655, %r548, 3328;
	xor.b32  	%r4656, %r4655, -1429050551;
	mul.lo.s32 	%r4657, %r4656, 1099087573;
	add.s32 	%r5918, %r4657, 5783321;
	xor.b32  	%r5921, %r4657, 362436069;
	add.s32 	%r5922, %r4657, 123456789;
	add.s32 	%r5923, %r4657, -638133224;
	mov.b32 	%r5920, -123459836;
	mov.b32 	%r5919, -589760388;
	mov.f32 	%f2855, 0f00000000;
	@%p210 bra 	$L__BB5_250;
	mov.b32 	%r5917, 0;
	mov.b32 	%r5920, -123459836;
	mov.b32 	%r5919, -589760388;
	mov.f32 	%f2855, 0f00000000;
$L__BB5_249:
	shr.u32 	%r4661, %r5922, 2;
	xor.b32  	%r4662, %r4661, %r5922;
	shl.b32 	%r4663, %r5918, 4;
	shl.b32 	%r4664, %r4662, 1;
	xor.b32  	%r4665, %r4664, %r4663;
	xor.b32  	%r4666, %r4665, %r4662;
	xor.b32  	%r4667, %r4666, %r5918;
	add.s32 	%r4668, %r5923, %r4667;
	add.s32 	%r4669, %r4668, 362437;
	cvt.rn.f32.u32 	%f2231, %r4669;
	fma.rn.f32 	%f2232, %f2231, 0f2F800000, 0f2F000000;
	shr.u32 	%r4670, %r5921, 2;
	xor.b32  	%r4671, %r4670, %r5921;
	shl.b32 	%r4672, %r4667, 4;
	shl.b32 	%r4673, %r4671, 1;
	xor.b32  	%r4674, %r4673, %r4672;
	xor.b32  	%r4675, %r4674, %r4671;
	xor.b32  	%r4676, %r4675, %r4667;
	add.s32 	%r4677, %r5923, %r4676;
	add.s32 	%r4678, %r4677, 724874;
	cvt.rn.f32.u32 	%f2233, %r4678;
	fma.rn.f32 	%f2234, %f2233, 0f2F800000, 0f2F000000;
	mul.f32 	%f2235, %f2234, %f2234;
	fma.rn.f32 	%f2236, %f2232, %f2232, %f2235;
	sqrt.rn.f32 	%f2237, %f2236;
	setp.le.f32 	%p355, %f2237, 0f3F800000;
	add.f32 	%f2238, %f2855, 0f3F800000;
	selp.f32 	%f2239, %f2238, %f2855, %p355;
	shr.u32 	%r4679, %r5920, 2;
	xor.b32  	%r4680, %r4679, %r5920;
	shl.b32 	%r4681, %r4676, 4;
	shl.b32 	%r4682, %r4680, 1;
	xor.b32  	%r4683, %r4682, %r4681;
	xor.b32  	%r4684, %r4683, %r4680;
	xor.b32  	%r4685, %r4684, %r4676;
	add.s32 	%r4686, %r5923, %r4685;
	add.s32 	%r4687, %r4686, 1087311;
	cvt.rn.f32.u32 	%f2240, %r4687;
	fma.rn.f32 	%f2241, %f2240, 0f2F800000, 0f2F000000;
	shr.u32 	%r4688, %r5919, 2;
	xor.b32  	%r4689, %r4688, %r5919;
	shl.b32 	%r4690, %r4685, 4;
	shl.b32 	%r4691, %r4689, 1;
	xor.b32  	%r4692, %r4691, %r4690;
	xor.b32  	%r4693, %r4692, %r4689;
	xor.b32  	%r5922, %r4693, %r4685;
	add.s32 	%r4694, %r5923, %r5922;
	add.s32 	%r4695, %r4694, 1449748;
	cvt.rn.f32.u32 	%f2242, %r4695;
	fma.rn.f32 	%f2243, %f2242, 0f2F800000, 0f2F000000;
	mul.f32 	%f2244, %f2243, %f2243;
	fma.rn.f32 	%f2245, %f2241, %f2241, %f2244;
	sqrt.rn.f32 	%f2246, %f2245;
	setp.le.f32 	%p356, %f2246, 0f3F800000;
	add.f32 	%f2247, %f2239, 0f3F800000;
	selp.f32 	%f2248, %f2247, %f2239, %p356;
	shr.u32 	%r4696, %r5918, 2;
	xor.b32  	%r4697, %r4696, %r5918;
	shl.b32 	%r4698, %r5922, 4;
	shl.b32 	%r4699, %r4697, 1;
	xor.b32  	%r4700, %r4699, %r4698;
	xor.b32  	%r4701, %r4700, %r4697;
	xor.b32  	%r5921, %r4701, %r5922;
	add.s32 	%r4702, %r5923, %r5921;
	add.s32 	%r4703, %r4702, 1812185;
	cvt.rn.f32.u32 	%f2249, %r4703;
	fma.rn.f32 	%f2250, %f2249, 0f2F800000, 0f2F000000;
	shr.u32 	%r4704, %r4667, 2;
	xor.b32  	%r4705, %r4704, %r4667;
	shl.b32 	%r4706, %r5921, 4;
	shl.b32 	%r4707, %r4705, 1;
	xor.b32  	%r4708, %r4707, %r4706;
	xor.b32  	%r4709, %r4708, %r4705;
	xor.b32  	%r5920, %r4709, %r5921;
	add.s32 	%r4710, %r5923, %r5920;
	add.s32 	%r4711, %r4710, 2174622;
	cvt.rn.f32.u32 	%f2251, %r4711;
	fma.rn.f32 	%f2252, %f2251, 0f2F800000, 0f2F000000;
	mul.f32 	%f2253, %f2252, %f2252;
	fma.rn.f32 	%f2254, %f2250, %f2250, %f2253;
	sqrt.rn.f32 	%f2255, %f2254;
	setp.le.f32 	%p357, %f2255, 0f3F800000;
	add.f32 	%f2256, %f2248, 0f3F800000;
	selp.f32 	%f2257, %f2256, %f2248, %p357;
	shr.u32 	%r4712, %r4676, 2;
	xor.b32  	%r4713, %r4712, %r4676;
	shl.b32 	%r4714, %r5920, 4;
	shl.b32 	%r4715, %r4713, 1;
	xor.b32  	%r4716, %r4715, %r4714;
	xor.b32  	%r4717, %r4716, %r4713;
	xor.b32  	%r5919, %r4717, %r5920;
	add.s32 	%r4718, %r5923, %r5919;
	add.s32 	%r4719, %r4718, 2537059;
	cvt.rn.f32.u32 	%f2258, %r4719;
	fma.rn.f32 	%f2259, %f2258, 0f2F800000, 0f2F000000;
	shr.u32 	%r4720, %r4685, 2;
	xor.b32  	%r4721, %r4720, %r4685;
	shl.b32 	%r4722, %r5919, 4;
	shl.b32 	%r4723, %r4721, 1;
	xor.b32  	%r4724, %r4723, %r4722;
	xor.b32  	%r4725, %r4724, %r4721;
	xor.b32  	%r5918, %r4725, %r5919;
	add.s32 	%r5923, %r5923, 2899496;
	add.s32 	%r4726, %r5918, %r5923;
	cvt.rn.f32.u32 	%f2260, %r4726;
	fma.rn.f32 	%f2261, %f2260, 0f2F800000, 0f2F000000;
	mul.f32 	%f2262, %f2261, %f2261;
	fma.rn.f32 	%f2263, %f2259, %f2259, %f2262;
	sqrt.rn.f32 	%f2264, %f2263;
	setp.le.f32 	%p358, %f2264, 0f3F800000;
	add.f32 	%f2265, %f2257, 0f3F800000;
	selp.f32 	%f2855, %f2265, %f2257, %p358;
	add.s32 	%r5917, %r5917, 4;
	setp.ne.s32 	%p359, %r5917, %r546;
	@%p359 bra 	$L__BB5_249;
$L__BB5_250:
	@%p216 bra 	$L__BB5_254;
	setp.eq.s32 	%p361, %r545, 1;
	shr.u32 	%r4727, %r5922, 2;
	xor.b32  	%r4728, %r4727, %r5922;
	shl.b32 	%r4729, %r5918, 4;
	shl.b32 	%r4730, %r4728, 1;
	xor.b32  	%r4731, %r4730, %r4729;
	xor.b32  	%r4732, %r4731, %r4728;
	xor.b32  	%r924, %r4732, %r5918;
	add.s32 	%r4733, %r5923, %r924;
	add.s32 	%r4734, %r4733, 362437;
	cvt.rn.f32.u32 	%f2266, %r4734;
	fma.rn.f32 	%f2267, %f2266, 0f2F800000, 0f2F000000;
	shr.u32 	%r4735, %r5921, 2;
	xor.b32  	%r4736, %r4735, %r5921;
	shl.b32 	%r4737, %r924, 4;
	shl.b32 	%r4738, %r4736, 1;
	xor.b32  	%r4739, %r4738, %r4737;
	xor.b32  	%r4740, %r4739, %r4736;
	xor.b32  	%r925, %r4740, %r924;
	add.s32 	%r4741, %r5923, %r925;
	add.s32 	%r4742, %r4741, 724874;
	cvt.rn.f32.u32 	%f2268, %r4742;
	fma.rn.f32 	%f2269, %f2268, 0f2F800000, 0f2F000000;
	mul.f32 	%f2270, %f2269, %f2269;
	fma.rn.f32 	%f2271, %f2267, %f2267, %f2270;
	sqrt.rn.f32 	%f2272, %f2271;
	setp.le.f32 	%p362, %f2272, 0f3F800000;
	add.f32 	%f2273, %f2855, 0f3F800000;
	selp.f32 	%f2855, %f2273, %f2855, %p362;
	@%p361 bra 	$L__BB5_254;
	setp.eq.s32 	%p363, %r545, 2;
	shr.u32 	%r4743, %r5920, 2;
	xor.b32  	%r4744, %r4743, %r5920;
	shl.b32 	%r4745, %r925, 4;
	shl.b32 	%r4746, %r4744, 1;
	xor.b32  	%r4747, %r4746, %r4745;
	xor.b32  	%r4748, %r4747, %r4744;
	xor.b32  	%r4749, %r4748, %r925;
	add.s32 	%r4750, %r5923, %r4749;
	add.s32 	%r4751, %r4750, 1087311;
	cvt.rn.f32.u32 	%f2274, %r4751;
	fma.rn.f32 	%f2275, %f2274, 0f2F800000, 0f2F000000;
	shr.u32 	%r4752, %r5919, 2;
	xor.b32  	%r4753, %r4752, %r5919;
	shl.b32 	%r4754, %r4749, 4;
	shl.b32 	%r4755, %r4753, 1;
	xor.b32  	%r4756, %r4755, %r4754;
	xor.b32  	%r4757, %r4756, %r4753;
	xor.b32  	%r926, %r4757, %r4749;
	add.s32 	%r4758, %r5923, %r926;
	add.s32 	%r4759, %r4758, 1449748;
	cvt.rn.f32.u32 	%f2276, %r4759;
	fma.rn.f32 	%f2277, %f2276, 0f2F800000, 0f2F000000;
	mul.f32 	%f2278, %f2277, %f2277;
	fma.rn.f32 	%f2279, %f2275, %f2275, %f2278;
	sqrt.rn.f32 	%f2280, %f2279;
	setp.le.f32 	%p364, %f2280, 0f3F800000;
	add.f32 	%f2281, %f2855, 0f3F800000;
	selp.f32 	%f2855, %f2281, %f2855, %p364;
	@%p363 bra 	$L__BB5_254;
	shr.u32 	%r4760, %r5918, 2;
	xor.b32  	%r4761, %r4760, %r5918;
	shl.b32 	%r4762, %r926, 4;
	shl.b32 	%r4763, %r4761, 1;
	xor.b32  	%r4764, %r4763, %r4762;
	xor.b32  	%r4765, %r4764, %r4761;
	xor.b32  	%r4766, %r4765, %r926;
	add.s32 	%r4767, %r5923, %r4766;
	add.s32 	%r4768, %r4767, 1812185;
	cvt.rn.f32.u32 	%f2282, %r4768;
	fma.rn.f32 	%f2283, %f2282, 0f2F800000, 0f2F000000;
	shr.u32 	%r4769, %r924, 2;
	xor.b32  	%r4770, %r4769, %r924;
	shl.b32 	%r4771, %r4766, 4;
	shl.b32 	%r4772, %r4770, 1;
	xor.b32  	%r4773, %r4772, %r4771;
	xor.b32  	%r4774, %r4773, %r4770;
	xor.b32  	%r4775, %r4774, %r4766;
	add.s32 	%r4776, %r5923, %r4775;
	add.s32 	%r4777, %r4776, 2174622;
	cvt.rn.f32.u32 	%f2284, %r4777;
	fma.rn.f32 	%f2285, %f2284, 0f2F800000, 0f2F000000;
	mul.f32 	%f2286, %f2285, %f2285;
	fma.rn.f32 	%f2287, %f2283, %f2283, %f2286;
	sqrt.rn.f32 	%f2288, %f2287;
	setp.le.f32 	%p365, %f2288, 0f3F800000;
	add.f32 	%f2289, %f2855, 0f3F800000;
	selp.f32 	%f2855, %f2289, %f2855, %p365;
$L__BB5_254:
	mul.f32 	%f341, %f2855, 0f40800000;
	add.s32 	%r4780, %r548, 3584;
	xor.b32  	%r4781, %r4780, -1429050551;
	mul.lo.s32 	%r4782, %r4781, 1099087573;
	add.s32 	%r5931, %r4782, 5783321;
	xor.b32  	%r5934, %r4782, 362436069;
	add.s32 	%r5935, %r4782, 123456789;
	add.s32 	%r5936, %r4782, -638133224;
	mov.b32 	%r5933, -123459836;
	mov.b32 	%r5932, -589760388;
	mov.f32 	%f2859, 0f00000000;
	@%p210 bra 	$L__BB5_257;
	mov.b32 	%r5930, 0;
	mov.b32 	%r5933, -123459836;
	mov.b32 	%r5932, -589760388;
	mov.f32 	%f2859, 0f00000000;
$L__BB5_256:
	shr.u32 	%r4786, %r5935, 2;
	xor.b32  	%r4787, %r4786, %r5935;
	shl.b32 	%r4788, %r5931, 4;
	shl.b32 	%r4789, %r4787, 1;
	xor.b32  	%r4790, %r4789, %r4788;
	xor.b32  	%r4791, %r4790, %r4787;
	xor.b32  	%r4792, %r4791, %r5931;
	add.s32 	%r4793, %r5936, %r4792;
	add.s32 	%r4794, %r4793, 362437;
	cvt.rn.f32.u32 	%f2293, %r4794;
	fma.rn.f32 	%f2294, %f2293, 0f2F800000, 0f2F000000;
	shr.u32 	%r4795, %r5934, 2;
	xor.b32  	%r4796, %r4795, %r5934;
	shl.b32 	%r4797, %r4792, 4;
	shl.b32 	%r4798, %r4796, 1;
	xor.b32  	%r4799, %r4798, %r4797;
	xor.b32  	%r4800, %r4799, %r4796;
	xor.b32  	%r4801, %r4800, %r4792;
	add.s32 	%r4802, %r5936, %r4801;
	add.s32 	%r4803, %r4802, 724874;
	cvt.rn.f32.u32 	%f2295, %r4803;
	fma.rn.f32 	%f2296, %f2295, 0f2F800000, 0f2F000000;
	mul.f32 	%f2297, %f2296, %f2296;
	fma.rn.f32 	%f2298, %f2294, %f2294, %f2297;
	sqrt.rn.f32 	%f2299, %f2298;
	setp.le.f32 	%p367, %f2299, 0f3F800000;
	add.f32 	%f2300, %f2859, 0f3F800000;
	selp.f32 	%f2301, %f2300, %f2859, %p367;
	shr.u32 	%r4804, %r5933, 2;
	xor.b32  	%r4805, %r4804, %r5933;
	shl.b32 	%r4806, %r4801, 4;
	shl.b32 	%r4807, %r4805, 1;
	xor.b32  	%r4808, %r4807, %r4806;
	xor.b32  	%r4809, %r4808, %r4805;
	xor.b32  	%r4810, %r4809, %r4801;
	add.s32 	%r4811, %r5936, %r4810;
	add.s32 	%r4812, %r4811, 1087311;
	cvt.rn.f32.u32 	%f2302, %r4812;
	fma.rn.f32 	%f2303, %f2302, 0f2F800000, 0f2F000000;
	shr.u32 	%r4813, %r5932, 2;
	xor.b32  	%r4814, %r4813, %r5932;
	shl.b32 	%r4815, %r4810, 4;
	shl.b32 	%r4816, %r4814, 1;
	xor.b32  	%r4817, %r4816, %r4815;
	xor.b32  	%r4818, %r4817, %r4814;
	xor.b32  	%r5935, %r4818, %r4810;
	add.s32 	%r4819, %r5936, %r5935;
	add.s32 	%r4820, %r4819, 1449748;
	cvt.rn.f32.u32 	%f2304, %r4820;
	fma.rn.f32 	%f2305, %f2304, 0f2F800000, 0f2F000000;
	mul.f32 	%f2306, %f2305, %f2305;
	fma.rn.f32 	%f2307, %f2303, %f2303, %f2306;
	sqrt.rn.f32 	%f2308, %f2307;
	setp.le.f32 	%p368, %f2308, 0f3F800000;
	add.f32 	%f2309, %f2301, 0f3F800000;
	selp.f32 	%f2310, %f2309, %f2301, %p368;
	shr.u32 	%r4821, %r5931, 2;
	xor.b32  	%r4822, %r4821, %r5931;
	shl.b32 	%r4823, %r5935, 4;
	shl.b32 	%r4824, %r4822, 1;
	xor.b32  	%r4825, %r4824, %r4823;
	xor.b32  	%r4826, %r4825, %r4822;
	xor.b32  	%r5934, %r4826, %r5935;
	add.s32 	%r4827, %r5936, %r5934;
	add.s32 	%r4828, %r4827, 1812185;
	cvt.rn.f32.u32 	%f2311, %r4828;
	fma.rn.f32 	%f2312, %f2311, 0f2F800000, 0f2F000000;
	shr.u32 	%r4829, %r4792, 2;
	xor.b32  	%r4830, %r4829, %r4792;
	shl.b32 	%r4831, %r5934, 4;
	shl.b32 	%r4832, %r4830, 1;
	xor.b32  	%r4833, %r4832, %r4831;
	xor.b32  	%r4834, %r4833, %r4830;
	xor.b32  	%r5933, %r4834, %r5934;
	add.s32 	%r4835, %r5936, %r5933;
	add.s32 	%r4836, %r4835, 2174622;
	cvt.rn.f32.u32 	%f2313, %r4836;
	fma.rn.f32 	%f2314, %f2313, 0f2F800000, 0f2F000000;
	mul.f32 	%f2315, %f2314, %f2314;
	fma.rn.f32 	%f2316, %f2312, %f2312, %f2315;
	sqrt.rn.f32 	%f2317, %f2316;
	setp.le.f32 	%p369, %f2317, 0f3F800000;
	add.f32 	%f2318, %f2310, 0f3F800000;
	selp.f32 	%f2319, %f2318, %f2310, %p369;
	shr.u32 	%r4837, %r4801, 2;
	xor.b32  	%r4838, %r4837, %r4801;
	shl.b32 	%r4839, %r5933, 4;
	shl.b32 	%r4840, %r4838, 1;
	xor.b32  	%r4841, %r4840, %r4839;
	xor.b32  	%r4842, %r4841, %r4838;
	xor.b32  	%r5932, %r4842, %r5933;
	add.s32 	%r4843, %r5936, %r5932;
	add.s32 	%r4844, %r4843, 2537059;
	cvt.rn.f32.u32 	%f2320, %r4844;
	fma.rn.f32 	%f2321, %f2320, 0f2F800000, 0f2F000000;
	shr.u32 	%r4845, %r4810, 2;
	xor.b32  	%r4846, %r4845, %r4810;
	shl.b32 	%r4847, %r5932, 4;
	shl.b32 	%r4848, %r4846, 1;
	xor.b32  	%r4849, %r4848, %r4847;
	xor.b32  	%r4850, %r4849, %r4846;
	xor.b32  	%r5931, %r4850, %r5932;
	add.s32 	%r5936, %r5936, 2899496;
	add.s32 	%r4851, %r5931, %r5936;
	cvt.rn.f32.u32 	%f2322, %r4851;
	fma.rn.f32 	%f2323, %f2322, 0f2F800000, 0f2F000000;
	mul.f32 	%f2324, %f2323, %f2323;
	fma.rn.f32 	%f2325, %f2321, %f2321, %f2324;
	sqrt.rn.f32 	%f2326, %f2325;
	setp.le.f32 	%p370, %f2326, 0f3F800000;
	add.f32 	%f2327, %f2319, 0f3F800000;
	selp.f32 	%f2859, %f2327, %f2319, %p370;
	add.s32 	%r5930, %r5930, 4;
	setp.ne.s32 	%p371, %r5930, %r546;
	@%p371 bra 	$L__BB5_256;
$L__BB5_257:
	@%p216 bra 	$L__BB5_261;
	setp.eq.s32 	%p373, %r545, 1;
	shr.u32 	%r4852, %r5935, 2;
	xor.b32  	%r4853, %r4852, %r5935;
	shl.b32 	%r4854, %r5931, 4;
	shl.b32 	%r4855, %r4853, 1;
	xor.b32  	%r4856, %r4855, %r4854;
	xor.b32  	%r4857, %r4856, %r4853;
	xor.b32  	%r951, %r4857, %r5931;
	add.s32 	%r4858, %r5936, %r951;
	add.s32 	%r4859, %r4858, 362437;
	cvt.rn.f32.u32 	%f2328, %r4859;
	fma.rn.f32 	%f2329, %f2328, 0f2F800000, 0f2F000000;
	shr.u32 	%r4860, %r5934, 2;
	xor.b32  	%r4861, %r4860, %r5934;
	shl.b32 	%r4862, %r951, 4;
	shl.b32 	%r4863, %r4861, 1;
	xor.b32  	%r4864, %r4863, %r4862;
	xor.b32  	%r4865, %r4864, %r4861;
	xor.b32  	%r952, %r4865, %r951;
	add.s32 	%r4866, %r5936, %r952;
	add.s32 	%r4867, %r4866, 724874;
	cvt.rn.f32.u32 	%f2330, %r4867;
	fma.rn.f32 	%f2331, %f2330, 0f2F800000, 0f2F000000;
	mul.f32 	%f2332, %f2331, %f2331;
	fma.rn.f32 	%f2333, %f2329, %f2329, %f2332;
	sqrt.rn.f32 	%f2334, %f2333;
	setp.le.f32 	%p374, %f2334, 0f3F800000;
	add.f32 	%f2335, %f2859, 0f3F800000;
	selp.f32 	%f2859, %f2335, %f2859, %p374;
	@%p373 bra 	$L__BB5_261;
	setp.eq.s32 	%p375, %r545, 2;
	shr.u32 	%r4868, %r5933, 2;
	xor.b32  	%r4869, %r4868, %r5933;
	shl.b32 	%r4870, %r952, 4;
	shl.b32 	%r4871, %r4869, 1;
	xor.b32  	%r4872, %r4871, %r4870;
	xor.b32  	%r4873, %r4872, %r4869;
	xor.b32  	%r4874, %r4873, %r952;
	add.s32 	%r4875, %r5936, %r4874;
	add.s32 	%r4876, %r4875, 1087311;
	cvt.rn.f32.u32 	%f2336, %r4876;
	fma.rn.f32 	%f2337, %f2336, 0f2F800000, 0f2F000000;
	shr.u32 	%r4877, %r5932, 2;
	xor.b32  	%r4878, %r4877, %r5932;
	shl.b32 	%r4879, %r4874, 4;
	shl.b32 	%r4880, %r4878, 1;
	xor.b32  	%r4881, %r4880, %r4879;
	xor.b32  	%r4882, %r4881, %r4878;
	xor.b32  	%r953, %r4882, %r4874;
	add.s32 	%r4883, %r5936, %r953;
	add.s32 	%r4884, %r4883, 1449748;
	cvt.rn.f32.u32 	%f2338, %r4884;
	fma.rn.f32 	%f2339, %f2338, 0f2F800000, 0f2F000000;
	mul.f32 	%f2340, %f2339, %f2339;
	fma.rn.f32 	%f2341, %f2337, %f2337, %f2340;
	sqrt.rn.f32 	%f2342, %f2341;
	setp.le.f32 	%p376, %f2342, 0f3F800000;
	add.f32 	%f2343, %f2859, 0f3F800000;
	selp.f32 	%f2859, %f2343, %f2859, %p376;
	@%p375 bra 	$L__BB5_261;
	shr.u32 	%r4885, %r5931, 2;
	xor.b32  	%r4886, %r4885, %r5931;
	shl.b32 	%r4887, %r953, 4;
	shl.b32 	%r4888, %r4886, 1;
	xor.b32  	%r4889, %r4888, %r4887;
	xor.b32  	%r4890, %r4889, %r4886;
	xor.b32  	%r4891, %r4890, %r953;
	add.s32 	%r4892, %r5936, %r4891;
	add.s32 	%r4893, %r4892, 1812185;
	cvt.rn.f32.u32 	%f2344, %r4893;
	fma.rn.f32 	%f2345, %f2344, 0f2F800000, 0f2F000000;
	shr.u32 	%r4894, %r951, 2;
	xor.b32  	%r4895, %r4894, %r951;
	shl.b32 	%r4896, %r4891, 4;
	shl.b32 	%r4897, %r4895, 1;
	xor.b32  	%r4898, %r4897, %r4896;
	xor.b32  	%r4899, %r4898, %r4895;
	xor.b32  	%r4900, %r4899, %r4891;
	add.s32 	%r4901, %r5936, %r4900;
	add.s32 	%r4902, %r4901, 2174622;
	cvt.rn.f32.u32 	%f2346, %r4902;
	fma.rn.f32 	%f2347, %f2346, 0f2F800000, 0f2F000000;
	mul.f32 	%f2348, %f2347, %f2347;
	fma.rn.f32 	%f2349, %f2345, %f2345, %f2348;
	sqrt.rn.f32 	%f2350, %f2349;
	setp.le.f32 	%p377, %f2350, 0f3F800000;
	add.f32 	%f2351, %f2859, 0f3F800000;
	selp.f32 	%f2859, %f2351, %f2859, %p377;
$L__BB5_261:
	mul.f32 	%f350, %f2859, 0f40800000;
	add.s32 	%r4905, %r548, 3840;
	xor.b32  	%r4906, %r4905, -1429050551;
	mul.lo.s32 	%r4907, %r4906, 1099087573;
	add.s32 	%r5944, %r4907, 5783321;
	xor.b32  	%r5947, %r4907, 362436069;
	add.s32 	%r5948, %r4907, 123456789;
	add.s32 	%r5949, %r4907, -638133224;
	mov.b32 	%r5946, -123459836;
	mov.b32 	%r5945, -589760388;
	mov.f32 	%f2863, 0f00000000;
	@%p210 bra 	$L__BB5_264;
	mov.b32 	%r5943, 0;
	mov.b32 	%r5946, -123459836;
	mov.b32 	%r5945, -589760388;
	mov.f32 	%f2863, 0f00000000;
$L__BB5_263:
	shr.u32 	%r4911, %r5948, 2;
	xor.b32  	%r4912, %r4911, %r5948;
	shl.b32 	%r4913, %r5944, 4;
	shl.b32 	%r4914, %r4912, 1;
	xor.b32  	%r4915, %r4914, %r4913;
	xor.b32  	%r4916, %r4915, %r4912;
	xor.b32  	%r4917, %r4916, %r5944;
	add.s32 	%r4918, %r5949, %r4917;
	add.s32 	%r4919, %r4918, 362437;
	cvt.rn.f32.u32 	%f2355, %r4919;
	fma.rn.f32 	%f2356, %f2355, 0f2F800000, 0f2F000000;
	shr.u32 	%r4920, %r5947, 2;
	xor.b32  	%r4921, %r4920, %r5947;
	shl.b32 	%r4922, %r4917, 4;
	shl.b32 	%r4923, %r4921, 1;
	xor.b32  	%r4924, %r4923, %r4922;
	xor.b32  	%r4925, %r4924, %r4921;
	xor.b32  	%r4926, %r4925, %r4917;
	add.s32 	%r4927, %r5949, %r4926;
	add.s32 	%r4928, %r4927, 724874;
	cvt.rn.f32.u32 	%f2357, %r4928;
	fma.rn.f32 	%f2358, %f2357, 0f2F800000, 0f2F000000;
	mul.f32 	%f2359, %f2358, %f2358;
	fma.rn.f32 	%f2360, %f2356, %f2356, %f2359;
	sqrt.rn.f32 	%f2361, %f2360;
	setp.le.f32 	%p379, %f2361, 0f3F800000;
	add.f32 	%f2362, %f2863, 0f3F800000;
	selp.f32 	%f2363, %f2362, %f2863, %p379;
	shr.u32 	%r4929, %r5946, 2;
	xor.b32  	%r4930, %r4929, %r5946;
	shl.b32 	%r4931, %r4926, 4;
	shl.b32 	%r4932, %r4930, 1;
	xor.b32  	%r4933, %r4932, %r4931;
	xor.b32  	%r4934, %r4933, %r4930;
	xor.b32  	%r4935, %r4934, %r4926;
	add.s32 	%r4936, %r5949, %r4935;
	add.s32 	%r4937, %r4936, 1087311;
	cvt.rn.f32.u32 	%f2364, %r4937;
	fma.rn.f32 	%f2365, %f2364, 0f2F800000, 0f2F000000;
	shr.u32 	%r4938, %r5945, 2;
	xor.b32  	%r4939, %r4938, %r5945;
	shl.b32 	%r4940, %r4935, 4;
	shl.b32 	%r4941, %r4939, 1;
	xor.b32  	%r4942, %r4941, %r4940;
	xor.b32  	%r4943, %r4942, %r4939;
	xor.b32  	%r5948, %r4943, %r4935;
	add.s32 	%r4944, %r5949, %r5948;
	add.s32 	%r4945, %r4944, 1449748;
	cvt.rn.f32.u32 	%f2366, %r4945;
	fma.rn.f32 	%f2367, %f2366, 0f2F800000, 0f2F000000;
	mul.f32 	%f2368, %f2367, %f2367;
	fma.rn.f32 	%f2369, %f2365, %f2365, %f2368;
	sqrt.rn.f32 	%f2370, %f2369;
	setp.le.f32 	%p380, %f2370, 0f3F800000;
	add.f32 	%f2371, %f2363, 0f3F800000;
	selp.f32 	%f2372, %f2371, %f2363, %p380;
	shr.u32 	%r4946, %r5944, 2;
	xor.b32  	%r4947, %r4946, %r5944;
	shl.b32 	%r4948, %r5948, 4;
	shl.b32 	%r4949, %r4947, 1;
	xor.b32  	%r4950, %r4949, %r4948;
	xor.b32  	%r4951, %r4950, %r4947;
	xor.b32  	%r5947, %r4951, %r5948;
	add.s32 	%r4952, %r5949, %r5947;
	add.s32 	%r4953, %r4952, 1812185;
	cvt.rn.f32.u32 	%f2373, %r4953;
	fma.rn.f32 	%f2374, %f2373, 0f2F800000, 0f2F000000;
	shr.u32 	%r4954, %r4917, 2;
	xor.b32  	%r4955, %r4954, %r4917;
	shl.b32 	%r4956, %r5947, 4;
	shl.b32 	%r4957, %r4955, 1;
	xor.b32  	%r4958, %r4957, %r4956;
	xor.b32  	%r4959, %r4958, %r4955;
	xor.b32  	%r5946, %r4959, %r5947;
	add.s32 	%r4960, %r5949, %r5946;
	add.s32 	%r4961, %r4960, 2174622;
	cvt.rn.f32.u32 	%f2375, %r4961;
	fma.rn.f32 	%f2376, %f2375, 0f2F800000, 0f2F000000;
	mul.f32 	%f2377, %f2376, %f2376;
	fma.rn.f32 	%f2378, %f2374, %f2374, %f2377;
	sqrt.rn.f32 	%f2379, %f2378;
	setp.le.f32 	%p381, %f2379, 0f3F800000;
	add.f32 	%f2380, %f2372, 0f3F800000;
	selp.f32 	%f2381, %f2380, %f2372, %p381;
	shr.u32 	%r4962, %r4926, 2;
	xor.b32  	%r4963, %r4962, %r4926;
	shl.b32 	%r4964, %r5946, 4;
	shl.b32 	%r4965, %r4963, 1;
	xor.b32  	%r4966, %r4965, %r4964;
	xor.b32  	%r4967, %r4966, %r4963;
	xor.b32  	%r5945, %r4967, %r5946;
	add.s32 	%r4968, %r5949, %r5945;
	add.s32 	%r4969, %r4968, 2537059;
	cvt.rn.f32.u32 	%f2382, %r4969;
	fma.rn.f32 	%f2383, %f2382, 0f2F800000, 0f2F000000;
	shr.u32 	%r4970, %r4935, 2;
	xor.b32  	%r4971, %r4970, %r4935;
	shl.b32 	%r4972, %r5945, 4;
	shl.b32 	%r4973, %r4971, 1;
	xor.b32  	%r4974, %r4973, %r4972;
	xor.b32  	%r4975, %r4974, %r4971;
	xor.b32  	%r5944, %r4975, %r5945;
	add.s32 	%r5949, %r5949, 2899496;
	add.s32 	%r4976, %r5944, %r5949;
	cvt.rn.f32.u32 	%f2384, %r4976;
	fma.rn.f32 	%f2385, %f2384, 0f2F800000, 0f2F000000;
	mul.f32 	%f2386, %f2385, %f2385;
	fma.rn.f32 	%f2387, %f2383, %f2383, %f2386;
	sqrt.rn.f32 	%f2388, %f2387;
	setp.le.f32 	%p382, %f2388, 0f3F800000;
	add.f32 	%f2389, %f2381, 0f3F800000;
	selp.f32 	%f2863, %f2389, %f2381, %p382;
	add.s32 	%r5943, %r5943, 4;
	setp.ne.s32 	%p383, %r5943, %r546;
	@%p383 bra 	$L__BB5_263;
$L__BB5_264:
	@%p216 bra 	$L__BB5_268;
	setp.eq.s32 	%p385, %r545, 1;
	shr.u32 	%r4977, %r5948, 2;
	xor.b32  	%r4978, %r4977, %r5948;
	shl.b32 	%r4979, %r5944, 4;
	shl.b32 	%r4980, %r4978, 1;
	xor.b32  	%r4981, %r4980, %r4979;
	xor.b32  	%r4982, %r4981, %r4978;
	xor.b32  	%r978, %r4982, %r5944;
	add.s32 	%r4983, %r5949, %r978;
	add.s32 	%r4984, %r4983, 362437;
	cvt.rn.f32.u32 	%f2390, %r4984;
	fma.rn.f32 	%f2391, %f2390, 0f2F800000, 0f2F000000;
	shr.u32 	%r4985, %r5947, 2;
	xor.b32  	%r4986, %r4985, %r5947;
	shl.b32 	%r4987, %r978, 4;
	shl.b32 	%r4988, %r4986, 1;
	xor.b32  	%r4989, %r4988, %r4987;
	xor.b32  	%r4990, %r4989, %r4986;
	xor.b32  	%r979, %r4990, %r978;
	add.s32 	%r4991, %r5949, %r979;
	add.s32 	%r4992, %r4991, 724874;
	cvt.rn.f32.u32 	%f2392, %r4992;
	fma.rn.f32 	%f2393, %f2392, 0f2F800000, 0f2F000000;
	mul.f32 	%f2394, %f2393, %f2393;
	fma.rn.f32 	%f2395, %f2391, %f2391, %f2394;
	sqrt.rn.f32 	%f2396, %f2395;
	setp.le.f32 	%p386, %f2396, 0f3F800000;
	add.f32 	%f2397, %f2863, 0f3F800000;
	selp.f32 	%f2863, %f2397, %f2863, %p386;
	@%p385 bra 	$L__BB5_268;
	setp.eq.s32 	%p387, %r545, 2;
	shr.u32 	%r4993, %r5946, 2;
	xor.b32  	%r4994, %r4993, %r5946;
	shl.b32 	%r4995, %r979, 4;
	shl.b32 	%r4996, %r4994, 1;
	xor.b32  	%r4997, %r4996, %r4995;
	xor.b32  	%r4998, %r4997, %r4994;
	xor.b32  	%r4999, %r4998, %r979;
	add.s32 	%r5000, %r5949, %r4999;
	add.s32 	%r5001, %r5000, 1087311;
	cvt.rn.f32.u32 	%f2398, %r5001;
	fma.rn.f32 	%f2399, %f2398, 0f2F800000, 0f2F000000;
	shr.u32 	%r5002, %r5945, 2;
	xor.b32  	%r5003, %r5002, %r5945;
	shl.b32 	%r5004, %r4999, 4;
	shl.b32 	%r5005, %r5003, 1;
	xor.b32  	%r5006, %r5005, %r5004;
	xor.b32  	%r5007, %r5006, %r5003;
	xor.b32  	%r980, %r5007, %r4999;
	add.s32 	%r5008, %r5949, %r980;
	add.s32 	%r5009, %r5008, 1449748;
	cvt.rn.f32.u32 	%f2400, %r5009;
	fma.rn.f32 	%f2401, %f2400, 0f2F800000, 0f2F000000;
	mul.f32 	%f2402, %f2401, %f2401;
	fma.rn.f32 	%f2403, %f2399, %f2399, %f2402;
	sqrt.rn.f32 	%f2404, %f2403;
	setp.le.f32 	%p388, %f2404, 0f3F800000;
	add.f32 	%f2405, %f2863, 0f3F800000;
	selp.f32 	%f2863, %f2405, %f2863, %p388;
	@%p387 bra 	$L__BB5_268;
	shr.u32 	%r5010, %r5944, 2;
	xor.b32  	%r5011, %r5010, %r5944;
	shl.b32 	%r5012, %r980, 4;
	shl.b32 	%r5013, %r5011, 1;
	xor.b32  	%r5014, %r5013, %r5012;
	xor.b32  	%r5015, %r5014, %r5011;
	xor.b32  	%r5016, %r5015, %r980;
	add.s32 	%r5017, %r5949, %r5016;
	add.s32 	%r5018, %r5017, 1812185;
	cvt.rn.f32.u32 	%f2406, %r5018;
	fma.rn.f32 	%f2407, %f2406, 0f2F800000, 0f2F000000;
	shr.u32 	%r5019, %r978, 2;
	xor.b32  	%r5020, %r5019, %r978;
	shl.b32 	%r5021, %r5016, 4;
	shl.b32 	%r5022, %r5020, 1;
	xor.b32  	%r5023, %r5022, %r5021;
	xor.b32  	%r5024, %r5023, %r5020;
	xor.b32  	%r5025, %r5024, %r5016;
	add.s32 	%r5026, %r5949, %r5025;
	add.s32 	%r5027, %r5026, 2174622;
	cvt.rn.f32.u32 	%f2408, %r5027;
	fma.rn.f32 	%f2409, %f2408, 0f2F800000, 0f2F000000;
	mul.f32 	%f2410, %f2409, %f2409;
	fma.rn.f32 	%f2411, %f2407, %f2407, %f2410;
	sqrt.rn.f32 	%f2412, %f2411;
	setp.le.f32 	%p389, %f2412, 0f3F800000;
	add.f32 	%f2413, %f2863, 0f3F800000;
	selp.f32 	%f2863, %f2413, %f2863, %p389;
$L__BB5_268:
	mul.f32 	%f2414, %f2863, 0f40800000;
	div.rn.f32 	%f2879, %f2414, %f36;
	div.rn.f32 	%f2864, %f224, %f36;
	div.rn.f32 	%f2865, %f233, %f36;
	div.rn.f32 	%f2866, %f242, %f36;
	div.rn.f32 	%f2867, %f251, %f36;
	div.rn.f32 	%f2868, %f260, %f36;
	div.rn.f32 	%f2869, %f269, %f36;
	div.rn.f32 	%f2870, %f278, %f36;
	div.rn.f32 	%f2871, %f287, %f36;
	div.rn.f32 	%f2872, %f296, %f36;
	div.rn.f32 	%f2873, %f305, %f36;
	div.rn.f32 	%f2874, %f314, %f36;
	div.rn.f32 	%f2875, %f323, %f36;
	div.rn.f32 	%f2876, %f332, %f36;
	div.rn.f32 	%f2877, %f341, %f36;
	div.rn.f32 	%f2878, %f350, %f36;
$L__BB5_269:
	add.f32 	%f2415, %f2889, %f2864;
	add.f32 	%f2416, %f2865, %f2866;
	add.f32 	%f2417, %f2867, %f2868;
	add.f32 	%f2418, %f2869, %f2870;
	add.f32 	%f2419, %f2871, %f2872;
	add.f32 	%f2420, %f2873, %f2874;
	add.f32 	%f2421, %f2875, %f2876;
	add.f32 	%f2422, %f2877, %f2878;
	add.f32 	%f2423, %f2415, %f2416;
	add.f32 	%f2424, %f2417, %f2418;
	add.f32 	%f2425, %f2419, %f2420;
	add.f32 	%f2426, %f2421, %f2422;
	add.f32 	%f2427, %f2423, %f2424;
	add.f32 	%f2428, %f2425, %f2426;
	add.f32 	%f2429, %f2427, %f2428;
	add.f32 	%f2889, %f2429, %f2879;
	sub.s64 	%rd9, %rd1, %rd14;
	setp.lt.u64 	%p390, %rd9, %rd2;
	add.s32 	%r547, %r547, 1;
	@%p390 bra 	$L__BB5_287;
	bra.uni 	$L__BB5_154;
$L__BB5_270:
	setp.le.u64 	%p391, %rd1, %rd14;
	@%p391 bra 	$L__BB5_287;
	cvt.u32.u64 	%r5028, %rd14;
	cvt.u32.u64 	%r5029, %rd1;
	sub.s32 	%r982, %r5029, %r5028;
	setp.ge.s32 	%p392, %r92, %r982;
	@%p392 bra 	$L__BB5_287;
	setp.lt.s32 	%p393, %r3, 1;
	add.s32 	%r983, %r2, %r5028;
	@%p393 bra 	$L__BB5_282;
	mov.u32 	%r5950, %r92;
$L__BB5_274:
	setp.lt.u32 	%p398, %r544, 3;
	add.s32 	%r5045, %r983, %r5950;
	xor.b32  	%r5046, %r5045, -1429050551;
	mul.lo.s32 	%r5047, %r5046, 1099087573;
	add.s32 	%r5958, %r5047, 5783321;
	xor.b32  	%r5961, %r5047, 362436069;
	add.s32 	%r5962, %r5047, 123456789;
	add.s32 	%r5963, %r5047, -638133224;
	mov.b32 	%r5960, -123459836;
	mov.b32 	%r5959, -589760388;
	mov.f32 	%f2884, 0f00000000;
	@%p398 bra 	$L__BB5_277;
	mov.b32 	%r5957, 0;
	mov.b32 	%r5960, -123459836;
	mov.b32 	%r5959, -589760388;
	mov.f32 	%f2884, 0f00000000;
$L__BB5_276:
	shr.u32 	%r5051, %r5962, 2;
	xor.b32  	%r5052, %r5051, %r5962;
	shl.b32 	%r5053, %r5958, 4;
	shl.b32 	%r5054, %r5052, 1;
	xor.b32  	%r5055, %r5054, %r5053;
	xor.b32  	%r5056, %r5055, %r5052;
	xor.b32  	%r5057, %r5056, %r5958;
	add.s32 	%r5058, %r5963, %r5057;
	add.s32 	%r5059, %r5058, 362437;
	cvt.rn.f32.u32 	%f2437, %r5059;
	fma.rn.f32 	%f2438, %f2437, 0f2F800000, 0f2F000000;
	shr.u32 	%r5060, %r5961, 2;
	xor.b32  	%r5061, %r5060, %r5961;
	shl.b32 	%r5062, %r5057, 4;
	shl.b32 	%r5063, %r5061, 1;
	xor.b32  	%r5064, %r5063, %r5062;
	xor.b32  	%r5065, %r5064, %r5061;
	xor.b32  	%r5066, %r5065, %r5057;
	add.s32 	%r5067, %r5963, %r5066;
	add.s32 	%r5068, %r5067, 724874;
	cvt.rn.f32.u32 	%f2439, %r5068;
	fma.rn.f32 	%f2440, %f2439, 0f2F800000, 0f2F000000;
	mul.f32 	%f2441, %f2440, %f2440;
	fma.rn.f32 	%f2442, %f2438, %f2438, %f2441;
	sqrt.rn.f32 	%f2443, %f2442;
	setp.le.f32 	%p399, %f2443, 0f3F800000;
	add.f32 	%f2444, %f2884, 0f3F800000;
	selp.f32 	%f2445, %f2444, %f2884, %p399;
	shr.u32 	%r5069, %r5960, 2;
	xor.b32  	%r5070, %r5069, %r5960;
	shl.b32 	%r5071, %r5066, 4;
	shl.b32 	%r5072, %r5070, 1;
	xor.b32  	%r5073, %r5072, %r5071;
	xor.b32  	%r5074, %r5073, %r5070;
	xor.b32  	%r5075, %r5074, %r5066;
	add.s32 	%r5076, %r5963, %r5075;
	add.s32 	%r5077, %r5076, 1087311;
	cvt.rn.f32.u32 	%f2446, %r5077;
	fma.rn.f32 	%f2447, %f2446, 0f2F800000, 0f2F000000;
	shr.u32 	%r5078, %r5959, 2;
	xor.b32  	%r5079, %r5078, %r5959;
	shl.b32 	%r5080, %r5075, 4;
	shl.b32 	%r5081, %r5079, 1;
	xor.b32  	%r5082, %r5081, %r5080;
	xor.b32  	%r5083, %r5082, %r5079;
	xor.b32  	%r5962, %r5083, %r5075;
	add.s32 	%r5084, %r5963, %r5962;
	add.s32 	%r5085, %r5084, 1449748;
	cvt.rn.f32.u32 	%f2448, %r5085;
	fma.rn.f32 	%f2449, %f2448, 0f2F800000, 0f2F000000;
	mul.f32 	%f2450, %f2449, %f2449;
	fma.rn.f32 	%f2451, %f2447, %f2447, %f2450;
	sqrt.rn.f32 	%f2452, %f2451;
	setp.le.f32 	%p400, %f2452, 0f3F800000;
	add.f32 	%f2453, %f2445, 0f3F800000;
	selp.f32 	%f2454, %f2453, %f2445, %p400;
	shr.u32 	%r5086, %r5958, 2;
	xor.b32  	%r5087, %r5086, %r5958;
	shl.b32 	%r5088, %r5962, 4;
	shl.b32 	%r5089, %r5087, 1;
	xor.b32  	%r5090, %r5089, %r5088;
	xor.b32  	%r5091, %r5090, %r5087;
	xor.b32  	%r5961, %r5091, %r5962;
	add.s32 	%r5092, %r5963, %r5961;
	add.s32 	%r5093, %r5092, 1812185;
	cvt.rn.f32.u32 	%f2455, %r5093;
	fma.rn.f32 	%f2456, %f2455, 0f2F800000, 0f2F000000;
	shr.u32 	%r5094, %r5057, 2;
	xor.b32  	%r5095, %r5094, %r5057;
	shl.b32 	%r5096, %r5961, 4;
	shl.b32 	%r5097, %r5095, 1;
	xor.b32  	%r5098, %r5097, %r5096;
	xor.b32  	%r5099, %r5098, %r5095;
	xor.b32  	%r5960, %r5099, %r5961;
	add.s32 	%r5100, %r5963, %r5960;
	add.s32 	%r5101, %r5100, 2174622;
	cvt.rn.f32.u32 	%f2457, %r5101;
	fma.rn.f32 	%f2458, %f2457, 0f2F800000, 0f2F000000;
	mul.f32 	%f2459, %f2458, %f2458;
	fma.rn.f32 	%f2460, %f2456, %f2456, %f2459;
	sqrt.rn.f32 	%f2461, %f2460;
	setp.le.f32 	%p401, %f2461, 0f3F800000;
	add.f32 	%f2462, %f2454, 0f3F800000;
	selp.f32 	%f2463, %f2462, %f2454, %p401;
	shr.u32 	%r5102, %r5066, 2;
	xor.b32  	%r5103, %r5102, %r5066;
	shl.b32 	%r5104, %r5960, 4;
	shl.b32 	%r5105, %r5103, 1;
	xor.b32  	%r5106, %r5105, %r5104;
	xor.b32  	%r5107, %r5106, %r5103;
	xor.b32  	%r5959, %r5107, %r5960;
	add.s32 	%r5108, %r5963, %r5959;
	add.s32 	%r5109, %r5108, 2537059;
	cvt.rn.f32.u32 	%f2464, %r5109;
	fma.rn.f32 	%f2465, %f2464, 0f2F800000, 0f2F000000;
	shr.u32 	%r5110, %r5075, 2;
	xor.b32  	%r5111, %r5110, %r5075;
	shl.b32 	%r5112, %r5959, 4;
	shl.b32 	%r5113, %r5111, 1;
	xor.b32  	%r5114, %r5113, %r5112;
	xor.b32  	%r5115, %r5114, %r5111;
	xor.b32  	%r5958, %r5115, %r5959;
	add.s32 	%r5963, %r5963, 2899496;
	add.s32 	%r5116, %r5958, %r5963;
	cvt.rn.f32.u32 	%f2466, %r5116;
	fma.rn.f32 	%f2467, %f2466, 0f2F800000, 0f2F000000;
	mul.f32 	%f2468, %f2467, %f2467;
	fma.rn.f32 	%f2469, %f2465, %f2465, %f2468;
	sqrt.rn.f32 	%f2470, %f2469;
	setp.le.f32 	%p402, %f2470, 0f3F800000;
	add.f32 	%f2471, %f2463, 0f3F800000;
	selp.f32 	%f2884, %f2471, %f2463, %p402;
	add.s32 	%r5957, %r5957, 4;
	setp.ne.s32 	%p403, %r5957, %r546;
	@%p403 bra 	$L__BB5_276;
$L__BB5_277:
	setp.eq.s32 	%p404, %r545, 0;
	@%p404 bra 	$L__BB5_281;
	setp.eq.s32 	%p405, %r545, 1;
	shr.u32 	%r5117, %r5962, 2;
	xor.b32  	%r5118, %r5117, %r5962;
	shl.b32 	%r5119, %r5958, 4;
	shl.b32 	%r5120, %r5118, 1;
	xor.b32  	%r5121, %r5120, %r5119;
	xor.b32  	%r5122, %r5121, %r5118;
	xor.b32  	%r1009, %r5122, %r5958;
	add.s32 	%r5123, %r5963, %r1009;
	add.s32 	%r5124, %r5123, 362437;
	cvt.rn.f32.u32 	%f2472, %r5124;
	fma.rn.f32 	%f2473, %f2472, 0f2F800000, 0f2F000000;
	shr.u32 	%r5125, %r5961, 2;
	xor.b32  	%r5126, %r5125, %r5961;
	shl.b32 	%r5127, %r1009, 4;
	shl.b32 	%r5128, %r5126, 1;
	xor.b32  	%r5129, %r5128, %r5127;
	xor.b32  	%r5130, %r5129, %r5126;
	xor.b32  	%r1010, %r5130, %r1009;
	add.s32 	%r5131, %r5963, %r1010;
	add.s32 	%r5132, %r5131, 724874;
	cvt.rn.f32.u32 	%f2474, %r5132;
	fma.rn.f32 	%f2475, %f2474, 0f2F800000, 0f2F000000;
	mul.f32 	%f2476, %f2475, %f2475;
	fma.rn.f32 	%f2477, %f2473, %f2473, %f2476;
	sqrt.rn.f32 	%f2478, %f2477;
	setp.le.f32 	%p406, %f2478, 0f3F800000;
	add.f32 	%f2479, %f2884, 0f3F800000;
	selp.f32 	%f2884, %f2479, %f2884, %p406;
	@%p405 bra 	$L__BB5_281;
	setp.eq.s32 	%p407, %r545, 2;
	shr.u32 	%r5133, %r5960, 2;
	xor.b32  	%r5134, %r5133, %r5960;
	shl.b32 	%r5135, %r1010, 4;
	shl.b32 	%r5136, %r5134, 1;
	xor.b32  	%r5137, %r5136, %r5135;
	xor.b32  	%r5138, %r5137, %r5134;
	xor.b32  	%r5139, %r5138, %r1010;
	add.s32 	%r5140, %r5963, %r5139;
	add.s32 	%r5141, %r5140, 1087311;
	cvt.rn.f32.u32 	%f2480, %r5141;
	fma.rn.f32 	%f2481, %f2480, 0f2F800000, 0f2F000000;
	shr.u32 	%r5142, %r5959, 2;
	xor.b32  	%r5143, %r5142, %r5959;
	shl.b32 	%r5144, %r5139, 4;
	shl.b32 	%r5145, %r5143, 1;
	xor.b32  	%r5146, %r5145, %r5144;
	xor.b32  	%r5147, %r5146, %r5143;
	xor.b32  	%r1011, %r5147, %r5139;
	add.s32 	%r5148, %r5963, %r1011;
	add.s32 	%r5149, %r5148, 1449748;
	cvt.rn.f32.u32 	%f2482, %r5149;
	fma.rn.f32 	%f2483, %f2482, 0f2F800000, 0f2F000000;
	mul.f32 	%f2484, %f2483, %f2483;
	fma.rn.f32 	%f2485, %f2481, %f2481, %f2484;
	sqrt.rn.f32 	%f2486, %f2485;
	setp.le.f32 	%p408, %f2486, 0f3F800000;
	add.f32 	%f2487, %f2884, 0f3F800000;
	selp.f32 	%f2884, %f2487, %f2884, %p408;
	@%p407 bra 	$L__BB5_281;
	shr.u32 	%r5150, %r5958, 2;
	xor.b32  	%r5151, %r5150, %r5958;
	shl.b32 	%r5152, %r1011, 4;
	shl.b32 	%r5153, %r5151, 1;
	xor.b32  	%r5154, %r5153, %r5152;
	xor.b32  	%r5155, %r5154, %r5151;
	xor.b32  	%r5156, %r5155, %r1011;
	add.s32 	%r5157, %r5963, %r5156;
	add.s32 	%r5158, %r5157, 1812185;
	cvt.rn.f32.u32 	%f2488, %r5158;
	fma.rn.f32 	%f2489, %f2488, 0f2F800000, 0f2F000000;
	shr.u32 	%r5159, %r1009, 2;
	xor.b32  	%r5160, %r5159, %r1009;
	shl.b32 	%r5161, %r5156, 4;
	shl.b32 	%r5162, %r5160, 1;
	xor.b32  	%r5163, %r5162, %r5161;
	xor.b32  	%r5164, %r5163, %r5160;
	xor.b32  	%r5165, %r5164, %r5156;
	add.s32 	%r5166, %r5963, %r5165;
	add.s32 	%r5167, %r5166, 2174622;
	cvt.rn.f32.u32 	%f2490, %r5167;
	fma.rn.f32 	%f2491, %f2490, 0f2F800000, 0f2F000000;
	mul.f32 	%f2492, %f2491, %f2491;
	fma.rn.f32 	%f2493, %f2489, %f2489, %f2492;
	sqrt.rn.f32 	%f2494, %f2493;
	setp.le.f32 	%p409, %f2494, 0f3F800000;
	add.f32 	%f2495, %f2884, 0f3F800000;
	selp.f32 	%f2884, %f2495, %f2884, %p409;
$L__BB5_281:
	mul.f32 	%f2496, %f2884, 0f40800000;
	div.rn.f32 	%f2497, %f2496, %f36;
	add.f32 	%f2889, %f2889, %f2497;
	add.s32 	%r5950, %r5950, 256;
	setp.lt.s32 	%p410, %r5950, %r982;
	@%p410 bra 	$L__BB5_274;
	bra.uni 	$L__BB5_287;
$L__BB5_282:
	cvt.u32.u64 	%r5031, %rd3;
	cvt.u32.u64 	%r5032, %rd2;
	not.b32 	%r5034, %r92;
	add.s32 	%r5035, %r5034, %r5029;
	add.s32 	%r5036, %r5032, %r5031;
	sub.s32 	%r5037, %r5035, %r5036;
	mul.lo.s32 	%r5038, %r1, %r547;
	shl.b32 	%r5039, %r5038, 12;
	sub.s32 	%r1013, %r5037, %r5039;
	shr.u32 	%r5040, %r5035, 8;
	add.s32 	%r1014, %r5040, 1;
	and.b32  	%r5041, %r5035, 768;
	setp.eq.s32 	%p394, %r5041, 768;
	mov.u32 	%r5966, %r92;
	@%p394 bra 	$L__BB5_285;
	and.b32  	%r1015, %r1014, 3;
	mov.b32 	%r5965, 0;
	mov.u32 	%r5966, %r92;
$L__BB5_284:
	.pragma "nounroll";
	add.f32 	%f2889, %f2889, %f214;
	add.s32 	%r5966, %r5966, 256;
	add.s32 	%r5965, %r5965, 1;
	setp.ne.s32 	%p395, %r5965, %r1015;
	@%p395 bra 	$L__BB5_284;
$L__BB5_285:
	setp.lt.u32 	%p396, %r1013, 768;
	@%p396 bra 	$L__BB5_287;
$L__BB5_286:
	add.f32 	%f2431, %f2889, %f214;
	add.f32 	%f2432, %f2431, %f214;
	add.f32 	%f2433, %f2432, %f214;
	add.f32 	%f2889, %f2433, %f214;
	add.s32 	%r5966, %r5966, 1024;
	setp.lt.s32 	%p397, %r5966, %r982;
	@%p397 bra 	$L__BB5_286;
$L__BB5_287:
	// begin inline asm
	mov.u32 %r5168, %laneid;
	// end inline asm
	mov.b32 	%r5170, %f2889;
	mov.b32 	%r5171, 1;
	mov.b32 	%r5192, 31;
	mov.b32 	%r5193, -1;
	// begin inline asm
	shfl.sync.down.b32 %r5169, %r5170, %r5171, %r5192, %r5193;
	// end inline asm
	setp.gt.s32 	%p411, %r5168, 30;
	mov.b32 	%f2498, %r5169;
	add.f32 	%f2499, %f2889, %f2498;
	selp.f32 	%f2500, %f2889, %f2499, %p411;
	mov.b32 	%r5175, %f2500;
	mov.b32 	%r5176, 2;
	// begin inline asm
	shfl.sync.down.b32 %r5174, %r5175, %r5176, %r5192, %r5193;
	// end inline asm
	setp.gt.s32 	%p412, %r5168, 29;
	mov.b32 	%f2501, %r5174;
	add.f32 	%f2502, %f2500, %f2501;
	selp.f32 	%f2503, %f2500, %f2502, %p412;
	mov.b32 	%r5180, %f2503;
	mov.b32 	%r5181, 4;
	// begin inline asm
	shfl.sync.down.b32 %r5179, %r5180, %r5181, %r5192, %r5193;
	// end inline asm
	setp.gt.s32 	%p413, %r5168, 27;
	mov.b32 	%f2504, %r5179;
	add.f32 	%f2505, %f2503, %f2504;
	selp.f32 	%f2506, %f2503, %f2505, %p413;
	mov.b32 	%r5185, %f2506;
	mov.b32 	%r5186, 8;
	// begin inline asm
	shfl.sync.down.b32 %r5184, %r5185, %r5186, %r5192, %r5193;
	// end inline asm
	setp.gt.s32 	%p414, %r5168, 23;
	mov.b32 	%f2507, %r5184;
	add.f32 	%f2508, %f2506, %f2507;
	selp.f32 	%f2509, %f2506, %f2508, %p414;
	mov.b32 	%r5190, %f2509;
	mov.b32 	%r5191, 16;
	// begin inline asm
	shfl.sync.down.b32 %r5189, %r5190, %r5191, %r5192, %r5193;
	// end inline asm
	setp.gt.s32 	%p415, %r5168, 15;
	mov.b32 	%f2510, %r5189;
	add.f32 	%f409, %f2509, %f2510;
	selp.f32 	%f2890, %f2509, %f409, %p415;
	setp.ne.s32 	%p416, %r5168, 0;
	@%p416 bra 	$L__BB5_289;
	shr.u32 	%r5194, %r92, 3;
	and.b32  	%r5195, %r5194, 124;
	mov.u32 	%r5196, _ZZN3cub18CUB_300001_SM_10006detail6reduce18DeviceReduceKernelINS2_10policy_hubIfyN4cuda3std3__44plusIfEEE10Policy1000EN6thrust24THRUST_300001_SM_1000_NS17counting_iteratorIiNSD_11use_defaultESF_SF_EEyS9_f11estimate_piEEvT0_PT3_T1_NS0_13GridEvenShareISL_EET2_T4_E12temp_storage;
	add.s32 	%r5197, %r5196, %r5195;
	st.shared.f32 	[%r5197+8], %f409;
$L__BB5_289:
	bar.sync 	0;
	setp.ne.s32 	%p417, %r92, 0;
	@%p417 bra 	$L__BB5_291;
	ld.shared.f32 	%f2511, [_ZZN3cub18CUB_300001_SM_10006detail6reduce18DeviceReduceKernelINS2_10policy_hubIfyN4cuda3std3__44plusIfEEE10Policy1000EN6thrust24THRUST_300001_SM_1000_NS17counting_iteratorIiNSD_11use_defaultESF_SF_EEyS9_f11estimate_piEEvT0_PT3_T1_NS0_13GridEvenShareISL_EET2_T4_E12temp_storage+12];
	add.f32 	%f2512, %f2890, %f2511;
	ld.shared.f32 	%f2513, [_ZZN3cub18CUB_300001_SM_10006detail6reduce18DeviceReduceKernelINS2_10policy_hubIfyN4cuda3std3__44plusIfEEE10Policy1000EN6thrust24THRUST_300001_SM_1000_NS17counting_iteratorIiNSD_11use_defaultESF_SF_EEyS9_f11estimate_piEEvT0_PT3_T1_NS0_13GridEvenShareISL_EET2_T4_E12temp_storage+16];
	add.f32 	%f2514, %f2512, %f2513;
	ld.shared.f32 	%f2515, [_ZZN3cub18CUB_300001_SM_10006detail6reduce18DeviceReduceKernelINS2_10policy_hubIfyN4cuda3std3__44plusIfEEE10Policy1000EN6thrust24THRUST_300001_SM_1000_NS17counting_iteratorIiNSD_11use_defaultESF_SF_EEyS9_f11estimate_piEEvT0_PT3_T1_NS0_13GridEvenShareISL_EET2_T4_E12temp_storage+20];
	add.f32 	%f2516, %f2514, %f2515;
	ld.shared.f32 	%f2517, [_ZZN3cub18CUB_300001_SM_10006detail6reduce18DeviceReduceKernelINS2_10policy_hubIfyN4cuda3std3__44plusIfEEE10Policy1000EN6thrust24THRUST_300001_SM_1000_NS17counting_iteratorIiNSD_11use_defaultESF_SF_EEyS9_f11estimate_piEEvT0_PT3_T1_NS0_13GridEvenShareISL_EET2_T4_E12temp_storage+24];
	add.f32 	%f2518, %f2516, %f2517;
	ld.shared.f32 	%f2519, [_ZZN3cub18CUB_300001_SM_10006detail6reduce18DeviceReduceKernelINS2_10policy_hubIfyN4cuda3std3__44plusIfEEE10Policy1000EN6thrust24THRUST_300001_SM_1000_NS17counting_iteratorIiNSD_11use_defaultESF_SF_EEyS9_f11estimate_piEEvT0_PT3_T1_NS0_13GridEvenShareISL_EET2_T4_E12temp_storage+28];
	add.f32 	%f2520, %f2518, %f2519;
	ld.shared.f32 	%f2521, [_ZZN3cub18CUB_300001_SM_10006detail6reduce18DeviceReduceKernelINS2_10policy_hubIfyN4cuda3std3__44plusIfEEE10Policy1000EN6thrust24THRUST_300001_SM_1000_NS17counting_iteratorIiNSD_11use_defaultESF_SF_EEyS9_f11estimate_piEEvT0_PT3_T1_NS0_13GridEvenShareISL_EET2_T4_E12temp_storage+32];
	add.f32 	%f2522, %f2520, %f2521;
	ld.shared.f32 	%f2523, [_ZZN3cub18CUB_300001_SM_10006detail6reduce18DeviceReduceKernelINS2_10policy_hubIfyN4cuda3std3__44plusIfEEE10Policy1000EN6thrust24THRUST_300001_SM_1000_NS17counting_iteratorIiNSD_11use_defaultESF_SF_EEyS9_f11estimate_piEEvT0_PT3_T1_NS0_13GridEvenShareISL_EET2_T4_E12temp_storage+36];
	add.f32 	%f2890, %f2522, %f2523;
$L__BB5_291:
	mov.u32 	%r5493, %tid.x;
	setp.ne.s32 	%p471, %r5493, 0;
	@%p471 bra 	$L__BB5_293;
	ld.param.u64 	%rd13, [_ZN3cub18CUB_300001_SM_10006detail6reduce18DeviceReduceKernelINS2_10policy_hubIfyN4cuda3std3__44plusIfEEE10Policy1000EN6thrust24THRUST_300001_SM_1000_NS17counting_iteratorIiNSD_11use_defaultESF_SF_EEyS9_f11estimate_piEEvT0_PT3_T1_NS0_13GridEvenShareISL_EET2_T4__param_1];
	cvta.to.global.u64 	%rd10, %rd13;
	mul.wide.u32 	%rd11, %r4, 4;
	add.s64 	%rd12, %rd10, %rd11;
	st.global.f32 	[%rd12], %f2890;
$L__BB5_293:
	ret;

}
	// .globl	_ZN3cub18CUB_300001_SM_10006detail6reduce28DeviceReduceSingleTileKernelINS2_10policy_hubIfyN4cuda3std3__44plusIfEEE10Policy1000EPfSC_iS9_ffNS7_10__identityEEEvT0_T1_T2_T3_T4_T6_
.visible .entry _ZN3cub18CUB_300001_SM_10006detail6reduce28DeviceReduceSingleTileKernelINS2_10policy_hubIfyN4cuda3std3__44plusIfEEE10Policy1000EPfSC_iS9_ffNS7_10__identityEEEvT0_T1_T2_T3_T4_T6_(
	.param .u64 .ptr .align 1 _ZN3cub18CUB_300001_SM_10006detail6reduce28DeviceReduceSingleTileKernelINS2_10policy_hubIfyN4cuda3std3__44plusIfEEE10Policy1000EPfSC_iS9_ffNS7_10__identityEEEvT0_T1_T2_T3_T4_T6__param_0,
	.param .u64 .ptr .align 1 _ZN3cub18CUB_300001_SM_10006detail6reduce28DeviceReduceSingleTileKernelINS2_10policy_hubIfyN4cuda3std3__44plusIfEEE10Policy1000EPfSC_iS9_ffNS7_10__identityEEEvT0_T1_T2_T3_T4_T6__param_1,
	.param .u32 _ZN3cub18CUB_300001_SM_10006detail6reduce28DeviceReduceSingleTileKernelINS2_10policy_hubIfyN4cuda3std3__44plusIfEEE10Policy1000EPfSC_iS9_ffNS7_10__identityEEEvT0_T1_T2_T3_T4_T6__param_2,
	.param .align 1 .b8 _ZN3cub18CUB_300001_SM_10006detail6reduce28DeviceReduceSingleTileKernelINS2_10policy_hubIfyN4cuda3std3__44plusIfEEE10Policy1000EPfSC_iS9_ffNS7_10__identityEEEvT0_T1_T2_T3_T4_T6__param_3[1],
	.param .f32 _ZN3cub18CUB_300001_SM_10006detail6reduce28DeviceReduceSingleTileKernelINS2_10policy_hubIfyN4cuda3std3__44plusIfEEE10Policy1000EPfSC_iS9_ffNS7_10__identityEEEvT0_T1_T2_T3_T4_T6__param_4,
	.param .align 1 .b8 _ZN3cub18CUB_300001_SM_10006detail6reduce28DeviceReduceSingleTileKernelINS2_10policy_hubIfyN4cuda3std3__44plusIfEEE10Policy1000EPfSC_iS9_ffNS7_10__identityEEEvT0_T1_T2_T3_T4_T6__param_5[1]
)
.maxntid 256
.minnctapersm 1
{
	.reg .pred 	%p<97>;
	.reg .b32 	%r<407>;
	.reg .b32 	%f<419>;
	.reg .b64 	%rd<125>;
	// demoted variable
	.shared .align 4 .b8 _ZZN3cub18CUB_300001_SM_10006detail6reduce28DeviceReduceSingleTileKernelINS2_10policy_hubIfyN4cuda3std3__44plusIfEEE10Policy1000EPfSC_iS9_ffNS7_10__identityEEEvT0_T1_T2_T3_T4_T6_E12temp_storage[44];
	ld.param.u64 	%rd16, [_ZN3cub18CUB_300001_SM_10006detail6reduce28DeviceReduceSingleTileKernelINS2_10policy_hubIfyN4cuda3std3__44plusIfEEE10Policy1000EPfSC_iS9_ffNS7_10__identityEEEvT0_T1_T2_T3_T4_T6__param_0];
	ld.param.u64 	%rd17, [_ZN3cub18CUB_300001_SM_10006detail6reduce28DeviceReduceSingleTileKernelINS2_10policy_hubIfyN4cuda3std3__44plusIfEEE10Policy1000EPfSC_iS9_ffNS7_10__identityEEEvT0_T1_T2_T3_T4_T6__param_1];
	ld.param.u32 	%r67, [_ZN3cub18CUB_300001_SM_10006detail6reduce28DeviceReduceSingleTileKernelINS2_10policy_hubIfyN4cuda3std3__44plusIfEEE10Policy1000EPfSC_iS9_ffNS7_10__identityEEEvT0_T1_T2_T3_T4_T6__param_2];
	ld.param.f32 	%f58, [_ZN3cub18CUB_300001_SM_10006detail6reduce28DeviceReduceSingleTileKernelINS2_10policy_hubIfyN4cuda3std3__44plusIfEEE10Policy1000EPfSC_iS9_ffNS7_10__identityEEEvT0_T1_T2_T3_T4_T6__param_4];
	cvta.to.global.u64 	%rd1, %rd17;
	setp.ne.s32 	%p1, %r67, 0;
	@%p1 bra 	$L__BB6_3;
	mov.u32 	%r380, %tid.x;
	setp.ne.s32 	%p96, %r380, 0;
	@%p96 bra 	$L__BB6_74;
	st.global.f32 	[%rd1], %f58;
	bra.uni 	$L__BB6_74;
$L__BB6_3:
	and.b64  	%rd18, %rd16, 15;
	setp.ne.s64 	%p2, %rd18, 0;
	@%p2 bra 	$L__BB6_38;
	setp.gt.s32 	%p49, %r67, 4095;
	@%p49 bra 	$L__BB6_22;
	mov.u32 	%r1, %tid.x;
	setp.ge.s32 	%p66, %r1, %r67;
	mov.f32 	%f397, 0f00000000;
	mov.u32 	%r384, %r1;
	@%p66 bra 	$L__BB6_7;
	mul.wide.u32 	%rd113, %r1, 4;
	add.s64 	%rd112, %rd16, %rd113;
	// begin inline asm
	ld.global.nc.u32 %r300, [%rd112];
	// end inline asm
	mov.b32 	%f397, %r300;
	add.s32 	%r384, %r1, 256;
$L__BB6_7:
	setp.ge.s32 	%p67, %r384, %r67;
	@%p67 bra 	$L__BB6_13;
	not.b32 	%r301, %r384;
	add.s32 	%r4, %r67, %r301;
	and.b32  	%r302, %r4, 768;
	setp.eq.s32 	%p68, %r302, 768;
	@%p68 bra 	$L__BB6_11;
	mul.wide.u32 	%rd114, %r384, 4;
	add.s64 	%rd121, %rd16, %rd114;
	shr.u32 	%r303, %r4, 8;
	add.s32 	%r304, %r303, 1;
	and.b32  	%r305, %r304, 3;
	neg.s32 	%r382, %r305;
$L__BB6_10:
	.pragma "nounroll";
	// begin inline asm
	ld.global.nc.u32 %r306, [%rd121];
	// end inline asm
	mov.b32 	%f323, %r306;
	add.f32 	%f397, %f397, %f323;
	add.s32 	%r384, %r384, 256;
	add.s64 	%rd121, %rd121, 1024;
	add.s32 	%r382, %r382, 1;
	setp.ne.s32 	%p69, %r382, 0;
	@%p69 bra 	$L__BB6_10;
$L__BB6_11:
	setp.lt.u32 	%p70, %r4, 768;
	@%p70 bra 	$L__BB6_13;
$L__BB6_12:
	mul.wide.s32 	%rd120, %r384, 4;
	add.s64 	%rd116, %rd16, %rd120;
	// begin inline asm
	ld.global.nc.u32 %r307, [%rd116];
	// end inline asm
	mov.b32 	%f324, %r307;
	add.f32 	%f325, %f397, %f324;
	add.s64 	%rd117, %rd116, 1024;
	// begin inline asm
	ld.global.nc.u32 %r308, [%rd117];
	// end inline asm
	mov.b32 	%f326, %r308;
	add.f32 	%f327, %f325, %f326;
	add.s64 	%rd118, %rd116, 2048;
	// begin inline asm
	ld.global.nc.u32 %r309, [%rd118];
	// end inline asm
	mov.b32 	%f328, %r309;
	add.f32 	%f329, %f327, %f328;
	add.s64 	%rd119, %rd116, 3072;
	// begin inline asm
	ld.global.nc.u32 %r310, [%rd119];
	// end inline asm
	mov.b32 	%f330, %r310;
	add.f32 	%f397, %f329, %f330;
	add.s32 	%r384, %r384, 1024;
	setp.lt.s32 	%p71, %r384, %r67;
	@%p71 bra 	$L__BB6_12;
$L__BB6_13:
	setp.lt.s32 	%p72, %r67, 256;
	@%p72 bra 	$L__BB6_18;
	// begin inline asm
	mov.u32 %r349, %laneid;
	// end inline asm
	mov.b32 	%r351, %f397;
	mov.b32 	%r352, 1;
	mov.b32 	%r373, 31;
	mov.b32 	%r374, -1;
	// begin inline asm
	shfl.sync.down.b32 %r350, %r351, %r352, %r373, %r374;
	// end inline asm
	setp.gt.s32 	%p88, %r349, 30;
	mov.b32 	%f365, %r350;
	add.f32 	%f366, %f397, %f365;
	selp.f32 	%f367, %f397, %f366, %p88;
	mov.b32 	%r356, %f367;
	mov.b32 	%r357, 2;
	// begin inline asm
	shfl.sync.down.b32 %r355, %r356, %r357, %r373, %r374;
	// end inline asm
	setp.gt.s32 	%p89, %r349, 29;
	mov.b32 	%f368, %r355;
	add.f32 	%f369, %f367, %f368;
	selp.f32 	%f370, %f367, %f369, %p89;
	mov.b32 	%r361, %f370;
	mov.b32 	%r362, 4;
	// begin inline asm
	shfl.sync.down.b32 %r360, %r361, %r362, %r373, %r374;
	// end inline asm
	setp.gt.s32 	%p90, %r349, 27;
	mov.b32 	%f371, %r360;
	add.f32 	%f372, %f370, %f371;
	selp.f32 	%f373, %f370, %f372, %p90;
	mov.b32 	%r366, %f373;
	mov.b32 	%r367, 8;
	// begin inline asm
	shfl.sync.down.b32 %r365, %r366, %r367, %r373, %r374;
	// end inline asm
	setp.gt.s32 	%p91, %r349, 23;
	mov.b32 	%f374, %r365;
	add.f32 	%f375, %f373, %f374;
	selp.f32 	%f376, %f373, %f375, %p91;
	mov.b32 	%r371, %f376;
	mov.b32 	%r372, 16;
	// begin inline asm
	shfl.sync.down.b32 %r370, %r371, %r372, %r373, %r374;
	// end inline asm
	setp.gt.s32 	%p92, %r349, 15;
	mov.b32 	%f377, %r370;
	add.f32 	%f10, %f376, %f377;
	selp.f32 	%f418, %f376, %f10, %p92;
	setp.ne.s32 	%p93, %r349, 0;
	@%p93 bra 	$L__BB6_16;
	shr.u32 	%r375, %r1, 3;
	and.b32  	%r376, %r375, 124;
	mov.u32 	%r377, _ZZN3cub18CUB_300001_SM_10006detail6reduce28DeviceReduceSingleTileKernelINS2_10policy_hubIfyN4cuda3std3__44plusIfEEE10Policy1000EPfSC_iS9_ffNS7_10__identityEEEvT0_T1_T2_T3_T4_T6_E12temp_storage;
	add.s32 	%r378, %r377, %r376;
	st.shared.f32 	[%r378+8], %f10;
$L__BB6_16:
	bar.sync 	0;
	setp.ne.s32 	%p94, %r1, 0;
	@%p94 bra 	$L__BB6_72;
	ld.shared.f32 	%f378, [_ZZN3cub18CUB_300001_SM_10006detail6reduce28DeviceReduceSingleTileKernelINS2_10policy_hubIfyN4cuda3std3__44plusIfEEE10Policy1000EPfSC_iS9_ffNS7_10__identityEEEvT0_T1_T2_T3_T4_T6_E12temp_storage+12];
	add.f32 	%f379, %f418, %f378;
	ld.shared.f32 	%f380, [_ZZN3cub18CUB_300001_SM_10006detail6reduce28DeviceReduceSingleTileKernelINS2_10policy_hubIfyN4cuda3std3__44plusIfEEE10Policy1000EPfSC_iS9_ffNS7_10__identityEEEvT0_T1_T2_T3_T4_T6_E12temp_storage+16];
	add.f32 	%f381, %f379, %f380;
	ld.shared.f32 	%f382, [_ZZN3cub18CUB_300001_SM_10006detail6reduce28DeviceReduceSingleTileKernelINS2_10policy_hubIfyN4cuda3std3__44plusIfEEE10Policy1000EPfSC_iS9_ffNS7_10__identityEEEvT0_T1_T2_T3_T4_T6_E12temp_storage+20];
	add.f32 	%f383, %f381, %f382;
	ld.shared.f32 	%f384, [_ZZN3cub18CUB_300001_SM_10006detail6reduce28DeviceReduceSingleTileKernelINS2_10policy_hubIfyN4cuda3std3__44plusIfEEE10Policy1000EPfSC_iS9_ffNS7_10__identityEEEvT0_T1_T2_T3_T4_T6_E12temp_storage+24];
	add.f32 	%f385, %f383, %f384;
	ld.shared.f32 	%f386, [_ZZN3cub18CUB_300001_SM_10006detail6reduce28DeviceReduceSingleTileKernelINS2_10policy_hubIfyN4cuda3std3__44plusIfEEE10Policy1000EPfSC_iS9_ffNS7_10__identityEEEvT0_T1_T2_T3_T4_T6_E12temp_storage+28];
	add.f32 	%f387, %f385, %f386;
	ld.shared.f32 	%f388, [_ZZN3cub18CUB_300001_SM_10006detail6reduce28DeviceReduceSingleTileKernelINS2_10policy_hubIfyN4cuda3std3__44plusIfEEE10Policy1000EPfSC_iS9_ffNS7_10__identityEEEvT0_T1_T2_T3_T4_T6_E12temp_storage+32];
	add.f32 	%f389, %f387, %f388;
	ld.shared.f32 	%f390, [_ZZN3cub18CUB_300001_SM_10006detail6reduce28DeviceReduceSingleTileKernelINS2_10policy_hubIfyN4cuda3std3__44plusIfEEE10Policy1000EPfSC_iS9_ffNS7_10__identityEEEvT0_T1_T2_T3_T4_T6_E12temp_storage+36];
	add.f32 	%f418, %f389, %f390;
	bra.uni 	$L__BB6_72;
$L__BB6_18:
	// begin inline asm
	mov.u32 %r311, %laneid;
	// end inline asm
	and.b32  	%r337, %r1, 992;
	add.s32 	%r338, %r337, 32;
	setp.gt.s32 	%p73, %r338, %r67;
	not.b32 	%r339, %r337;
	add.s32 	%r340, %r67, %r339;
	selp.b32 	%r335, %r340, 31, %p73;
	mov.b32 	%r313, %f397;
	mov.b32 	%r314, 1;
	mov.b32 	%r336, -1;
	// begin inline asm
	shfl.sync.down.b32 %r312, %r313, %r314, %r335, %r336;
	// end inline asm
	setp.lt.s32 	%p74, %r311, %r335;
	mov.b32 	%f331, %r312;
	add.f32 	%f332, %f397, %f331;
	selp.f32 	%f333, %f332, %f397, %p74;
	mov.b32 	%r318, %f333;
	mov.b32 	%r319, 2;
	// begin inline asm
	shfl.sync.down.b32 %r317, %r318, %r319, %r335, %r336;
	// end inline asm
	add.s32 	%r341, %r311, 2;
	setp.gt.s32 	%p75, %r341, %r335;
	mov.b32 	%f334, %r317;
	add.f32 	%f335, %f333, %f334;
	selp.f32 	%f336, %f333, %f335, %p75;
	mov.b32 	%r323, %f336;
	mov.b32 	%r324, 4;
	// begin inline asm
	shfl.sync.down.b32 %r322, %r323, %r324, %r335, %r336;
	// end inline asm
	add.s32 	%r342, %r311, 4;
	setp.gt.s32 	%p76, %r342, %r335;
	mov.b32 	%f337, %r322;
	add.f32 	%f338, %f336, %f337;
	selp.f32 	%f339, %f336, %f338, %p76;
	mov.b32 	%r328, %f339;
	mov.b32 	%r329, 8;
	// begin inline asm
	shfl.sync.down.b32 %r327, %r328, %r329, %r335, %r336;
	// end inline asm
	add.s32 	%r343, %r311, 8;
	setp.gt.s32 	%p77, %r343, %r335;
	mov.b32 	%f340, %r327;
	add.f32 	%f341, %f339, %f340;
	selp.f32 	%f342, %f339, %f341, %p77;
	mov.b32 	%r333, %f342;
	mov.b32 	%r334, 16;
	// begin inline asm
	shfl.sync.down.b32 %r332, %r333, %r334, %r335, %r336;
	// end inline asm
	add.s32 	%r344, %r311, 16;
	setp.gt.s32 	%p78, %r344, %r335;
	mov.b32 	%f343, %r332;
	add.f32 	%f344, %f342, %f343;
	selp.f32 	%f418, %f342, %f344, %p78;
	setp.ne.s32 	%p79, %r311, 0;
	@%p79 bra 	$L__BB6_20;
	shr.u32 	%r345, %r1, 3;
	and.b32  	%r346, %r345, 124;
	mov.u32 	%r347, _ZZN3cub18CUB_300001_SM_10006detail6reduce28DeviceReduceSingleTileKernelINS2_10policy_hubIfyN4cuda3std3__44plusIfEEE10Policy1000EPfSC_iS9_ffNS7_10__identityEEEvT0_T1_T2_T3_T4_T6_E12temp_storage;
	add.s32 	%r348, %r347, %r346;
	st.shared.f32 	[%r348+8], %f418;
$L__BB6_20:
	bar.sync 	0;
	setp.ne.s32 	%p80, %r1, 0;
	@%p80 bra 	$L__BB6_72;
	setp.gt.s32 	%p81, %r67, 32;
	ld.shared.f32 	%f345, [_ZZN3cub18CUB_300001_SM_10006detail6reduce28DeviceReduceSingleTileKernelINS2_10policy_hubIfyN4cuda3std3__44plusIfEEE10Policy1000EPfSC_iS9_ffNS7_10__identityEEEvT0_T1_T2_T3_T4_T6_E12temp_storage+12];
	add.f32 	%f346, %f418, %f345;
	selp.f32 	%f347, %f346, %f418, %p81;
	setp.gt.s32 	%p82, %r67, 64;
	ld.shared.f32 	%f348, [_ZZN3cub18CUB_300001_SM_10006detail6reduce28DeviceReduceSingleTileKernelINS2_10policy_hubIfyN4cuda3std3__44plusIfEEE10Policy1000EPfSC_iS9_ffNS7_10__identityEEEvT0_T1_T2_T3_T4_T6_E12temp_storage+16];
	add.f32 	%f349, %f348, %f347;
	selp.f32 	%f350, %f349, %f347, %p82;
	setp.gt.s32 	%p83, %r67, 96;
	ld.shared.f32 	%f351, [_ZZN3cub18CUB_300001_SM_10006detail6reduce28DeviceReduceSingleTileKernelINS2_10policy_hubIfyN4cuda3std3__44plusIfEEE10Policy1000EPfSC_iS9_ffNS7_10__identityEEEvT0_T1_T2_T3_T4_T6_E12temp_storage+20];
	add.f32 	%f352, %f351, %f350;
	selp.f32 	%f353, %f352, %f350, %p83;
	setp.gt.s32 	%p84, %r67, 128;
	ld.shared.f32 	%f354, [_ZZN3cub18CUB_300001_SM_10006detail6reduce28DeviceReduceSingleTileKernelINS2_10policy_hubIfyN4cuda3std3__44plusIfEEE10Policy1000EPfSC_iS9_ffNS7_10__identityEEEvT0_T1_T2_T3_T4_T6_E12temp_storage+24];
	add.f32 	%f355, %f354, %f353;
	selp.f32 	%f356, %f355, %f353, %p84;
	setp.gt.s32 	%p85, %r67, 160;
	ld.shared.f32 	%f357, [_ZZN3cub18CUB_300001_SM_10006detail6reduce28DeviceReduceSingleTileKernelINS2_10policy_hubIfyN4cuda3std3__44plusIfEEE10Policy1000EPfSC_iS9_ffNS7_10__identityEEEvT0_T1_T2_T3_T4_T6_E12temp_storage+28];
	add.f32 	%f358, %f357, %f356;
	selp.f32 	%f359, %f358, %f356, %p85;
	setp.gt.s32 	%p86, %r67, 192;
	ld.shared.f32 	%f360, [_ZZN3cub18CUB_300001_SM_10006detail6reduce28DeviceReduceSingleTileKernelINS2_10policy_hubIfyN4cuda3std3__44plusIfEEE10Policy1000EPfSC_iS9_ffNS7_10__identityEEEvT0_T1_T2_T3_T4_T6_E12temp_storage+32];
	add.f32 	%f361, %f360, %f359;
	selp.f32 	%f362, %f361, %f359, %p86;
	setp.gt.s32 	%p87, %r67, 224;
	ld.shared.f32 	%f363, [_ZZN3cub18CUB_300001_SM_10006detail6reduce28DeviceReduceSingleTileKernelINS2_10policy_hubIfyN4cuda3std3__44plusIfEEE10Policy1000EPfSC_iS9_ffNS7_10__identityEEEvT0_T1_T2_T3_T4_T6_E12temp_storage+36];
	add.f32 	%f364, %f363, %f362;
	selp.f32 	%f418, %f364, %f362, %p87;
	bra.uni 	$L__BB6_72;
$L__BB6_22:
	mov.u32 	%r13, %tid.x;
	shl.b32 	%r224, %r13, 2;
	mul.wide.u32 	%rd86, %r224, 4;
	add.s64 	%rd76, %rd16, %rd86;
	// begin inline asm
	ld.global.nc.v2.u64 {%rd74, %rd75}, [%rd76];
	// end inline asm
	mov.b64 	{%r225, %r226}, %rd75;
	mov.b64 	{%r227, %r228}, %rd74;
	mov.b32 	%f225, %r228;
	mov.b32 	%f226, %r227;
	mov.b32 	%f227, %r226;
	mov.b32 	%f228, %r225;
	add.s64 	%rd79, %rd76, 4096;
	// begin inline asm
	ld.global.nc.v2.u64 {%rd77, %rd78}, [%rd79];
	// end inline asm
	mov.b64 	{%r229, %r230}, %rd78;
	mov.b64 	{%r231, %r232}, %rd77;
	mov.b32 	%f229, %r232;
	mov.b32 	%f230, %r231;
	mov.b32 	%f231, %r230;
	mov.b32 	%f232, %r229;
	add.s64 	%rd82, %rd76, 8192;
	// begin inline asm
	ld.global.nc.v2.u64 {%rd80, %rd81}, [%rd82];
	// end inline asm
	mov.b64 	{%r233, %r234}, %rd81;
	mov.b64 	{%r235, %r236}, %rd80;
	mov.b32 	%f233, %r236;
	mov.b32 	%f234, %r235;
	mov.b32 	%f235, %r234;
	mov.b32 	%f236, %r233;
	add.s64 	%rd85, %rd76, 12288;
	// begin inline asm
	ld.global.nc.v2.u64 {%rd83, %rd84}, [%rd85];
	// end inline asm
	mov.b64 	{%r237, %r238}, %rd84;
	mov.b64 	{%r239, %r240}, %rd83;
	mov.b32 	%f237, %r240;
	mov.b32 	%f238, %r239;
	mov.b32 	%f239, %r238;
	mov.b32 	%f240, %r237;
	add.f32 	%f241, %f226, %f225;
	add.f32 	%f242, %f228, %f227;
	add.f32 	%f243, %f230, %f229;
	add.f32 	%f244, %f232, %f231;
	add.f32 	%f245, %f234, %f233;
	add.f32 	%f246, %f236, %f235;
	add.f32 	%f247, %f238, %f237;
	add.f32 	%f248, %f240, %f239;
	add.f32 	%f249, %f241, %f242;
	add.f32 	%f250, %f243, %f244;
	add.f32 	%f251, %f245, %f246;
	add.f32 	%f252, %f247, %f248;
	add.f32 	%f253, %f249, %f250;
	add.f32 	%f254, %f251, %f252;
	add.f32 	%f404, %f253, %f254;
	setp.lt.u32 	%p50, %r67, 8192;
	mov.b32 	%r387, 4096;
	@%p50 bra 	$L__BB6_26;
	add.s32 	%r14, %r67, -4096;
	mov.b32 	%r387, 4096;
$L__BB6_24:
	mul.wide.s32 	%rd99, %r387, 4;
	add.s64 	%rd89, %rd76, %rd99;
	// begin inline asm
	ld.global.nc.v2.u64 {%rd87, %rd88}, [%rd89];
	// end inline asm
	mov.b64 	{%r242, %r243}, %rd88;
	mov.b64 	{%r244, %r245}, %rd87;
	mov.b32 	%f255, %r245;
	mov.b32 	%f256, %r244;
	mov.b32 	%f257, %r243;
	mov.b32 	%f258, %r242;
	add.s64 	%rd92, %rd89, 4096;
	// begin inline asm
	ld.global.nc.v2.u64 {%rd90, %rd91}, [%rd92];
	// end inline asm
	mov.b64 	{%r246, %r247}, %rd91;
	mov.b64 	{%r248, %r249}, %rd90;
	mov.b32 	%f259, %r249;
	mov.b32 	%f260, %r248;
	mov.b32 	%f261, %r247;
	mov.b32 	%f262, %r246;
	add.s64 	%rd95, %rd89, 8192;
	// begin inline asm
	ld.global.nc.v2.u64 {%rd93, %rd94}, [%rd95];
	// end inline asm
	mov.b64 	{%r250, %r251}, %rd94;
	mov.b64 	{%r252, %r253}, %rd93;
	mov.b32 	%f263, %r253;
	mov.b32 	%f264, %r252;
	mov.b32 	%f265, %r251;
	mov.b32 	%f266, %r250;
	add.s64 	%rd98, %rd89, 12288;
	// begin inline asm
	ld.global.nc.v2.u64 {%rd96, %rd97}, [%rd98];
	// end inline asm
	mov.b64 	{%r254, %r255}, %rd97;
	mov.b64 	{%r256, %r257}, %rd96;
	mov.b32 	%f267, %r257;
	mov.b32 	%f268, %r256;
	mov.b32 	%f269, %r255;
	mov.b32 	%f270, %r254;
	add.f32 	%f271, %f404, %f256;
	add.f32 	%f272, %f255, %f258;
	add.f32 	%f273, %f257, %f260;
	add.f32 	%f274, %f259, %f262;
	add.f32 	%f275, %f261, %f264;
	add.f32 	%f276, %f263, %f266;
	add.f32 	%f277, %f265, %f268;
	add.f32 	%f278, %f267, %f270;
	add.f32 	%f279, %f271, %f272;
	add.f32 	%f280, %f273, %f274;
	add.f32 	%f281, %f275, %f276;
	add.f32 	%f282, %f277, %f278;
	add.f32 	%f283, %f279, %f280;
	add.f32 	%f284, %f281, %f282;
	add.f32 	%f285, %f283, %f284;
	add.f32 	%f404, %f285, %f269;
	sub.s32 	%r258, %r67, %r387;
	setp.lt.s32 	%p51, %r258, 4096;
	@%p51 bra 	$L__BB6_34;
	add.s32 	%r387, %r387, 4096;
	setp.le.s32 	%p52, %r387, %r14;
	@%p52 bra 	$L__BB6_24;
$L__BB6_26:
	setp.le.s32 	%p53, %r67, %r387;
	@%p53 bra 	$L__BB6_34;
	sub.s32 	%r18, %r67, %r387;
	setp.ge.s32 	%p54, %r13, %r18;
	@%p54 bra 	$L__BB6_34;
	not.b32 	%r259, %r13;
	add.s32 	%r260, %r67, %r259;
	sub.s32 	%r19, %r260, %r387;
	and.b32  	%r261, %r19, 768;
	setp.eq.s32 	%p55, %r261, 768;
	mov.u32 	%r391, %r13;
	@%p55 bra 	$L__BB6_31;
	add.s32 	%r389, %r13, %r387;
	shr.u32 	%r262, %r19, 8;
	add.s32 	%r263, %r262, 1;
	and.b32  	%r264, %r263, 3;
	neg.s32 	%r388, %r264;
	mov.u32 	%r391, %r13;
$L__BB6_30:
	.pragma "nounroll";
	mul.wide.u32 	%rd101, %r389, 4;
	add.s64 	%rd100, %rd16, %rd101;
	// begin inline asm
	ld.global.nc.u32 %r265, [%rd100];
	// end inline asm
	mov.b32 	%f287, %r265;
	add.f32 	%f404, %f404, %f287;
	add.s32 	%r391, %r391, 256;
	add.s32 	%r389, %r389, 256;
	add.s32 	%r388, %r388, 1;
	setp.ne.s32 	%p56, %r388, 0;
	@%p56 bra 	$L__BB6_30;
$L__BB6_31:
	setp.lt.u32 	%p57, %r19, 768;
	@%p57 bra 	$L__BB6_34;
	cvt.u64.u32 	%rd102, %r391;
	cvt.u64.u32 	%rd103, %r387;
	add.s64 	%rd104, %rd102, %rd103;
	shl.b64 	%rd105, %rd104, 2;
	add.s64 	%rd106, %rd105, %rd16;
	add.s64 	%rd122, %rd106, 2048;
	add.s32 	%r392, %r391, %r387;
$L__BB6_33:
	mul.wide.u32 	%rd111, %r392, 4;
	add.s64 	%rd107, %rd16, %rd111;
	// begin inline asm
	ld.global.nc.u32 %r266, [%rd107];
	// end inline asm
	mov.b32 	%f288, %r266;
	add.f32 	%f289, %f404, %f288;
	add.s64 	%rd108, %rd122, -1024;
	// begin inline asm
	ld.global.nc.u32 %r267, [%rd108];
	// end inline asm
	mov.b32 	%f290, %r267;
	add.f32 	%f291, %f289, %f290;
	// begin inline asm
	ld.global.nc.u32 %r268, [%rd122];
	// end inline asm
	mov.b32 	%f292, %r268;
	add.f32 	%f293, %f291, %f292;
	add.s64 	%rd110, %rd122, 1024;
	// begin inline asm
	ld.global.nc.u32 %r269, [%rd110];
	// end inline asm
	mov.b32 	%f294, %r269;
	add.f32 	%f404, %f293, %f294;
	add.s32 	%r391, %r391, 1024;
	add.s64 	%rd122, %rd122, 4096;
	add.s32 	%r392, %r392, 1024;
	setp.lt.s32 	%p58, %r391, %r18;
	@%p58 bra 	$L__BB6_33;
$L__BB6_34:
	// begin inline asm
	mov.u32 %r270, %laneid;
	// end inline asm
	mov.b32 	%r272, %f404;
	mov.b32 	%r273, 1;
	mov.b32 	%r294, 31;
	mov.b32 	%r295, -1;
	// begin inline asm
	shfl.sync.down.b32 %r271, %r272, %r273, %r294, %r295;
	// end inline asm
	setp.gt.s32 	%p59, %r270, 30;
	mov.b32 	%f295, %r271;
	add.f32 	%f296, %f404, %f295;
	selp.f32 	%f297, %f404, %f296, %p59;
	mov.b32 	%r277, %f297;
	mov.b32 	%r278, 2;
	// begin inline asm
	shfl.sync.down.b32 %r276, %r277, %r278, %r294, %r295;
	// end inline asm
	setp.gt.s32 	%p60, %r270, 29;
	mov.b32 	%f298, %r276;
	add.f32 	%f299, %f297, %f298;
	selp.f32 	%f300, %f297, %f299, %p60;
	mov.b32 	%r282, %f300;
	mov.b32 	%r283, 4;
	// begin inline asm
	shfl.sync.down.b32 %r281, %r282, %r283, %r294, %r295;
	// end inline asm
	setp.gt.s32 	%p61, %r270, 27;
	mov.b32 	%f301, %r281;
	add.f32 	%f302, %f300, %f301;
	selp.f32 	%f303, %f300, %f302, %p61;
	mov.b32 	%r287, %f303;
	mov.b32 	%r288, 8;
	// begin inline asm
	shfl.sync.down.b32 %r286, %r287, %r288, %r294, %r295;
	// end inline asm
	setp.gt.s32 	%p62, %r270, 23;
	mov.b32 	%f304, %r286;
	add.f32 	%f305, %f303, %f304;
	selp.f32 	%f306, %f303, %f305, %p62;
	mov.b32 	%r292, %f306;
	mov.b32 	%r293, 16;
	// begin inline asm
	shfl.sync.down.b32 %r291, %r292, %r293, %r294, %r295;
	// end inline asm
	setp.gt.s32 	%p63, %r270, 15;
	mov.b32 	%f307, %r291;
	add.f32 	%f26, %f306, %f307;
	selp.f32 	%f418, %f306, %f26, %p63;
	setp.ne.s32 	%p64, %r270, 0;
	@%p64 bra 	$L__BB6_36;
	shr.u32 	%r296, %r13, 3;
	and.b32  	%r297, %r296, 124;
	mov.u32 	%r298, _ZZN3cub18CUB_300001_SM_10006detail6reduce28DeviceReduceSingleTileKernelINS2_10policy_hubIfyN4cuda3std3__44plusIfEEE10Policy1000EPfSC_iS9_ffNS7_10__identityEEEvT0_T1_T2_T3_T4_T6_E12temp_storage;
	add.s32 	%r299, %r298, %r297;
	st.shared.f32 	[%r299+8], %f26;
$L__BB6_36:
	bar.sync 	0;
	setp.ne.s32 	%p65, %r13, 0;
	@%p65 bra 	$L__BB6_72;
	ld.shared.f32 	%f308, [_ZZN3cub18CUB_300001_SM_10006detail6reduce28DeviceReduceSingleTileKernelINS2_10policy_hubIfyN4cuda3std3__44plusIfEEE10Policy1000EPfSC_iS9_ffNS7_10__identityEEEvT0_T1_T2_T3_T4_T6_E12temp_storage+12];
	add.f32 	%f309, %f418, %f308;
	ld.shared.f32 	%f310, [_ZZN3cub18CUB_300001_SM_10006detail6reduce28DeviceReduceSingleTileKernelINS2_10policy_hubIfyN4cuda3std3__44plusIfEEE10Policy1000EPfSC_iS9_ffNS7_10__identityEEEvT0_T1_T2_T3_T4_T6_E12temp_storage+16];
	add.f32 	%f311, %f309, %f310;
	ld.shared.f32 	%f312, [_ZZN3cub18CUB_300001_SM_10006detail6reduce28DeviceReduceSingleTileKernelINS2_10policy_hubIfyN4cuda3std3__44plusIfEEE10Policy1000EPfSC_iS9_ffNS7_10__identityEEEvT0_T1_T2_T3_T4_T6_E12temp_storage+20];
	add.f32 	%f313, %f311, %f312;
	ld.shared.f32 	%f314, [_ZZN3cub18CUB_300001_SM_10006detail6reduce28DeviceReduceSingleTileKernelINS2_10policy_hubIfyN4cuda3std3__44plusIfEEE10Policy1000EPfSC_iS9_ffNS7_10__identityEEEvT0_T1_T2_T3_T4_T6_E12temp_storage+24];
	add.f32 	%f315, %f313, %f314;
	ld.shared.f32 	%f316, [_ZZN3cub18CUB_300001_SM_10006detail6reduce28DeviceReduceSingleTileKernelINS2_10policy_hubIfyN4cuda3std3__44plusIfEEE10Policy1000EPfSC_iS9_ffNS7_10__identityEEEvT0_T1_T2_T3_T4_T6_E12temp_storage+28];
	add.f32 	%f317, %f315, %f316;
	ld.shared.f32 	%f318, [_ZZN3cub18CUB_300001_SM_10006detail6reduce28DeviceReduceSingleTileKernelINS2_10policy_hubIfyN4cuda3std3__44plusIfEEE10Policy1000EPfSC_iS9_ffNS7_10__identityEEEvT0_T1_T2_T3_T4_T6_E12temp_storage+32];
	add.f32 	%f319, %f317, %f318;
	ld.shared.f32 	%f320, [_ZZN3cub18CUB_300001_SM_10006detail6reduce28DeviceReduceSingleTileKernelINS2_10policy_hubIfyN4cuda3std3__44plusIfEEE10Policy1000EPfSC_iS9_ffNS7_10__identityEEEvT0_T1_T2_T3_T4_T6_E12temp_storage+36];
	add.f32 	%f418, %f319, %f320;
	bra.uni 	$L__BB6_72;
$L__BB6_38:
	setp.gt.s32 	%p3, %r67, 4095;
	@%p3 bra 	$L__BB6_56;
	mov.u32 	%r34, %tid.x;
	setp.ge.s32 	%p20, %r34, %r67;
	mov.f32 	%f410, 0f00000000;
	mov.u32 	%r397, %r34;
	@%p20 bra 	$L__BB6_41;
	mul.wide.u32 	%rd66, %r34, 4;
	add.s64 	%rd65, %rd16, %rd66;
	// begin inline asm
	ld.global.nc.u32 %r144, [%rd65];
	// end inline asm
	mov.b32 	%f410, %r144;
	add.s32 	%r397, %r34, 256;
$L__BB6_41:
	setp.ge.s32 	%p21, %r397, %r67;
	@%p21 bra 	$L__BB6_47;
	not.b32 	%r145, %r397;
	add.s32 	%r37, %r67, %r145;
	and.b32  	%r146, %r37, 768;
	setp.eq.s32 	%p22, %r146, 768;
	@%p22 bra 	$L__BB6_45;
	mul.wide.u32 	%rd67, %r397, 4;
	add.s64 	%rd123, %rd16, %rd67;
	shr.u32 	%r147, %r37, 8;
	add.s32 	%r148, %r147, 1;
	and.b32  	%r149, %r148, 3;
	neg.s32 	%r395, %r149;
$L__BB6_44:
	.pragma "nounroll";
	// begin inline asm
	ld.global.nc.u32 %r150, [%rd123];
	// end inline asm
	mov.b32 	%f157, %r150;
	add.f32 	%f410, %f410, %f157;
	add.s32 	%r397, %r397, 256;
	add.s64 	%rd123, %rd123, 1024;
	add.s32 	%r395, %r395, 1;
	setp.ne.s32 	%p23, %r395, 0;
	@%p23 bra 	$L__BB6_44;
$L__BB6_45:
	setp.lt.u32 	%p24, %r37, 768;
	@%p24 bra 	$L__BB6_47;
$L__BB6_46:
	mul.wide.s32 	%rd73, %r397, 4;
	add.s64 	%rd69, %rd16, %rd73;
	// begin inline asm
	ld.global.nc.u32 %r151, [%rd69];
	// end inline asm
	mov.b32 	%f158, %r151;
	add.f32 	%f159, %f410, %f158;
	add.s64 	%rd70, %rd69, 1024;
	// begin inline asm
	ld.global.nc.u32 %r152, [%rd70];
	// end inline asm
	mov.b32 	%f160, %r152;
	add.f32 	%f161, %f159, %f160;
	add.s64 	%rd71, %rd69, 2048;
	// begin inline asm
	ld.global.nc.u32 %r153, [%rd71];
	// end inline asm
	mov.b32 	%f162, %r153;
	add.f32 	%f163, %f161, %f162;
	add.s64 	%rd72, %rd69, 3072;
	// begin inline asm
	ld.global.nc.u32 %r154, [%rd72];
	// end inline asm
	mov.b32 	%f164, %r154;
	add.f32 	%f410, %f163, %f164;
	add.s32 	%r397, %r397, 1024;
	setp.lt.s32 	%p25, %r397, %r67;
	@%p25 bra 	$L__BB6_46;
$L__BB6_47:
	setp.lt.s32 	%p26, %r67, 256;
	@%p26 bra 	$L__BB6_52;
	// begin inline asm
	mov.u32 %r193, %laneid;
	// end inline asm
	mov.b32 	%r195, %f410;
	mov.b32 	%r196, 1;
	mov.b32 	%r217, 31;
	mov.b32 	%r218, -1;
	// begin inline asm
	shfl.sync.down.b32 %r194, %r195, %r196, %r217, %r218;
	// end inline asm
	setp.gt.s32 	%p42, %r193, 30;
	mov.b32 	%f199, %r194;
	add.f32 	%f200, %f410, %f199;
	selp.f32 	%f201, %f410, %f200, %p42;
	mov.b32 	%r200, %f201;
	mov.b32 	%r201, 2;
	// begin inline asm
	shfl.sync.down.b32 %r199, %r200, %r201, %r217, %r218;
	// end inline asm
	setp.gt.s32 	%p43, %r193, 29;
	mov.b32 	%f202, %r199;
	add.f32 	%f203, %f201, %f202;
	selp.f32 	%f204, %f201, %f203, %p43;
	mov.b32 	%r205, %f204;
	mov.b32 	%r206, 4;
	// begin inline asm
	shfl.sync.down.b32 %r204, %r205, %r206, %r217, %r218;
	// end inline asm
	setp.gt.s32 	%p44, %r193, 27;
	mov.b32 	%f205, %r204;
	add.f32 	%f206, %f204, %f205;
	selp.f32 	%f207, %f204, %f206, %p44;
	mov.b32 	%r210, %f207;
	mov.b32 	%r211, 8;
	// begin inline asm
	shfl.sync.down.b32 %r209, %r210, %r211, %r217, %r218;
	// end inline asm
	setp.gt.s32 	%p45, %r193, 23;
	mov.b32 	%f208, %r209;
	add.f32 	%f209, %f207, %f208;
	selp.f32 	%f210, %f207, %f209, %p45;
	mov.b32 	%r215, %f210;
	mov.b32 	%r216, 16;
	// begin inline asm
	shfl.sync.down.b32 %r214, %r215, %r216, %r217, %r218;
	// end inline asm
	setp.gt.s32 	%p46, %r193, 15;
	mov.b32 	%f211, %r214;
	add.f32 	%f38, %f210, %f211;
	selp.f32 	%f418, %f210, %f38, %p46;
	setp.ne.s32 	%p47, %r193, 0;
	@%p47 bra 	$L__BB6_50;
	shr.u32 	%r219, %r34, 3;
	and.b32  	%r220, %r219, 124;
	mov.u32 	%r221, _ZZN3cub18CUB_300001_SM_10006detail6reduce28DeviceReduceSingleTileKernelINS2_10policy_hubIfyN4cuda3std3__44plusIfEEE10Policy1000EPfSC_iS9_ffNS7_10__identityEEEvT0_T1_T2_T3_T4_T6_E12temp_storage;
	add.s32 	%r222, %r221, %r220;
	st.shared.f32 	[%r222+8], %f38;
$L__BB6_50:
	bar.sync 	0;
	setp.ne.s32 	%p48, %r34, 0;
	@%p48 bra 	$L__BB6_72;
	ld.shared.f32 	%f212, [_ZZN3cub18CUB_300001_SM_10006detail6reduce28DeviceReduceSingleTileKernelINS2_10policy_hubIfyN4cuda3std3__44plusIfEEE10Policy1000EPfSC_iS9_ffNS7_10__identityEEEvT0_T1_T2_T3_T4_T6_E12temp_storage+12];
	add.f32 	%f213, %f418, %f212;
	ld.shared.f32 	%f214, [_ZZN3cub18CUB_300001_SM_10006detail6reduce28DeviceReduceSingleTileKernelINS2_10policy_hubIfyN4cuda3std3__44plusIfEEE10Policy1000EPfSC_iS9_ffNS7_10__identityEEEvT0_T1_T2_T3_T4_T6_E12temp_storage+16];
	add.f32 	%f215, %f213, %f214;
	ld.shared.f32 	%f216, [_ZZN3cub18CUB_300001_SM_10006detail6reduce28DeviceReduceSingleTileKernelINS2_10policy_hubIfyN4cuda3std3__44plusIfEEE10Policy1000EPfSC_iS9_ffNS7_10__identityEEEvT0_T1_T2_T3_T4_T6_E12temp_storage+20];
	add.f32 	%f217, %f215, %f216;
	ld.shared.f32 	%f218, [_ZZN3cub18CUB_300001_SM_10006detail6reduce28DeviceReduceSingleTileKernelINS2_10policy_hubIfyN4cuda3std3__44plusIfEEE10Policy1000EPfSC_iS9_ffNS7_10__identityEEEvT0_T1_T2_T3_T4_T6_E12temp_storage+24];
	add.f32 	%f219, %f217, %f218;
	ld.shared.f32 	%f220, [_ZZN3cub18CUB_300001_SM_10006detail6reduce28DeviceReduceSingleTileKernelINS2_10policy_hubIfyN4cuda3std3__44plusIfEEE10Policy1000EPfSC_iS9_ffNS7_10__identityEEEvT0_T1_T2_T3_T4_T6_E12temp_storage+28];
	add.f32 	%f221, %f219, %f220;
	ld.shared.f32 	%f222, [_ZZN3cub18CUB_300001_SM_10006detail6reduce28DeviceReduceSingleTileKernelINS2_10policy_hubIfyN4cuda3std3__44plusIfEEE10Policy1000EPfSC_iS9_ffNS7_10__identityEEEvT0_T1_T2_T3_T4_T6_E12temp_storage+32];
	add.f32 	%f223, %f221, %f222;
	ld.shared.f32 	%f224, [_ZZN3cub18CUB_300001_SM_10006detail6reduce28DeviceReduceSingleTileKernelINS2_10policy_hubIfyN4cuda3std3__44plusIfEEE10Policy1000EPfSC_iS9_ffNS7_10__identityEEEvT0_T1_T2_T3_T4_T6_E12temp_storage+36];
	add.f32 	%f418, %f223, %f224;
	bra.uni 	$L__BB6_72;
$L__BB6_52:
	// begin inline asm
	mov.u32 %r155, %laneid;
	// end inline asm
	and.b32  	%r181, %r34, 992;
	add.s32 	%r182, %r181, 32;
	setp.gt.s32 	%p27, %r182, %r67;
	not.b32 	%r183, %r181;
	add.s32 	%r184, %r67, %r183;
	selp.b32 	%r179, %r184, 31, %p27;
	mov.b32 	%r157, %f410;
	mov.b32 	%r158, 1;
	mov.b32 	%r180, -1;
	// begin inline asm
	shfl.sync.down.b32 %r156, %r157, %r158, %r179, %r180;
	// end inline asm
	setp.lt.s32 	%p28, %r155, %r179;
	mov.b32 	%f165, %r156;
	add.f32 	%f166, %f410, %f165;
	selp.f32 	%f167, %f166, %f410, %p28;
	mov.b32 	%r162, %f167;
	mov.b32 	%r163, 2;
	// begin inline asm
	shfl.sync.down.b32 %r161, %r162, %r163, %r179, %r180;
	// end inline asm
	add.s32 	%r185, %r155, 2;
	setp.gt.s32 	%p29, %r185, %r179;
	mov.b32 	%f168, %r161;
	add.f32 	%f169, %f167, %f168;
	selp.f32 	%f170, %f167, %f169, %p29;
	mov.b32 	%r167, %f170;
	mov.b32 	%r168, 4;
	// begin inline asm
	shfl.sync.down.b32 %r166, %r167, %r168, %r179, %r180;
	// end inline asm
	add.s32 	%r186, %r155, 4;
	setp.gt.s32 	%p30, %r186, %r179;
	mov.b32 	%f171, %r166;
	add.f32 	%f172, %f170, %f171;
	selp.f32 	%f173, %f170, %f172, %p30;
	mov.b32 	%r172, %f173;
	mov.b32 	%r173, 8;
	// begin inline asm
	shfl.sync.down.b32 %r171, %r172, %r173, %r179, %r180;
	// end inline asm
	add.s32 	%r187, %r155, 8;
	setp.gt.s32 	%p31, %r187, %r179;
	mov.b32 	%f174, %r171;
	add.f32 	%f175, %f173, %f174;
	selp.f32 	%f176, %f173, %f175, %p31;
	mov.b32 	%r177, %f176;
	mov.b32 	%r178, 16;
	// begin inline asm
	shfl.sync.down.b32 %r176, %r177, %r178, %r179, %r180;
	// end inline asm
	add.s32 	%r188, %r155, 16;
	setp.gt.s32 	%p32, %r188, %r179;
	mov.b32 	%f177, %r176;
	add.f32 	%f178, %f176, %f177;
	selp.f32 	%f418, %f176, %f178, %p32;
	setp.ne.s32 	%p33, %r155, 0;
	@%p33 bra 	$L__BB6_54;
	shr.u32 	%r189, %r34, 3;
	and.b32  	%r190, %r189, 124;
	mov.u32 	%r191, _ZZN3cub18CUB_300001_SM_10006detail6reduce28DeviceReduceSingleTileKernelINS2_10policy_hubIfyN4cuda3std3__44plusIfEEE10Policy1000EPfSC_iS9_ffNS7_10__identityEEEvT0_T1_T2_T3_T4_T6_E12temp_storage;
	add.s32 	%r192, %r191, %r190;
	st.shared.f32 	[%r192+8], %f418;
$L__BB6_54:
	bar.sync 	0;
	setp.ne.s32 	%p34, %r34, 0;
	@%p34 bra 	$L__BB6_72;
	setp.gt.s32 	%p35, %r67, 32;
	ld.shared.f32 	%f179, [_ZZN3cub18CUB_300001_SM_10006detail6reduce28DeviceReduceSingleTileKernelINS2_10policy_hubIfyN4cuda3std3__44plusIfEEE10Policy1000EPfSC_iS9_ffNS7_10__identityEEEvT0_T1_T2_T3_T4_T6_E12temp_storage+12];
	add.f32 	%f180, %f418, %f179;
	selp.f32 	%f181, %f180, %f418, %p35;
	setp.gt.s32 	%p36, %r67, 64;
	ld.shared.f32 	%f182, [_ZZN3cub18CUB_300001_SM_10006detail6reduce28DeviceReduceSingleTileKernelINS2_10policy_hubIfyN4cuda3std3__44plusIfEEE10Policy1000EPfSC_iS9_ffNS7_10__identityEEEvT0_T1_T2_T3_T4_T6_E12temp_storage+16];
	add.f32 	%f183, %f182, %f181;
	selp.f32 	%f184, %f183, %f181, %p36;
	setp.gt.s32 	%p37, %r67, 96;
	ld.shared.f32 	%f185, [_ZZN3cub18CUB_300001_SM_10006detail6reduce28DeviceReduceSingleTileKernelINS2_10policy_hubIfyN4cuda3std3__44plusIfEEE10Policy1000EPfSC_iS9_ffNS7_10__identityEEEvT0_T1_T2_T3_T4_T6_E12temp_storage+20];
	add.f32 	%f186, %f185, %f184;
	selp.f32 	%f187, %f186, %f184, %p37;
	setp.gt.s32 	%p38, %r67, 128;
	ld.shared.f32 	%f188, [_ZZN3cub18CUB_300001_SM_10006detail6reduce28DeviceReduceSingleTileKernelINS2_10policy_hubIfyN4cuda3std3__44plusIfEEE10Policy1000EPfSC_iS9_ffNS7_10__identityEEEvT0_T1_T2_T3_T4_T6_E12temp_storage+24];
	add.f32 	%f189, %f188, %f187;
	selp.f32 	%f190, %f189, %f187, %p38;
	setp.gt.s32 	%p39, %r67, 160;
	ld.shared.f32 	%f191, [_ZZN3cub18CUB_300001_SM_10006detail6reduce28DeviceReduceSingleTileKernelINS2_10policy_hubIfyN4cuda3std3__44plusIfEEE10Policy1000EPfSC_iS9_ffNS7_10__identityEEEvT0_T1_T2_T3_T4_T6_E12temp_storage+28];
	add.f32 	%f192, %f191, %f190;
	selp.f32 	%f193, %f192, %f190, %p39;
	setp.gt.s32 	%p40, %r67, 192;
	ld.shared.f32 	%f194, [_ZZN3cub18CUB_300001_SM_10006detail6reduce28DeviceReduceSingleTileKernelINS2_10policy_hubIfyN4cuda3std3__44plusIfEEE10Policy1000EPfSC_iS9_ffNS7_10__identityEEEvT0_T1_T2_T3_T4_T6_E12temp_storage+32];
	add.f32 	%f195, %f194, %f193;
	selp.f32 	%f196, %f195, %f193, %p40;
	setp.gt.s32 	%p41, %r67, 224;
	ld.shared.f32 	%f197, [_ZZN3cub18CUB_300001_SM_10006detail6reduce28DeviceReduceSingleTileKernelINS2_10policy_hubIfyN4cuda3std3__44plusIfEEE10Policy1000EPfSC_iS9_ffNS7_10__identityEEEvT0_T1_T2_T3_T4_T6_E12temp_storage+36];
	add.f32 	%f198, %f197, %f196;
	selp.f32 	%f418, %f198, %f196, %p41;
	bra.uni 	$L__BB6_72;
$L__BB6_56:
	mov.u32 	%r46, %tid.x;
	mul.wide.u32 	%rd35, %r46, 4;
	add.s64 	%rd19, %rd16, %rd35;
	// begin inline asm
	ld.global.nc.u32 %r68, [%rd19];
	// end inline asm
	mov.b32 	%f59, %r68;
	add.s64 	%rd20, %rd19, 1024;
	// begin inline asm
	ld.global.nc.u32 %r69, [%rd20];
	// end inline asm
	mov.b32 	%f60, %r69;
	add.s64 	%rd21, %rd19, 2048;
	// begin inline asm
	ld.global.nc.u32 %r70, [%rd21];
	// end inline asm
	mov.b32 	%f61, %r70;
	add.s64 	%rd22, %rd19, 3072;
	// begin inline asm
	ld.global.nc.u32 %r71, [%rd22];
	// end inline asm
	mov.b32 	%f62, %r71;
	add.s64 	%rd23, %rd19, 4096;
	// begin inline asm
	ld.global.nc.u32 %r72, [%rd23];
	// end inline asm
	mov.b32 	%f63, %r72;
	add.s64 	%rd24, %rd19, 5120;
	// begin inline asm
	ld.global.nc.u32 %r73, [%rd24];
	// end inline asm
	mov.b32 	%f64, %r73;
	add.s64 	%rd25, %rd19, 6144;
	// begin inline asm
	ld.global.nc.u32 %r74, [%rd25];
	// end inline asm
	mov.b32 	%f65, %r74;
	add.s64 	%rd26, %rd19, 7168;
	// begin inline asm
	ld.global.nc.u32 %r75, [%rd26];
	// end inline asm
	mov.b32 	%f66, %r75;
	add.s64 	%rd27, %rd19, 8192;
	// begin inline asm
	ld.global.nc.u32 %r76, [%rd27];
	// end inline asm
	mov.b32 	%f67, %r76;
	add.s64 	%rd28, %rd19, 9216;
	// begin inline asm
	ld.global.nc.u32 %r77, [%rd28];
	// end inline asm
	mov.b32 	%f68, %r77;
	add.s64 	%rd29, %rd19, 10240;
	// begin inline asm
	ld.global.nc.u32 %r78, [%rd29];
	// end inline asm
	mov.b32 	%f69, %r78;
	add.s64 	%rd30, %rd19, 11264;
	// begin inline asm
	ld.global.nc.u32 %r79, [%rd30];
	// end inline asm
	mov.b32 	%f70, %r79;
	add.s64 	%rd31, %rd19, 12288;
	// begin inline asm
	ld.global.nc.u32 %r80, [%rd31];
	// end inline asm
	mov.b32 	%f71, %r80;
	add.s64 	%rd32, %rd19, 13312;
	// begin inline asm
	ld.global.nc.u32 %r81, [%rd32];
	// end inline asm
	mov.b32 	%f72, %r81;
	add.s64 	%rd33, %rd19, 14336;
	// begin inline asm
	ld.global.nc.u32 %r82, [%rd33];
	// end inline asm
	mov.b32 	%f73, %r82;
	add.s64 	%rd34, %rd19, 15360;
	// begin inline asm
	ld.global.nc.u32 %r83, [%rd34];
	// end inline asm
	mov.b32 	%f74, %r83;
	add.f32 	%f75, %f59, %f60;
	add.f32 	%f76, %f61, %f62;
	add.f32 	%f77, %f63, %f64;
	add.f32 	%f78, %f65, %f66;
	add.f32 	%f79, %f67, %f68;
	add.f32 	%f80, %f69, %f70;
	add.f32 	%f81, %f71, %f72;
	add.f32 	%f82, %f73, %f74;
	add.f32 	%f83, %f75, %f76;
	add.f32 	%f84, %f77, %f78;
	add.f32 	%f85, %f79, %f80;
	add.f32 	%f86, %f81, %f82;
	add.f32 	%f87, %f83, %f84;
	add.f32 	%f88, %f85, %f86;
	add.f32 	%f417, %f87, %f88;
	setp.lt.u32 	%p4, %r67, 8192;
	mov.b32 	%r400, 4096;
	@%p4 bra 	$L__BB6_60;
	add.s32 	%r47, %r67, -4096;
	mov.b32 	%r400, 4096;
$L__BB6_58:
	mul.wide.s32 	%rd52, %r400, 4;
	add.s64 	%rd36, %rd19, %rd52;
	// begin inline asm
	ld.global.nc.u32 %r86, [%rd36];
	// end inline asm
	mov.b32 	%f89, %r86;
	add.s64 	%rd37, %rd36, 1024;
	// begin inline asm
	ld.global.nc.u32 %r87, [%rd37];
	// end inline asm
	mov.b32 	%f90, %r87;
	add.s64 	%rd38, %rd36, 2048;
	// begin inline asm
	ld.global.nc.u32 %r88, [%rd38];
	// end inline asm
	mov.b32 	%f91, %r88;
	add.s64 	%rd39, %rd36, 3072;
	// begin inline asm
	ld.global.nc.u32 %r89, [%rd39];
	// end inline asm
	mov.b32 	%f92, %r89;
	add.s64 	%rd40, %rd36, 4096;
	// begin inline asm
	ld.global.nc.u32 %r90, [%rd40];
	// end inline asm
	mov.b32 	%f93, %r90;
	add.s64 	%rd41, %rd36, 5120;
	// begin inline asm
	ld.global.nc.u32 %r91, [%rd41];
	// end inline asm
	mov.b32 	%f94, %r91;
	add.s64 	%rd42, %rd36, 6144;
	// begin inline asm
	ld.global.nc.u32 %r92, [%rd42];
	// end inline asm
	mov.b32 	%f95, %r92;
	add.s64 	%rd43, %rd36, 7168;
	// begin inline asm
	ld.global.nc.u32 %r93, [%rd43];
	// end inline asm
	mov.b32 	%f96, %r93;
	add.s64 	%rd44, %rd36, 8192;
	// begin inline asm
	ld.global.nc.u32 %r94, [%rd44];
	// end inline asm
	mov.b32 	%f97, %r94;
	add.s64 	%rd45, %rd36, 9216;
	// begin inline asm
	ld.global.nc.u32 %r95, [%rd45];
	// end inline asm
	mov.b32 	%f98, %r95;
	add.s64 	%rd46, %rd36, 10240;
	// begin inline asm
	ld.global.nc.u32 %r96, [%rd46];
	// end inline asm
	mov.b32 	%f99, %r96;
	add.s64 	%rd47, %rd36, 11264;
	// begin inline asm
	ld.global.nc.u32 %r97, [%rd47];
	// end inline asm
	mov.b32 	%f100, %r97;
	add.s64 	%rd48, %rd36, 12288;
	// begin inline asm
	ld.global.nc.u32 %r98, [%rd48];
	// end inline asm
	mov.b32 	%f101, %r98;
	add.s64 	%rd49, %rd36, 13312;
	// begin inline asm
	ld.global.nc.u32 %r99, [%rd49];
	// end inline asm
	mov.b32 	%f102, %r99;
	add.s64 	%rd50, %rd36, 14336;
	// begin inline asm
	ld.global.nc.u32 %r100, [%rd50];
	// end inline asm
	mov.b32 	%f103, %r100;
	add.s64 	%rd51, %rd36, 15360;
	// begin inline asm
	ld.global.nc.u32 %r101, [%rd51];
	// end inline asm
	mov.b32 	%f104, %r101;
	add.f32 	%f105, %f417, %f89;
	add.f32 	%f106, %f90, %f91;
	add.f32 	%f107, %f92, %f93;
	add.f32 	%f108, %f94, %f95;
	add.f32 	%f109, %f96, %f97;
	add.f32 	%f110, %f98, %f99;
	add.f32 	%f111, %f100, %f101;
	add.f32 	%f112, %f102, %f103;
	add.f32 	%f113, %f105, %f106;
	add.f32 	%f114, %f107, %f108;
	add.f32 	%f115, %f109, %f110;
	add.f32 	%f116, %f111, %f112;
	add.f32 	%f117, %f113, %f114;
	add.f32 	%f118, %f115, %f116;
	add.f32 	%f119, %f117, %f118;
	add.f32 	%f417, %f119, %f104;
	sub.s32 	%r102, %r67, %r400;
	setp.lt.s32 	%p5, %r102, 4096;
	@%p5 bra 	$L__BB6_68;
	add.s32 	%r400, %r400, 4096;
	setp.le.s32 	%p6, %r400, %r47;
	@%p6 bra 	$L__BB6_58;
$L__BB6_60:
	setp.le.s32 	%p7, %r67, %r400;
	@%p7 bra 	$L__BB6_68;
	sub.s32 	%r51, %r67, %r400;
	setp.ge.s32 	%p8, %r46, %r51;
	@%p8 bra 	$L__BB6_68;
	not.b32 	%r103, %r46;
	add.s32 	%r104, %r67, %r103;
	sub.s32 	%r52, %r104, %r400;
	and.b32  	%r105, %r52, 768;
	setp.eq.s32 	%p9, %r105, 768;
	mov.u32 	%r404, %r46;
	@%p9 bra 	$L__BB6_65;
	add.s32 	%r402, %r46, %r400;
	shr.u32 	%r106, %r52, 8;
	add.s32 	%r107, %r106, 1;
	and.b32  	%r108, %r107, 3;
	neg.s32 	%r401, %r108;
	mov.u32 	%r404, %r46;
$L__BB6_64:
	.pragma "nounroll";
	mul.wide.u32 	%rd54, %r402, 4;
	add.s64 	%rd53, %rd16, %rd54;
	// begin inline asm
	ld.global.nc.u32 %r109, [%rd53];
	// end inline asm
	mov.b32 	%f121, %r109;
	add.f32 	%f417, %f417, %f121;
	add.s32 	%r404, %r404, 256;
	add.s32 	%r402, %r402, 256;
	add.s32 	%r401, %r401, 1;
	setp.ne.s32 	%p10, %r401, 0;
	@%p10 bra 	$L__BB6_64;
$L__BB6_65:
	setp.lt.u32 	%p11, %r52, 768;
	@%p11 bra 	$L__BB6_68;
	cvt.u64.u32 	%rd55, %r404;
	cvt.u64.u32 	%rd56, %r400;
	add.s64 	%rd57, %rd55, %rd56;
	shl.b64 	%rd58, %rd57, 2;
	add.s64 	%rd59, %rd58, %rd16;
	add.s64 	%rd124, %rd59, 2048;
	add.s32 	%r405, %r404, %r400;
$L__BB6_67:
	mul.wide.u32 	%rd64, %r405, 4;
	add.s64 	%rd60, %rd16, %rd64;
	// begin inline asm
	ld.global.nc.u32 %r110, [%rd60];
	// end inline asm
	mov.b32 	%f122, %r110;
	add.f32 	%f123, %f417, %f122;
	add.s64 	%rd61, %rd124, -1024;
	// begin inline asm
	ld.global.nc.u32 %r111, [%rd61];
	// end inline asm
	mov.b32 	%f124, %r111;
	add.f32 	%f125, %f123, %f124;
	// begin inline asm
	ld.global.nc.u32 %r112, [%rd124];
	// end inline asm
	mov.b32 	%f126, %r112;
	add.f32 	%f127, %f125, %f126;
	add.s64 	%rd63, %rd124, 1024;
	// begin inline asm
	ld.global.nc.u32 %r113, [%rd63];
	// end inline asm
	mov.b32 	%f128, %r113;
	add.f32 	%f417, %f127, %f128;
	add.s32 	%r404, %r404, 1024;
	add.s64 	%rd124, %rd124, 4096;
	add.s32 	%r405, %r405, 1024;
	setp.lt.s32 	%p12, %r404, %r51;
	@%p12 bra 	$L__BB6_67;
$L__BB6_68:
	// begin inline asm
	mov.u32 %r114, %laneid;
	// end inline asm
	mov.b32 	%r116, %f417;
	mov.b32 	%r117, 1;
	mov.b32 	%r138, 31;
	mov.b32 	%r139, -1;
	// begin inline asm
	shfl.sync.down.b32 %r115, %r116, %r117, %r138, %r139;
	// end inline asm
	setp.gt.s32 	%p13, %r114, 30;
	mov.b32 	%f129, %r115;
	add.f32 	%f130, %f417, %f129;
	selp.f32 	%f131, %f417, %f130, %p13;
	mov.b32 	%r121, %f131;
	mov.b32 	%r122, 2;
	// begin inline asm
	shfl.sync.down.b32 %r120, %r121, %r122, %r138, %r139;
	// end inline asm
	setp.gt.s32 	%p14, %r114, 29;
	mov.b32 	%f132, %r120;
	add.f32 	%f133, %f131, %f132;
	selp.f32 	%f134, %f131, %f133, %p14;
	mov.b32 	%r126, %f134;
	mov.b32 	%r127, 4;
	// begin inline asm
	shfl.sync.down.b32 %r125, %r126, %r127, %r138, %r139;
	// end inline asm
	setp.gt.s32 	%p15, %r114, 27;
	mov.b32 	%f135, %r125;
	add.f32 	%f136, %f134, %f135;
	selp.f32 	%f137, %f134, %f136, %p15;
	mov.b32 	%r131, %f137;
	mov.b32 	%r132, 8;
	// begin inline asm
	shfl.sync.down.b32 %r130, %r131, %r132, %r138, %r139;
	// end inline asm
	setp.gt.s32 	%p16, %r114, 23;
	mov.b32 	%f138, %r130;
	add.f32 	%f139, %f137, %f138;
	selp.f32 	%f140, %f137, %f139, %p16;
	mov.b32 	%r136, %f140;
	mov.b32 	%r137, 16;
	// begin inline asm
	shfl.sync.down.b32 %r135, %r136, %r137, %r138, %r139;
	// end inline asm
	setp.gt.s32 	%p17, %r114, 15;
	mov.b32 	%f141, %r135;
	add.f32 	%f54, %f140, %f141;
	selp.f32 	%f418, %f140, %f54, %p17;
	setp.ne.s32 	%p18, %r114, 0;
	@%p18 bra 	$L__BB6_70;
	shr.u32 	%r140, %r46, 3;
	and.b32  	%r141, %r140, 124;
	mov.u32 	%r142, _ZZN3cub18CUB_300001_SM_10006detail6reduce28DeviceReduceSingleTileKernelINS2_10policy_hubIfyN4cuda3std3__44plusIfEEE10Policy1000EPfSC_iS9_ffNS7_10__identityEEEvT0_T1_T2_T3_T4_T6_E12temp_storage;
	add.s32 	%r143, %r142, %r141;
	st.shared.f32 	[%r143+8], %f54;
$L__BB6_70:
	bar.sync 	0;
	setp.ne.s32 	%p19, %r46, 0;
	@%p19 bra 	$L__BB6_72;
	ld.shared.f32 	%f142, [_ZZN3cub18CUB_300001_SM_10006detail6reduce28DeviceReduceSingleTileKernelINS2_10policy_hubIfyN4cuda3std3__44plusIfEEE10Policy1000EPfSC_iS9_ffNS7_10__identityEEEvT0_T1_T2_T3_T4_T6_E12temp_storage+12];
	add.f32 	%f143, %f418, %f142;
	ld.shared.f32 	%f144, [_ZZN3cub18CUB_300001_SM_10006detail6reduce28DeviceReduceSingleTileKernelINS2_10policy_hubIfyN4cuda3std3__44plusIfEEE10Policy1000EPfSC_iS9_ffNS7_10__identityEEEvT0_T1_T2_T3_T4_T6_E12temp_storage+16];
	add.f32 	%f145, %f143, %f144;
	ld.shared.f32 	%f146, [_ZZN3cub18CUB_300001_SM_10006detail6reduce28DeviceReduceSingleTileKernelINS2_10policy_hubIfyN4cuda3std3__44plusIfEEE10Policy1000EPfSC_iS9_ffNS7_10__identityEEEvT0_T1_T2_T3_T4_T6_E12temp_storage+20];
	add.f32 	%f147, %f145, %f146;
	ld.shared.f32 	%f148, [_ZZN3cub18CUB_300001_SM_10006detail6reduce28DeviceReduceSingleTileKernelINS2_10policy_hubIfyN4cuda3std3__44plusIfEEE10Policy1000EPfSC_iS9_ffNS7_10__identityEEEvT0_T1_T2_T3_T4_T6_E12temp_storage+24];
	add.f32 	%f149, %f147, %f148;
	ld.shared.f32 	%f150, [_ZZN3cub18CUB_300001_SM_10006detail6reduce28DeviceReduceSingleTileKernelINS2_10policy_hubIfyN4cuda3std3__44plusIfEEE10Policy1000EPfSC_iS9_ffNS7_10__identityEEEvT0_T1_T2_T3_T4_T6_E12temp_storage+28];
	add.f32 	%f151, %f149, %f150;
	ld.shared.f32 	%f152, [_ZZN3cub18CUB_300001_SM_10006detail6reduce28DeviceReduceSingleTileKernelINS2_10policy_hubIfyN4cuda3std3__44plusIfEEE10Policy1000EPfSC_iS9_ffNS7_10__identityEEEvT0_T1_T2_T3_T4_T6_E12temp_storage+32];
	add.f32 	%f153, %f151, %f152;
	ld.shared.f32 	%f154, [_ZZN3cub18CUB_300001_SM_10006detail6reduce28DeviceReduceSingleTileKernelINS2_10policy_hubIfyN4cuda3std3__44plusIfEEE10Policy1000EPfSC_iS9_ffNS7_10__identityEEEvT0_T1_T2_T3_T4_T6_E12temp_storage+36];
	add.f32 	%f418, %f153, %f154;
$L__BB6_72:
	mov.u32 	%r379, %tid.x;
	setp.ne.s32 	%p95, %r379, 0;
	@%p95 bra 	$L__BB6_74;
	add.f32 	%f391, %f58, %f418;
	st.global.f32 	[%rd1], %f391;
$L__BB6_74:
	ret;

}


// ===== COMPILED SASS (sm_100) =====

	.target	sm_100

	.elftype	@"ET_EXEC"


//--------------------- .note.nv.tkinfo           --------------------------
	.section	.note.nv.tkinfo,"",@"SHT_NOTE"
	.sectionflags	@"SHF_NOTE_NV_TKINFO"
	.tkinfo
        /*0018*/ 	.word	0x00000002
        /*0030*/ 	.string	""
        /*0030*/ 	.string	"ptxas"
        /*0030*/ 	.string	"Cuda compilation tools, release 13.0, V13.0.88"
        /*0030*/ 	.string	"Build cuda_13.0.r13.0/compiler.36424714_0"
        /*0030*/ 	.string	"-arch sm_100 -m 64 "



//--------------------- .note.nv.cuinfo           --------------------------
	.section	.note.nv.cuinfo,"",@"SHT_NOTE"
	.sectionflags	@"SHF_NOTE_NV_CUINFO"
        /*0018*/ 	.short	0x0002
        /*001a*/ 	.short	0x0064
        /*001c*/ 	.short	0x0082
	.zero		2


//--------------------- .nv.info                  --------------------------
	.section	.nv.info,"",@"SHT_CUDA_INFO"
	.align	4


	//----- nvinfo : EIATTR_REGCOUNT
	.align		4
        /*0000*/ 	.byte	0x04, 0x2f
        /*0002*/ 	.short	(.L_53 - .L_52)
	.align		4
.L_52:
        /*0004*/ 	.word	index@(_ZN3cub18CUB_300001_SM_10006detail11EmptyKernelIvEEvv)
        /*0008*/ 	.word	0x00000004


	//----- nvinfo : EIATTR_FRAME_SIZE
	.align		4
.L_53:
        /*000c*/ 	.byte	0x04, 0x11
        /*000e*/ 	.short	(.L_55 - .L_54)
	.align		4
.L_54:
        /*0010*/ 	.word	index@(_ZN3cub18CUB_300001_SM_10006detail11EmptyKernelIvEEvv)
        /*0014*/ 	.word	0x00000000


	//----- nvinfo : EIATTR_REGCOUNT
	.align		4
.L_55:
        /*0018*/ 	.byte	0x04, 0x2f
        /*001a*/ 	.short	(.L_57 - .L_56)
	.align		4
.L_56:
        /*001c*/ 	.word	index@(_ZN3cub18CUB_300001_SM_10006detail6reduce28DeviceReduceSingleTileKernelINS2_10policy_hubIfjN4cuda3std3__44plusIfEEE10Policy1000EN6thrust24THRUST_300001_SM_1000_NS17counting_iteratorIiNSD_11use_defaultESF_SF_EEPfjS9_ff11estimate_piEEvT0_T1_T2_T3_T4_T6_)
        /*0020*/ 	.word	0x00000030


	//----- nvinfo : EIATTR_FRAME_SIZE
	.align		4
.L_57:
        /*0024*/ 	.byte	0x04, 0x11
        /*0026*/ 	.short	(.L_59 - .L_58)
	.align		4
.L_58:
        /*0028*/ 	.word	index@($__internal_7_$__cuda_sm3x_div_rn_noftz_f32_slowpath)
        /*002c*/ 	.word	0x00000000


	//----- nvinfo : EIATTR_FRAME_SIZE
	.align		4
.L_59:
        /*0030*/ 	.byte	0x04, 0x11
        /*0032*/ 	.short	(.L_61 - .L_60)
	.align		4
.L_60:
        /*0034*/ 	.word	index@($__internal_6_$__cuda_sm20_sqrt_rn_f32_slowpath)
        /*0038*/ 	.word	0x00000000


	//----- nvinfo : EIATTR_FRAME_SIZE
	.align		4
.L_61:
        /*003c*/ 	.byte	0x04, 0x11
        /*003e*/ 	.short	(.L_63 - .L_62)
	.align		4
.L_62:
        /*0040*/ 	.word	index@(_ZN3cub18CUB_300001_SM_10006detail6reduce28DeviceReduceSingleTileKernelINS2_10policy_hubIfjN4cuda3std3__44plusIfEEE10Policy1000EN6thrust24THRUST_300001_SM_1000_NS17counting_iteratorIiNSD_11use_defaultESF_SF_EEPfjS9_ff11estimate_piEEvT0_T1_T2_T3_T4_T6_)
        /*0044*/ 	.word	0x00000000


	//----- nvinfo : EIATTR_REGCOUNT
	.align		4
.L_63:
        /*0048*/ 	.byte	0x04, 0x2f
        /*004a*/ 	.short	(.L_65 - .L_64)
	.align		4
.L_64:
        /*004c*/ 	.word	index@(_ZN3cub18CUB_300001_SM_10006detail6reduce18DeviceReduceKernelINS2_10policy_hubIfjN4cuda3std3__44plusIfEEE10Policy1000EN6thrust24THRUST_300001_SM_1000_NS17counting_iteratorIiNSD_11use_defaultESF_SF_EEjS9_f11estimate_piEEvT0_PT3_T1_NS0_13GridEvenShareISL_EET2_T4_)
        /*0050*/ 	.word	0x0000003c


	//----- nvinfo : EIATTR_FRAME_SIZE
	.align		4
.L_65:
        /*0054*/ 	.byte	0x04, 0x11
        /*0056*/ 	.short	(.L_67 - .L_66)
	.align		4
.L_66:
        /*0058*/ 	.word	index@($__internal_5_$__cuda_sm3x_div_rn_noftz_f32_slowpath)
        /*005c*/ 	.word	0x00000000


	//----- nvinfo : EIATTR_FRAME_SIZE
	.align		4
.L_67:
        /*0060*/ 	.byte	0x04, 0x11
        /*0062*/ 	.short	(.L_69 - .L_68)
	.align		4
.L_68:
        /*0064*/ 	.word	index@($__internal_4_$__cuda_sm20_sqrt_rn_f32_slowpath)
        /*0068*/ 	.word	0x00000000


	//----- nvinfo : EIATTR_FRAME_SIZE
	.align		4
.L_69:
        /*006c*/ 	.byte	0x04, 0x11
        /*006e*/ 	.short	(.L_71 - .L_70)
	.align		4
.L_70:
        /*0070*/ 	.word	index@(_ZN3cub18CUB_300001_SM_10006detail6reduce18DeviceReduceKernelINS2_10policy_hubIfjN4cuda3std3__44plusIfEEE10Policy1000EN6thrust24THRUST_300001_SM_1000_NS17counting_iteratorIiNSD_11use_defaultESF_SF_EEjS9_f11estimate_piEEvT0_PT3_T1_NS0_13GridEvenShareISL_EET2_T4_)
        /*0074*/ 	.word	0x00000000


	//----- nvinfo : EIATTR_REGCOUNT
	.align		4
.L_71:
        /*0078*/ 	.byte	0x04, 0x2f
        /*007a*/ 	.short	(.L_73 - .L_72)
	.align		4
.L_72:
        /*007c*/ 	.word	index@(_ZN3cub18CUB_300001_SM_10006detail6reduce28DeviceReduceSingleTileKernelINS2_10policy_hubIfjN4cuda3std3__44plusIfEEE10Policy1000EPfSC_iS9_ffNS7_10__identityEEEvT0_T1_T2_T3_T4_T6_)
        /*0080*/ 	.word	0x0000001e


	//----- nvinfo : EIATTR_FRAME_SIZE
	.align		4
.L_73:
        /*0084*/ 	.byte	0x04, 0x11
        /*0086*/ 	.short	(.L_75 - .L_74)
	.align		4
.L_74:
        /*0088*/ 	.word	index@(_ZN3cub18CUB_300001_SM_10006detail6reduce28DeviceReduceSingleTileKernelINS2_10policy_hubIfjN4cuda3std3__44plusIfEEE10Policy1000EPfSC_iS9_ffNS7_10__identityEEEvT0_T1_T2_T3_T4_T6_)
        /*008c*/ 	.word	0x00000000


	//----- nvinfo : EIATTR_REGCOUNT
	.align		4
.L_75:
        /*0090*/ 	.byte	0x04, 0x2f
        /*0092*/ 	.short	(.L_77 - .L_76)
	.align		4
.L_76:
        /*0094*/ 	.word	index@(_ZN3cub18CUB_300001_SM_10006detail6reduce28DeviceReduceSingleTileKernelINS2_10policy_hubIfyN4cuda3std3__44plusIfEEE10Policy1000EN6thrust24THRUST_300001_SM_1000_NS17counting_iteratorIiNSD_11use_defaultESF_SF_EEPfyS9_ff11estimate_piEEvT0_T1_T2_T3_T4_T6_)
        /*0098*/ 	.word	0x0000002e


	//----- nvinfo : EIATTR_FRAME_SIZE
	.align		4
.L_77:
        /*009c*/ 	.byte	0x04, 0x11
        /*009e*/ 	.short	(.L_79 - .L_78)
	.align		4
.L_78:
        /*00a0*/ 	.word	index@($__internal_3_$__cuda_sm3x_div_rn_noftz_f32_slowpath)
        /*00a4*/ 	.word	0x00000000


	//----- nvinfo : EIATTR_FRAME_SIZE
	.align		4
.L_79:
        /*00a8*/ 	.byte	0x04, 0x11
        /*00aa*/ 	.short	(.L_81 - .L_80)
	.align		4
.L_80:
        /*00ac*/ 	.word	index@($__internal_2_$__cuda_sm20_sqrt_rn_f32_slowpath)
        /*00b0*/ 	.word	0x00000000


	//----- nvinfo : EIATTR_FRAME_SIZE
	.align		4
.L_81:
        /*00b4*/ 	.byte	0x04, 0x11
        /*00b6*/ 	.short	(.L_83 - .L_82)
	.align		4
.L_82:
        /*00b8*/ 	.word	index@(_ZN3cub18CUB_300001_SM_10006detail6reduce28DeviceReduceSingleTileKernelINS2_10policy_hubIfyN4cuda3std3__44plusIfEEE10Policy1000EN6thrust24THRUST_300001_SM_1000_NS17counting_iteratorIiNSD_11use_defaultESF_SF_EEPfyS9_ff11estimate_piEEvT0_T1_T2_T3_T4_T6_)
        /*00bc*/ 	.word	0x00000000


	//----- nvinfo : EIATTR_REGCOUNT
	.align		4
.L_83:
        /*00c0*/ 	.byte	0x04, 0x2f
        /*00c2*/ 	.short	(.L_85 - .L_84)
	.align		4
.L_84:
        /*00c4*/ 	.word	index@(_ZN3cub18CUB_300001_SM_10006detail6reduce18DeviceReduceKernelINS2_10policy_hubIfyN4cuda3std3__44plusIfEEE10Policy1000EN6thrust24THRUST_300001_SM_1000_NS17counting_iteratorIiNSD_11use_defaultESF_SF_EEyS9_f11estimate_piEEvT0_PT3_T1_NS0_13GridEvenShareISL_EET2_T4_)
        /*00c8*/ 	.word	0x00000030


	//----- nvinfo : EIATTR_FRAME_SIZE
	.align		4
.L_85:
        /*00cc*/ 	.byte	0x04, 0x11
        /*00ce*/ 	.short	(.L_87 - .L_86)
	.align		4
.L_86:
        /*00d0*/ 	.word	index@($__internal_1_$__cuda_sm3x_div_rn_noftz_f32_slowpath)
        /*00d4*/ 	.word	0x00000000


	//----- nvinfo : EIATTR_FRAME_SIZE
	.align		4
.L_87:
        /*00d8*/ 	.byte	0x04, 0x11
        /*00da*/ 	.short	(.L_89 - .L_88)
	.align		4
.L_88:
        /*00dc*/ 	.word	index@($__internal_0_$__cuda_sm20_sqrt_rn_f32_slowpath)
        /*00e0*/ 	.word	0x00000000


	//----- nvinfo : EIATTR_FRAME_SIZE
	.align		4
.L_89:
        /*00e4*/ 	.byte	0x04, 0x11
        /*00e6*/ 	.short	(.L_91 - .L_90)
	.align		4
.L_90:
        /*00e8*/ 	.word	index@(_ZN3cub18CUB_300001_SM_10006detail6reduce18DeviceReduceKernelINS2_10policy_hubIfyN4cuda3std3__44plusIfEEE10Policy1000EN6thrust24THRUST_300001_SM_1000_NS17counting_iteratorIiNSD_11use_defaultESF_SF_EEyS9_f11estimate_piEEvT0_PT3_T1_NS0_13GridEvenShareISL_EET2_T4_)
        /*00ec*/ 	.word	0x00000000


	//----- nvinfo : EIATTR_REGCOUNT
	.align		4
.L_91:
        /*00f0*/ 	.byte	0x04, 0x2f
        /*00f2*/ 	.short	(.L_93 - .L_92)
	.align		4
.L_92:
        /*00f4*/ 	.word	index@(_ZN3cub18CUB_300001_SM_10006detail6reduce28DeviceReduceSingleTileKernelINS2_10policy_hubIfyN4cuda3std3__44plusIfEEE10Policy1000EPfSC_iS9_ffNS7_10__identityEEEvT0_T1_T2_T3_T4_T6_)
        /*00f8*/ 	.word	0x0000001e


	//----- nvinfo : EIATTR_FRAME_SIZE
	.align		4
.L_93:
        /*00fc*/ 	.byte	0x04, 0x11
        /*00fe*/ 	.short	(.L_95 - .L_94)
	.align		4
.L_94:
        /*0100*/ 	.word	index@(_ZN3cub18CUB_300001_SM_10006detail6reduce28DeviceReduceSingleTileKernelINS2_10policy_hubIfyN4cuda3std3__44plusIfEEE10Policy1000EPfSC_iS9_ffNS7_10__identityEEEvT0_T1_T2_T3_T4_T6_)
        /*0104*/ 	.word	0x00000000


	//----- nvinfo : EIATTR_MIN_STACK_SIZE
	.align		4
.L_95:
        /*0108*/ 	.byte	0x04, 0x12
        /*010a*/ 	.short	(.L_97 - .L_96)
	.align		4
.L_96:
        /*010c*/ 	.word	index@(_ZN3cub18CUB_300001_SM_10006detail6reduce28DeviceReduceSingleTileKernelINS2_10policy_hubIfyN4cuda3std3__44plusIfEEE10Policy1000EPfSC_iS9_ffNS7_10__identityEEEvT0_T1_T2_T3_T4_T6_)
        /*0110*/ 	.word	0x00000000


	//----- nvinfo : EIATTR_MIN_STACK_SIZE
	.align		4
.L_97:
        /*0114*/ 	.byte	0x04, 0x12
        /*0116*/ 	.short	(.L_99 - .L_98)
	.align		4
.L_98:
        /*0118*/ 	.word	index@(_ZN3cub18CUB_300001_SM_10006detail6reduce18DeviceReduceKernelINS2_10policy_hubIfyN4cuda3std3__44plusIfEEE10Policy1000EN6thrust24THRUST_300001_SM_1000_NS17counting_iteratorIiNSD_11use_defaultESF_SF_EEyS9_f11estimate_piEEvT0_PT3_T1_NS0_13GridEvenShareISL_EET2_T4_)
        /*011c*/ 	.word	0x00000000


	//----- nvinfo : EIATTR_MIN_STACK_SIZE
	.align		4
.L_99:
        /*0120*/ 	.byte	0x04, 0x12
        /*0122*/ 	.short	(.L_101 - .L_100)
	.align		4
.L_100:
        /*0124*/ 	.word	index@(_ZN3cub18CUB_300001_SM_10006detail6reduce28DeviceReduceSingleTileKernelINS2_10policy_hubIfyN4cuda3std3__44plusIfEEE10Policy1000EN6thrust24THRUST_300001_SM_1000_NS17counting_iteratorIiNSD_11use_defaultESF_SF_EEPfyS9_ff11estimate_piEEvT0_T1_T2_T3_T4_T6_)
        /*0128*/ 	.word	0x00000000


	//----- nvinfo : EIATTR_MIN_STACK_SIZE
	.align		4
.L_101:
        /*012c*/ 	.byte	0x04, 0x12
        /*012e*/ 	.short	(.L_103 - .L_102)
	.align		4
.L_102:
        /*0130*/ 	.word	index@(_ZN3cub18CUB_300001_SM_10006detail6reduce28DeviceReduceSingleTileKernelINS2_10policy_hubIfjN4cuda3std3__44plusIfEEE10Policy1000EPfSC_iS9_ffNS7_10__identityEEEvT0_T1_T2_T3_T4_T6_)
        /*0134*/ 	.word	0x00000000


	//----- nvinfo : EIATTR_MIN_STACK_SIZE
	.align		4
.L_103:
        /*0138*/ 	.byte	0x04, 0x12
        /*013a*/ 	.short	(.L_105 - .L_104)
	.align		4
.L_104:
        /*013c*/ 	.word	index@(_ZN3cub18CUB_300001_SM_10006detail6reduce18DeviceReduceKernelINS2_10policy_hubIfjN4cuda3std3__44plusIfEEE10Policy1000EN6thrust24THRUST_300001_SM_1000_NS17counting_iteratorIiNSD_11use_defaultESF_SF_EEjS9_f11estimate_piEEvT0_PT3_T1_NS0_13GridEvenShareISL_EET2_T4_)
        /*0140*/ 	.word	0x00000000


	//----- nvinfo : EIATTR_MIN_STACK_SIZE
	.align		4
.L_105:
        /*0144*/ 	.byte	0x04, 0x12
        /*0146*/ 	.short	(.L_107 - .L_106)
	.align		4
.L_106:
        /*0148*/ 	.word	index@(_ZN3cub18CUB_300001_SM_10006detail6reduce28DeviceReduceSingleTileKernelINS2_10policy_hubIfjN4cuda3std3__44plusIfEEE10Policy1000EN6thrust24THRUST_300001_SM_1000_NS17counting_iteratorIiNSD_11use_defaultESF_SF_EEPfjS9_ff11estimate_piEEvT0_T1_T2_T3_T4_T6_)
        /*014c*/ 	.word	0x00000000


	//----- nvinfo : EIATTR_MIN_STACK_SIZE
	.align		4
.L_107:
        /*0150*/ 	.byte	0x04, 0x12
        /*0152*/ 	.short	(.L_109 - .L_108)
	.align		4
.L_108:
        /*0154*/ 	.word	index@(_ZN3cub18CUB_300001_SM_10006detail11EmptyKernelIvEEvv)
        /*0158*/ 	.word	0x00000000
.L_109:


//--------------------- .nv.compat                --------------------------
	.section	.nv.compat,"",@"SHT_CUDA_COMPAT_INFO"
	.align	4
        /*0000*/ 	.byte	0x02, 0x09, 0x00, 0x00, 0x02, 0x02, 0x01, 0x00, 0x02, 0x05, 0x05, 0x00, 0x03, 0x07, 0x01, 0x01
        /*0010*/ 	.byte	0x02, 0x03, 0x00, 0x00, 0x02, 0x06, 0x01, 0x00, 0x04, 0x0b, 0x08, 0x00, 0x01, 0x00, 0x00, 0x00
        /*0020*/ 	.byte	0x00, 0x00, 0x00, 0x00


//--------------------- .nv.info._ZN3cub18CUB_300001_SM_10006detail6reduce28DeviceReduceSingleTileKernelINS2_10policy_hubIfyN4cuda3std3__44plusIfEEE10Policy1000EPfSC_iS9_ffNS7_10__identityEEEvT0_T1_T2_T3_T4_T6_ --------------------------
	.section	.nv.info._ZN3cub18CUB_300001_SM_10006detail6reduce28DeviceReduceSingleTileKernelINS2_10policy_hubIfyN4cuda3std3__44plusIfEEE10Policy1000EPfSC_iS9_ffNS7_10__identityEEEvT0_T1_T2_T3_T4_T6_,"",@"SHT_CUDA_INFO"
	.sectionflags	@""
	.align	4


	//----- nvinfo : EIATTR_CUDA_API_VERSION
	.align		4
        /*0000*/ 	.byte	0x04, 0x37
        /*0002*/ 	.short	(.L_111 - .L_110)
.L_110:
        /*0004*/ 	.word	0x00000082


	//----- nvinfo : EIATTR_KPARAM_INFO
	.align		4
.L_111:
        /*0008*/ 	.byte	0x04, 0x17
        /*000a*/ 	.short	(.L_113 - .L_112)
.L_112:
        /*000c*/ 	.word	0x00000000
        /*0010*/ 	.short	0x0005
        /*0012*/ 	.short	0x001c
        /*0014*/ 	.byte	0x00, 0xf0, 0x05, 0x00


	//----- nvinfo : EIATTR_KPARAM_INFO
	.align		4
.L_113:
        /*0018*/ 	.byte	0x04, 0x17
        /*001a*/ 	.short	(.L_115 - .L_114)
.L_114:
        /*001c*/ 	.word	0x00000000
        /*0020*/ 	.short	0x0004
        /*0022*/ 	.short	0x0018
        /*0024*/ 	.byte	0x00, 0xf0, 0x11, 0x00


	//----- nvinfo : EIATTR_KPARAM_INFO
	.align		4
.L_115:
        /*0028*/ 	.byte	0x04, 0x17
        /*002a*/ 	.short	(.L_117 - .L_116)
.L_116:
        /*002c*/ 	.word	0x00000000
        /*0030*/ 	.short	0x0003
        /*0032*/ 	.short	0x0014
        /*0034*/ 	.byte	0x00, 0xf0, 0x05, 0x00


	//----- nvinfo : EIATTR_KPARAM_INFO
	.align		4
.L_117:
        /*0038*/ 	.byte	0x04, 0x17
        /*003a*/ 	.short	(.L_119 - .L_118)
.L_118:
        /*003c*/ 	.word	0x00000000
        /*0040*/ 	.short	0x0002
        /*0042*/ 	.short	0x0010
        /*0044*/ 	.byte	0x00, 0xf0, 0x11, 0x00


	//----- nvinfo : EIATTR_KPARAM_INFO
	.align		4
.L_119:
        /*0048*/ 	.byte	0x04, 0x17
        /*004a*/ 	.short	(.L_121 - .L_120)
.L_120:
        /*004c*/ 	.word	0x00000000
        /*0050*/ 	.short	0x0001
        /*0052*/ 	.short	0x0008
        /*0054*/ 	.byte	0x00, 0xf5, 0x21, 0x00


	//----- nvinfo : EIATTR_KPARAM_INFO
	.align		4
.L_121:
        /*0058*/ 	.byte	0x04, 0x17
        /*005a*/ 	.short	(.L_123 - .L_122)
.L_122:
        /*005c*/ 	.word	0x00000000
        /*0060*/ 	.short	0x0000
        /*0062*/ 	.short	0x0000
        /*0064*/ 	.byte	0x00, 0xf5, 0x21, 0x00


	//----- nvinfo : EIATTR_SPARSE_MMA_MASK
	.align		4
.L_123:
        /*0068*/ 	.byte	0x03, 0x50
        /*006a*/ 	.short	0x0000


	//----- nvinfo : EIATTR_MAXREG_COUNT
	.align		4
        /*006c*/ 	.byte	0x03, 0x1b
        /*006e*/ 	.short	0x00ff


	//----- nvinfo : EIATTR_NUM_BARRIERS
	.align		4
        /*0070*/ 	.byte	0x02, 0x4c
        /*0072*/ 	.byte	0x01
	.zero		1


	//----- nvinfo : EIATTR_MERCURY_ISA_VERSION
	.align		4
        /*0074*/ 	.byte	0x03, 0x5f
        /*0076*/ 	.short	0x0101


	//----- nvinfo : EIATTR_COOP_GROUP_MASK_REGIDS
	.align		4
        /*0078*/ 	.byte	0x04, 0x29
        /*007a*/ 	.short	(.L_125 - .L_124)


	//   ....[0]....
.L_124:
        /*007c*/ 	.word	0xffffffff


	//   ....[1]....
        /*0080*/ 	.word	0xffffffff


	//   ....[2]....
        /*0084*/ 	.word	0xffffffff


	//   ....[3]....
        /*0088*/ 	.word	0xffffffff


	//   ....[4]....
        /*008c*/ 	.word	0xffffffff


	//   ....[5]....
        /*0090*/ 	.word	0xffffffff


	//   ....[6]....
        /*0094*/ 	.word	0xffffffff


	//   ....[7]....
        /*0098*/ 	.word	0xffffffff


	//   ....[8]....
        /*009c*/ 	.word	0xffffffff


	//   ....[9]....
        /*00a0*/ 	.word	0xffffffff


	//   ....[10]....
        /*00a4*/ 	.word	0xffffffff


	//   ....[11]....
        /*00a8*/ 	.word	0xffffffff


	//   ....[12]....
        /*00ac*/ 	.word	0xffffffff


	//   ....[13]....
        /*00b0*/ 	.word	0xffffffff


	//   ....[14]....
        /*00b4*/ 	.word	0xffffffff


	//   ....[15]....
        /*00b8*/ 	.word	0xffffffff


	//   ....[16]....
        /*00bc*/ 	.word	0xffffffff


	//   ....[17]....
        /*00c0*/ 	.word	0xffffffff


	//   ....[18]....
        /*00c4*/ 	.word	0xffffffff


	//   ....[19]....
        /*00c8*/ 	.word	0xffffffff


	//   ....[20]....
        /*00cc*/ 	.word	0xffffffff


	//   ....[21]....
        /*00d0*/ 	.word	0xffffffff


	//   ....[22]....
        /*00d4*/ 	.word	0xffffffff


	//   ....[23]....
        /*00d8*/ 	.word	0xffffffff


	//   ....[24]....
        /*00dc*/ 	.word	0xffffffff


	//   ....[25]....
        /*00e0*/ 	.word	0xffffffff


	//   ....[26]....
        /*00e4*/ 	.word	0xffffffff


	//   ....[27]....
        /*00e8*/ 	.word	0xffffffff


	//   ....[28]....
        /*00ec*/ 	.word	0xffffffff


	//   ....[29]....
        /*00f0*/ 	.word	0xffffffff


	//----- nvinfo : EIATTR_COOP_GROUP_INSTR_OFFSETS
	.align		4
.L_125:
        /*00f4*/ 	.byte	0x04, 0x28
        /*00f6*/ 	.short	(.L_127 - .L_126)


	//   ....[0]....
.L_126:
        /*00f8*/ 	.word	0x00000980


	//   ....[1]....
        /*00fc*/ 	.word	0x000009e0


	//   ....[2]....
        /*0100*/ 	.word	0x00000a50


	//   ....[3]....
        /*0104*/ 	.word	0x00000aa0


	//   ....[4]....
        /*0108*/ 	.word	0x00000ad0


	//   ....[5]....
        /*010c*/ 	.word	0x00000c90


	//   ....[6]....
        /*0110*/ 	.word	0x00000d20


	//   ....[7]....
        /*0114*/ 	.word	0x00000d60


	//   ....[8]....
        /*0118*/ 	.word	0x00000db0


	//   ....[9]....
        /*011c*/ 	.word	0x00000df0


	//   ....[10]....
        /*0120*/ 	.word	0x00001c00


	//   ....[11]....
        /*0124*/ 	.word	0x00001c80


	//   ....[12]....
        /*0128*/ 	.word	0x00001cd0


	//   ....[13]....
        /*012c*/ 	.word	0x00001d10


	//   ....[14]....
        /*0130*/ 	.word	0x00001d40


	//   ....[15]....
        /*0134*/ 	.word	0x00002700


	//   ....[16]....
        /*0138*/ 	.word	0x00002760


	//   ....[17]....
        /*013c*/ 	.word	0x000027d0


	//   ....[18]....
        /*0140*/ 	.word	0x00002820


	//   ....[19]....
        /*0144*/ 	.word	0x00002850


	//   ....[20]....
        /*0148*/ 	.word	0x00002a10


	//   ....[21]....
        /*014c*/ 	.word	0x00002a90


	//   ....[22]....
        /*0150*/ 	.word	0x00002ad0


	//   ....[23]....
        /*0154*/ 	.word	0x00002b10


	//   ....[24]....
        /*0158*/ 	.word	0x00002b70


	//   ....[25]....
        /*015c*/ 	.word	0x00003b00


	//   ....[26]....
        /*0160*/ 	.word	0x00003b80


	//   ....[27]....
        /*0164*/ 	.word	0x00003bd0


	//   ....[28]....
        /*0168*/ 	.word	0x00003c10


	//   ....[29]....
        /*016c*/ 	.word	0x00003c40


	//----- nvinfo : EIATTR_VRC_CTA_INIT_COUNT
	.align		4
.L_127:
        /*0170*/ 	.byte	0x02, 0x4a
	.zero		1
	.zero		1


	//----- nvinfo : EIATTR_EXIT_INSTR_OFFSETS
	.align		4
        /*0174*/ 	.byte	0x04, 0x1c
        /*0176*/ 	.short	(.L_129 - .L_128)


	//   ....[0]....
.L_128:
        /*0178*/ 	.word	0x00000080


	//   ....[1]....
        /*017c*/ 	.word	0x000000c0


	//   ....[2]....
        /*0180*/ 	.word	0x00003d90


	//   ....[3]....
        /*0184*/ 	.word	0x00003de0


	//----- nvinfo : EIATTR_MAX_THREADS
	.align		4
.L_129:
        /*0188*/ 	.byte	0x04, 0x05
        /*018a*/ 	.short	(.L_131 - .L_130)
.L_130:
        /*018c*/ 	.word	0x00000100
        /*0190*/ 	.word	0x00000001
        /*0194*/ 	.word	0x00000001


	//----- nvinfo : EIATTR_CRS_STACK_SIZE
	.align		4
.L_131:
        /*0198*/ 	.byte	0x04, 0x1e
        /*019a*/ 	.short	(.L_133 - .L_132)
.L_132:
        /*019c*/ 	.word	0x00000000


	//----- nvinfo : EIATTR_CBANK_PARAM_SIZE
	.align		4
.L_133:
        /*01a0*/ 	.byte	0x03, 0x19
        /*01a2*/ 	.short	0x001d


	//----- nvinfo : EIATTR_PARAM_CBANK
	.align		4
        /*01a4*/ 	.byte	0x04, 0x0a
        /*01a6*/ 	.short	(.L_135 - .L_134)
	.align		4
.L_134:
        /*01a8*/ 	.word	index@(.nv.constant0._ZN3cub18CUB_300001_SM_10006detail6reduce28DeviceReduceSingleTileKernelINS2_10policy_hubIfyN4cuda3std3__44plusIfEEE10Policy1000EPfSC_iS9_ffNS7_10__identityEEEvT0_T1_T2_T3_T4_T6_)
        /*01ac*/ 	.short	0x0380
        /*01ae*/ 	.short	0x001d


	//----- nvinfo : EIATTR_SW_WAR
	.align		4
.L_135:
        /*01b0*/ 	.byte	0x04, 0x36
        /*01b2*/ 	.short	(.L_137 - .L_136)
.L_136:
        /*01b4*/ 	.word	0x00000008
.L_137:


//--------------------- .nv.info._ZN3cub18CUB_300001_SM_10006detail6reduce18DeviceReduceKernelINS2_10policy_hubIfyN4cuda3std3__44plusIfEEE10Policy1000EN6thrust24THRUST_300001_SM_1000_NS17counting_iteratorIiNSD_11use_defaultESF_SF_EEyS9_f11estimate_piEEvT0_PT3_T1_NS0_13GridEvenShareISL_EET2_T4_ --------------------------
	.section	.nv.info._ZN3cub18CUB_300001_SM_10006detail6reduce18DeviceReduceKernelINS2_10policy_hubIfyN4cuda3std3__44plusIfEEE10Policy1000EN6thrust24THRUST_300001_SM_1000_NS17counting_iteratorIiNSD_11use_defaultESF_SF_EEyS9_f11estimate_piEEvT0_PT3_T1_NS0_13GridEvenShareISL_EET2_T4_,"",@"SHT_CUDA_INFO"
	.sectionflags	@""
	.align	4


	//----- nvinfo : EIATTR_CUDA_API_VERSION
	.align		4
        /*0000*/ 	.byte	0x04, 0x37
        /*0002*/ 	.short	(.L_139 - .L_138)
.L_138:
        /*0004*/ 	.word	0x00000082


	//----- nvinfo : EIATTR_KPARAM_INFO
	.align		4
.L_139:
        /*0008*/ 	.byte	0x04, 0x17
        /*000a*/ 	.short	(.L_141 - .L_140)
.L_140:
        /*000c*/ 	.word	0x00000000
        /*0010*/ 	.short	0x0005
        /*0012*/ 	.short	0x0064
        /*0014*/ 	.byte	0x00, 0xf0, 0x11, 0x00


	//----- nvinfo : EIATTR_KPARAM_INFO
	.align		4
.L_141:
        /*0018*/ 	.byte	0x04, 0x17
        /*001a*/ 	.short	(.L_143 - .L_142)
.L_142:
        /*001c*/ 	.word	0x00000000
        /*0020*/ 	.short	0x0004
        /*0022*/ 	.short	0x0060
        /*0024*/ 	.byte	0x00, 0xf0, 0x05, 0x00


	//----- nvinfo : EIATTR_KPARAM_INFO
	.align		4
.L_143:
        /*0028*/ 	.byte	0x04, 0x17
        /*002a*/ 	.short	(.L_145 - .L_144)
.L_144:
        /*002c*/ 	.word	0x00000000
        /*0030*/ 	.short	0x0003
        /*0032*/ 	.short	0x0018
        /*0034*/ 	.byte	0x00, 0xf0, 0x21, 0x01


	//----- nvinfo : EIATTR_KPARAM_INFO
	.align		4
.L_145:
        /*0038*/ 	.byte	0x04, 0x17
        /*003a*/ 	.short	(.L_147 - .L_146)
.L_146:
        /*003c*/ 	.word	0x00000000
        /*0040*/ 	.short	0x0002
        /*0042*/ 	.short	0x0010
        /*0044*/ 	.byte	0x00, 0xf0, 0x21, 0x00


	//----- nvinfo : EIATTR_KPARAM_INFO
	.align		4
.L_147:
        /*0048*/ 	.byte	0x04, 0x17
        /*004a*/ 	.short	(.L_149 - .L_148)
.L_148:
        /*004c*/ 	.word	0x00000000
        /*0050*/ 	.short	0x0001
        /*0052*/ 	.short	0x0008
        /*0054*/ 	.byte	0x00, 0xf5, 0x21, 0x00


	//----- nvinfo : EIATTR_KPARAM_INFO
	.align		4
.L_149:
        /*0058*/ 	.byte	0x04, 0x17
        /*005a*/ 	.short	(.L_151 - .L_150)
.L_150:
        /*005c*/ 	.word	0x00000000
        /*0060*/ 	.short	0x0000
        /*0062*/ 	.short	0x0000
        /*0064*/ 	.byte	0x00, 0xf0, 0x11, 0x00


	//----- nvinfo : EIATTR_SPARSE_MMA_MASK
	.align		4
.L_151:
        /*0068*/ 	.byte	0x03, 0x50
        /*006a*/ 	.short	0x0000


	//----- nvinfo : EIATTR_MAXREG_COUNT
	.align		4
        /*006c*/ 	.byte	0x03, 0x1b
        /*006e*/ 	.short	0x00ff


	//----- nvinfo : EIATTR_NUM_BARRIERS
	.align		4
        /*0070*/ 	.byte	0x02, 0x4c
        /*0072*/ 	.byte	0x01
	.zero		1


	//----- nvinfo : EIATTR_MERCURY_ISA_VERSION
	.align		4
        /*0074*/ 	.byte	0x03, 0x5f
        /*0076*/ 	.short	0x0101


	//----- nvinfo : EIATTR_COOP_GROUP_MASK_REGIDS
	.align		4
        /*0078*/ 	.byte	0x04, 0x29
        /*007a*/ 	.short	(.L_153 - .L_152)


	//   ....[0]....
.L_152:
        /*007c*/ 	.word	0xffffffff


	//   ....[1]....
        /*0080*/ 	.word	0xffffffff


	//   ....[2]....
        /*0084*/ 	.word	0xffffffff


	//   ....[3]....
        /*0088*/ 	.word	0xffffffff


	//   ....[4]....
        /*008c*/ 	.word	0xffffffff


	//   ....[5]....
        /*0090*/ 	.word	0xffffffff


	//   ....[6]....
        /*0094*/ 	.word	0xffffffff


	//   ....[7]....
        /*0098*/ 	.word	0xffffffff


	//   ....[8]....
        /*009c*/ 	.word	0xffffffff


	//   ....[9]....
        /*00a0*/ 	.word	0xffffffff


	//   ....[10]....
        /*00a4*/ 	.word	0xffffffff


	//   ....[11]....
        /*00a8*/ 	.word	0xffffffff


	//   ....[12]....
        /*00ac*/ 	.word	0xffffffff


	//   ....[13]....
        /*00b0*/ 	.word	0xffffffff


	//   ....[14]....
        /*00b4*/ 	.word	0xffffffff


	//----- nvinfo : EIATTR_COOP_GROUP_INSTR_OFFSETS
	.align		4
.L_153:
        /*00b8*/ 	.byte	0x04, 0x28
        /*00ba*/ 	.short	(.L_155 - .L_154)


	//   ....[0]....
.L_154:
        /*00bc*/ 	.word	0x000028b0


	//   ....[1]....
        /*00c0*/ 	.word	0x00002910


	//   ....[2]....
        /*00c4*/ 	.word	0x00002980


	//   ....[3]....
        /*00c8*/ 	.word	0x000029d0


	//   ....[4]....
        /*00cc*/ 	.word	0x00002a00


	//   ....[5]....
        /*00d0*/ 	.word	0x00002bc0


	//   ....[6]....
        /*00d4*/ 	.word	0x00002c50


	//   ....[7]....
        /*00d8*/ 	.word	0x00002ca0


	//   ....[8]....
        /*00dc*/ 	.word	0x00002ce0


	//   ....[9]....
        /*00e0*/ 	.word	0x00002d20


	//   ....[10]....
        /*00e4*/ 	.word	0x0002a320


	//   ....[11]....
        /*00e8*/ 	.word	0x0002a3a0


	//   ....[12]....
        /*00ec*/ 	.word	0x0002a3f0


	//   ....[13]....
        /*00f0*/ 	.word	0x0002a430


	//   ....[14]....
        /*00f4*/ 	.word	0x0002a460


	//----- nvinfo : EIATTR_VRC_CTA_INIT_COUNT
	.align		4
.L_155:
        /*00f8*/ 	.byte	0x02, 0x4a
	.zero		1
	.zero		1


	//----- nvinfo : EIATTR_EXIT_INSTR_OFFSETS
	.align		4
        /*00fc*/ 	.byte	0x04, 0x1c
        /*00fe*/ 	.short	(.L_157 - .L_156)


	//   ....[0]....
.L_156:
        /*0100*/ 	.word	0x0002a5b0


	//   ....[1]....
        /*0104*/ 	.word	0x0002a600


	//----- nvinfo : EIATTR_MAX_THREADS
	.align		4
.L_157:
        /*0108*/ 	.byte	0x04, 0x05
        /*010a*/ 	.short	(.L_159 - .L_158)
.L_158:
        /*010c*/ 	.word	0x00000100
        /*0110*/ 	.word	0x00000001
        /*0114*/ 	.word	0x00000001


	//----- nvinfo : EIATTR_CRS_STACK_SIZE
	.align		4
.L_159:
        /*0118*/ 	.byte	0x04, 0x1e
        /*011a*/ 	.short	(.L_161 - .L_160)
.L_160:
        /*011c*/ 	.word	0x00000000


	//----- nvinfo : EIATTR_CBANK_PARAM_SIZE
	.align		4
.L_161:
        /*0120*/ 	.byte	0x03, 0x19
        /*0122*/ 	.short	0x0068


	//----- nvinfo : EIATTR_PARAM_CBANK
	.align		4
        /*0124*/ 	.byte	0x04, 0x0a
        /*0126*/ 	.short	(.L_163 - .L_162)
	.align		4
.L_162:
        /*0128*/ 	.word	index@(.nv.constant0._ZN3cub18CUB_300001_SM_10006detail6reduce18DeviceReduceKernelINS2_10policy_hubIfyN4cuda3std3__44plusIfEEE10Policy1000EN6thrust24THRUST_300001_SM_1000_NS17counting_iteratorIiNSD_11use_defaultESF_SF_EEyS9_f11estimate_piEEvT0_PT3_T1_NS0_13GridEvenShareISL_EET2_T4_)
        /*012c*/ 	.short	0x0380
        /*012e*/ 	.short	0x0068


	//----- nvinfo : EIATTR_SW_WAR
	.align		4
.L_163:
        /*0130*/ 	.byte	0x04, 0x36
        /*0132*/ 	.short	(.L_165 - .L_164)
.L_164:
        /*0134*/ 	.word	0x00000008
.L_165:


//--------------------- .nv.info._ZN3cub18CUB_300001_SM_10006detail6reduce28DeviceReduceSingleTileKernelINS2_10policy_hubIfyN4cuda3std3__44plusIfEEE10Policy1000EN6thrust24THRUST_300001_SM_1000_NS17counting_iteratorIiNSD_11use_defaultESF_SF_EEPfyS9_ff11estimate_piEEvT0_T1_T2_T3_T4_T6_ --------------------------
	.section	.nv.info._ZN3cub18CUB_300001_SM_10006detail6reduce28DeviceReduceSingleTileKernelINS2_10policy_hubIfyN4cuda3std3__44plusIfEEE10Policy1000EN6thrust24THRUST_300001_SM_1000_NS17counting_iteratorIiNSD_11use_defaultESF_SF_EEPfyS9_ff11estimate_piEEvT0_T1_T2_T3_T4_T6_,"",@"SHT_CUDA_INFO"
	.sectionflags	@""
	.align	4


	//----- nvinfo : EIATTR_CUDA_API_VERSION
	.align		4
        /*0000*/ 	.byte	0x04, 0x37
        /*0002*/ 	.short	(.L_167 - .L_166)
.L_166:
        /*0004*/ 	.word	0x00000082


	//----- nvinfo : EIATTR_KPARAM_INFO
	.align		4
.L_167:
        /*0008*/ 	.byte	0x04, 0x17
        /*000a*/ 	.short	(.L_169 - .L_168)
.L_168:
        /*000c*/ 	.word	0x00000000
        /*0010*/ 	.short	0x0005
        /*0012*/ 	.short	0x0020
        /*0014*/ 	.byte	0x00, 0xf0, 0x11, 0x00


	//----- nvinfo : EIATTR_KPARAM_INFO
	.align		4
.L_169:
        /*0018*/ 	.byte	0x04, 0x17
        /*001a*/ 	.short	(.L_171 - .L_170)
.L_170:
        /*001c*/ 	.word	0x00000000
        /*0020*/ 	.short	0x0004
        /*0022*/ 	.short	0x001c
        /*0024*/ 	.byte	0x00, 0xf0, 0x11, 0x00


	//----- nvinfo : EIATTR_KPARAM_INFO
	.align		4
.L_171:
        /*0028*/ 	.byte	0x04, 0x17
        /*002a*/ 	.short	(.L_173 - .L_172)
.L_172:
        /*002c*/ 	.word	0x00000000
        /*0030*/ 	.short	0x0003
        /*0032*/ 	.short	0x0018
        /*0034*/ 	.byte	0x00, 0xf0, 0x05, 0x00


	//----- nvinfo : EIATTR_KPARAM_INFO
	.align		4
.L_173:
        /*0038*/ 	.byte	0x04, 0x17
        /*003a*/ 	.short	(.L_175 - .L_174)
.L_174:
        /*003c*/ 	.word	0x00000000
        /*0040*/ 	.short	0x0002
        /*0042*/ 	.short	0x0010
        /*0044*/ 	.byte	0x00, 0xf0, 0x21, 0x00


	//----- nvinfo : EIATTR_KPARAM_INFO
	.align		4
.L_175:
        /*0048*/ 	.byte	0x04, 0x17
        /*004a*/ 	.short	(.L_177 - .L_176)
.L_176:
        /*004c*/ 	.word	0x00000000
        /*0050*/ 	.short	0x0001
        /*0052*/ 	.short	0x0008
        /*0054*/ 	.byte	0x00, 0xf5, 0x21, 0x00


	//----- nvinfo : EIATTR_KPARAM_INFO
	.align		4
.L_177:
        /*0058*/ 	.byte	0x04, 0x17
        /*005a*/ 	.short	(.L_179 - .L_178)
.L_178:
        /*005c*/ 	.word	0x00000000
        /*0060*/ 	.short	0x0000
        /*0062*/ 	.short	0x0000
        /*0064*/ 	.byte	0x00, 0xf0, 0x11, 0x00


	//----- nvinfo : EIATTR_SPARSE_MMA_MASK
	.align		4
.L_179:
        /*0068*/ 	.byte	0x03, 0x50
        /*006a*/ 	.short	0x0000


	//----- nvinfo : EIATTR_MAXREG_COUNT
	.align		4
        /*006c*/ 	.byte	0x03, 0x1b
        /*006e*/ 	.short	0x00ff


	//----- nvinfo : EIATTR_NUM_BARRIERS
	.align		4
        /*0070*/ 	.byte	0x02, 0x4c
        /*0072*/ 	.byte	0x01
	.zero		1


	//----- nvinfo : EIATTR_MERCURY_ISA_VERSION
	.align		4
        /*0074*/ 	.byte	0x03, 0x5f
        /*0076*/ 	.short	0x0101


	//----- nvinfo : EIATTR_COOP_GROUP_MASK_REGIDS
	.align		4
        /*0078*/ 	.byte	0x04, 0x29
        /*007a*/ 	.short	(.L_181 - .L_180)


	//   ....[0]....
.L_180:
        /*007c*/ 	.word	0xffffffff


	//   ....[1]....
        /*0080*/ 	.word	0xffffffff


	//   ....[2]....
        /*0084*/ 	.word	0xffffffff


	//   ....[3]....
        /*0088*/ 	.word	0xffffffff


	//   ....[4]....
        /*008c*/ 	.word	0xffffffff


	//   ....[5]....
        /*0090*/ 	.word	0xffffffff


	//   ....[6]....
        /*0094*/ 	.word	0xffffffff


	//   ....[7]....
        /*0098*/ 	.word	0xffffffff


	//   ....[8]....
        /*009c*/ 	.word	0xffffffff


	//   ....[9]....
        /*00a0*/ 	.word	0xffffffff


	//   ....[10]....
        /*00a4*/ 	.word	0xffffffff


	//   ....[11]....
        /*00a8*/ 	.word	0xffffffff


	//   ....[12]....
        /*00ac*/ 	.word	0xffffffff


	//   ....[13]....
        /*00b0*/ 	.word	0xffffffff


	//   ....[14]....
        /*00b4*/ 	.word	0xffffffff


	//   ....[15]....
        /*00b8*/ 	.word	0x05000008


	//   ....[16]....
        /*00bc*/ 	.word	0x05000008


	//   ....[17]....
        /*00c0*/ 	.word	0x05000008


	//   ....[18]....
        /*00c4*/ 	.word	0x05000008


	//   ....[19]....
        /*00c8*/ 	.word	0x05000008


	//   ....[20]....
        /*00cc*/ 	.word	0x05000008


	//   ....[21]....
        /*00d0*/ 	.word	0x05000008


	//   ....[22]....
        /*00d4*/ 	.word	0x05000008


	//   ....[23]....
        /*00d8*/ 	.word	0x05000008


	//   ....[24]....
        /*00dc*/ 	.word	0x05000008


	//----- nvinfo : EIATTR_COOP_GROUP_INSTR_OFFSETS
	.align		4
.L_181:
        /*00e0*/ 	.byte	0x04, 0x28
        /*00e2*/ 	.short	(.L_183 - .L_182)


	//   ....[0]....
.L_182:
        /*00e4*/ 	.word	0x000029b0


	//   ....[1]....
        /*00e8*/ 	.word	0x00002a00


	//   ....[2]....
        /*00ec*/ 	.word	0x00002a30


	//   ....[3]....
        /*00f0*/ 	.word	0x00002a60


	//   ....[4]....
        /*00f4*/ 	.word	0x00002a80


	//   ....[5]....
        /*00f8*/ 	.word	0x00002cf0


	//   ....[6]....
        /*00fc*/ 	.word	0x00002d50


	//   ....[7]....
        /*0100*/ 	.word	0x00002d90


	//   ....[8]....
        /*0104*/ 	.word	0x00002dc0


	//   ....[9]....
        /*0108*/ 	.word	0x00002de0


	//   ....[10]....
        /*010c*/ 	.word	0x0002a0b0


	//   ....[11]....
        /*0110*/ 	.word	0x0002a130


	//   ....[12]....
        /*0114*/ 	.word	0x0002a180


	//   ....[13]....
        /*0118*/ 	.word	0x0002a1c0


	//   ....[14]....
        /*011c*/ 	.word	0x0002a1f0


	//   ....[15]....
        /*0120*/ 	.word	0x0002a3d0


	//   ....[16]....
        /*0124*/ 	.word	0x0002a460


	//   ....[17]....
        /*0128*/ 	.word	0x0002a4d0


	//   ....[18]....
        /*012c*/ 	.word	0x0002a540


	//   ....[19]....
        /*0130*/ 	.word	0x0002a5b0


	//   ....[20]....
        /*0134*/ 	.word	0x0002a620


	//   ....[21]....
        /*0138*/ 	.word	0x0002a690


	//   ....[22]....
        /*013c*/ 	.word	0x0002a710


	//   ....[23]....
        /*0140*/ 	.word	0x0002a790


	//   ....[24]....
        /*0144*/ 	.word	0x0002a800


	//----- nvinfo : EIATTR_VRC_CTA_INIT_COUNT
	.align		4
.L_183:
        /*0148*/ 	.byte	0x02, 0x4a
	.zero		1
	.zero		1


	//----- nvinfo : EIATTR_EXIT_INSTR_OFFSETS
	.align		4
        /*014c*/ 	.byte	0x04, 0x1c
        /*014e*/ 	.short	(.L_185 - .L_184)


	//   ....[0]....
.L_184:
        /*0150*/ 	.word	0x00000080


	//   ....[1]....
        /*0154*/ 	.word	0x000000c0


	//   ....[2]....
        /*0158*/ 	.word	0x0002a330


	//   ....[3]....
        /*015c*/ 	.word	0x0002a380


	//----- nvinfo : EIATTR_MAX_THREADS
	.align		4
.L_185:
        /*0160*/ 	.byte	0x04, 0x05
        /*0162*/ 	.short	(.L_187 - .L_186)
.L_186:
        /*0164*/ 	.word	0x00000100
        /*0168*/ 	.word	0x00000001
        /*016c*/ 	.word	0x00000001


	//----- nvinfo : EIATTR_CRS_STACK_SIZE
	.align		4
.L_187:
        /*0170*/ 	.byte	0x04, 0x1e
        /*0172*/ 	.short	(.L_189 - .L_188)
.L_188:
        /*0174*/ 	.word	0x00000000


	//----- nvinfo : EIATTR_CBANK_PARAM_SIZE
	.align		4
.L_189:
        /*0178*/ 	.byte	0x03, 0x19
        /*017a*/ 	.short	0x0024


	//----- nvinfo : EIATTR_PARAM_CBANK
	.align		4
        /*017c*/ 	.byte	0x04, 0x0a
        /*017e*/ 	.short	(.L_191 - .L_190)
	.align		4
.L_190:
        /*0180*/ 	.word	index@(.nv.constant0._ZN3cub18CUB_300001_SM_10006detail6reduce28DeviceReduceSingleTileKernelINS2_10policy_hubIfyN4cuda3std3__44plusIfEEE10Policy1000EN6thrust24THRUST_300001_SM_1000_NS17counting_iteratorIiNSD_11use_defaultESF_SF_EEPfyS9_ff11estimate_piEEvT0_T1_T2_T3_T4_T6_)
        /*0184*/ 	.short	0x0380
        /*0186*/ 	.short	0x0024


	//----- nvinfo : EIATTR_SW_WAR
	.align		4
.L_191:
        /*0188*/ 	.byte	0x04, 0x36
        /*018a*/ 	.short	(.L_193 - .L_192)
.L_192:
        /*018c*/ 	.word	0x00000008
.L_193:


//--------------------- .nv.info._ZN3cub18CUB_300001_SM_10006detail6reduce28DeviceReduceSingleTileKernelINS2_10policy_hubIfjN4cuda3std3__44plusIfEEE10Policy1000EPfSC_iS9_ffNS7_10__identityEEEvT0_T1_T2_T3_T4_T6_ --------------------------
	.section	.nv.info._ZN3cub18CUB_300001_SM_10006detail6reduce28DeviceReduceSingleTileKernelINS2_10policy_hubIfjN4cuda3std3__44plusIfEEE10Policy1000EPfSC_iS9_ffNS7_10__identityEEEvT0_T1_T2_T3_T4_T6_,"",@"SHT_CUDA_INFO"
	.sectionflags	@""
	.align	4


	//----- nvinfo : EIATTR_CUDA_API_VERSION
	.align		4
        /*0000*/ 	.byte	0x04, 0x37
        /*0002*/ 	.short	(.L_195 - .L_194)
.L_194:
        /*0004*/ 	.word	0x00000082


	//----- nvinfo : EIATTR_KPARAM_INFO
	.align		4
.L_195:
        /*0008*/ 	.byte	0x04, 0x17
        /*000a*/ 	.short	(.L_197 - .L_196)
.L_196:
        /*000c*/ 	.word	0x00000000
        /*0010*/ 	.short	0x0005
        /*0012*/ 	.short	0x001c
        /*0014*/ 	.byte	0x00, 0xf0, 0x05, 0x00


	//----- nvinfo : EIATTR_KPARAM_INFO
	.align		4
.L_197:
        /*0018*/ 	.byte	0x04, 0x17
        /*001a*/ 	.short	(.L_199 - .L_198)
.L_198:
        /*001c*/ 	.word	0x00000000
        /*0020*/ 	.short	0x0004
        /*0022*/ 	.short	0x0018
        /*0024*/ 	.byte	0x00, 0xf0, 0x11, 0x00


	//----- nvinfo : EIATTR_KPARAM_INFO
	.align		4
.L_199:
        /*0028*/ 	.byte	0x04, 0x17
        /*002a*/ 	.short	(.L_201 - .L_200)
.L_200:
        /*002c*/ 	.word	0x00000000
        /*0030*/ 	.short	0x0003
        /*0032*/ 	.short	0x0014
        /*0034*/ 	.byte	0x00, 0xf0, 0x05, 0x00


	//----- nvinfo : EIATTR_KPARAM_INFO
	.align		4
.L_201:
        /*0038*/ 	.byte	0x04, 0x17
        /*003a*/ 	.short	(.L_203 - .L_202)
.L_202:
        /*003c*/ 	.word	0x00000000
        /*0040*/ 	.short	0x0002
        /*0042*/ 	.short	0x0010
        /*0044*/ 	.byte	0x00, 0xf0, 0x11, 0x00


	//----- nvinfo : EIATTR_KPARAM_INFO
	.align		4
.L_203:
        /*0048*/ 	.byte	0x04, 0x17
        /*004a*/ 	.short	(.L_205 - .L_204)
.L_204:
        /*004c*/ 	.word	0x00000000
        /*0050*/ 	.short	0x0001
        /*0052*/ 	.short	0x0008
        /*0054*/ 	.byte	0x00, 0xf5, 0x21, 0x00


	//----- nvinfo : EIATTR_KPARAM_INFO
	.align		4
.L_205:
        /*0058*/ 	.byte	0x04, 0x17
        /*005a*/ 	.short	(.L_207 - .L_206)
.L_206:
        /*005c*/ 	.word	0x00000000
        /*0060*/ 	.short	0x0000
        /*0062*/ 	.short	0x0000
        /*0064*/ 	.byte	0x00, 0xf5, 0x21, 0x00


	//----- nvinfo : EIATTR_SPARSE_MMA_MASK
	.align		4
.L_207:
        /*0068*/ 	.byte	0x03, 0x50
        /*006a*/ 	.short	0x0000


	//----- nvinfo : EIATTR_MAXREG_COUNT
	.align		4
        /*006c*/ 	.byte	0x03, 0x1b
        /*006e*/ 	.short	0x0080


	//----- nvinfo : EIATTR_NUM_BARRIERS
	.align		4
        /*0070*/ 	.byte	0x02, 0x4c
        /*0072*/ 	.byte	0x01
	.zero		1


	//----- nvinfo : EIATTR_MERCURY_ISA_VERSION
	.align		4
        /*0074*/ 	.byte	0x03, 0x5f
        /*0076*/ 	.short	0x0101


	//----- nvinfo : EIATTR_UNUSED_LOAD_BYTE_OFFSET
	.align		4
        /*0078*/ 	.byte	0x04, 0x44
        /*007a*/ 	.short	(.L_209 - .L_208)


	//   ....[0]....
.L_208:
        /*007c*/ 	.word	0x00000b70
        /*0080*/ 	.word	0x0000fff0


	//   ....[1]....
        /*0084*/ 	.word	0x00000f80
        /*0088*/ 	.word	0x0000fff0


	//   ....[2]....
        /*008c*/ 	.word	0x00002010
        /*0090*/ 	.word	0x0000fff0


	//   ....[3]....
        /*0094*/ 	.word	0x00002bb0
        /*0098*/ 	.word	0x0000fff0


	//   ....[4]....
        /*009c*/ 	.word	0x00002fc0
        /*00a0*/ 	.word	0x0000fff0


	//   ....[5]....
        /*00a4*/ 	.word	0x00004140
        /*00a8*/ 	.word	0x0000fff0


	//----- nvinfo : EIATTR_COOP_GROUP_MASK_REGIDS
	.align		4
.L_209:
        /*00ac*/ 	.byte	0x04, 0x29
        /*00ae*/ 	.short	(.L_211 - .L_210)


	//   ....[0]....
.L_210:
        /*00b0*/ 	.word	0xffffffff


	//   ....[1]....
        /*00b4*/ 	.word	0xffffffff


	//   ....[2]....
        /*00b8*/ 	.word	0xffffffff


	//   ....[3]....
        /*00bc*/ 	.word	0xffffffff


	//   ....[4]....
        /*00c0*/ 	.word	0xffffffff


	//   ....[5]....
        /*00c4*/ 	.word	0xffffffff


	//   ....[6]....
        /*00c8*/ 	.word	0xffffffff


	//   ....[7]....
        /*00cc*/ 	.word	0xffffffff


	//   ....[8]....
        /*00d0*/ 	.word	0xffffffff


	//   ....[9]....
        /*00d4*/ 	.word	0xffffffff


	//   ....[10]....
        /*00d8*/ 	.word	0xffffffff


	//   ....[11]....
        /*00dc*/ 	.word	0xffffffff


	//   ....[12]....
        /*00e0*/ 	.word	0xffffffff


	//   ....[13]....
        /*00e4*/ 	.word	0xffffffff


	//   ....[14]....
        /*00e8*/ 	.word	0xffffffff


	//   ....[15]....
        /*00ec*/ 	.word	0xffffffff


	//   ....[16]....
        /*00f0*/ 	.word	0xffffffff


	//   ....[17]....
        /*00f4*/ 	.word	0xffffffff


	//   ....[18]....
        /*00f8*/ 	.word	0xffffffff


	//   ....[19]....
        /*00fc*/ 	.word	0xffffffff


	//   ....[20]....
        /*0100*/ 	.word	0xffffffff


	//   ....[21]....
        /*0104*/ 	.word	0xffffffff


	//   ....[22]....
        /*0108*/ 	.word	0xffffffff


	//   ....[23]....
        /*010c*/ 	.word	0xffffffff


	//   ....[24]....
        /*0110*/ 	.word	0xffffffff


	//   ....[25]....
        /*0114*/ 	.word	0xffffffff


	//   ....[26]....
        /*0118*/ 	.word	0xffffffff


	//   ....[27]....
        /*011c*/ 	.word	0xffffffff


	//   ....[28]....
        /*0120*/ 	.word	0xffffffff


	//   ....[29]....
        /*0124*/ 	.word	0xffffffff


	//----- nvinfo : EIATTR_COOP_GROUP_INSTR_OFFSETS
	.align		4
.L_211:
        /*0128*/ 	.byte	0x04, 0x28
        /*012a*/ 	.short	(.L_213 - .L_212)


	//   ....[0]....
.L_212:
        /*012c*/ 	.word	0x00000980


	//   ....[1]....
        /*0130*/ 	.word	0x000009e0


	//   ....[2]....
        /*0134*/ 	.word	0x00000a50


	//   ....[3]....
        /*0138*/ 	.word	0x00000aa0


	//   ....[4]....
        /*013c*/ 	.word	0x00000ad0


	//   ....[5]....
        /*0140*/ 	.word	0x00000d20


	//   ....[6]....
        /*0144*/ 	.word	0x00000db0


	//   ....[7]....
        /*0148*/ 	.word	0x00000df0


	//   ....[8]....
        /*014c*/ 	.word	0x00000e40


	//   ....[9]....
        /*0150*/ 	.word	0x00000e80


	//   ....[10]....
        /*0154*/ 	.word	0x00001e30


	//   ....[11]....
        /*0158*/ 	.word	0x00001eb0


	//   ....[12]....
        /*015c*/ 	.word	0x00001f00


	//   ....[13]....
        /*0160*/ 	.word	0x00001f40


	//   ....[14]....
        /*0164*/ 	.word	0x00001f70


	//   ....[15]....
        /*0168*/ 	.word	0x000029c0


	//   ....[16]....
        /*016c*/ 	.word	0x00002a20


	//   ....[17]....
        /*0170*/ 	.word	0x00002a90


	//   ....[18]....
        /*0174*/ 	.word	0x00002ae0


	//   ....[19]....
        /*0178*/ 	.word	0x00002b10


	//   ....[20]....
        /*017c*/ 	.word	0x00002d60


	//   ....[21]....
        /*0180*/ 	.word	0x00002de0


	//   ....[22]....
        /*0184*/ 	.word	0x00002e20


	//   ....[23]....
        /*0188*/ 	.word	0x00002e60


	//   ....[24]....
        /*018c*/ 	.word	0x00002ec0


	//   ....[25]....
        /*0190*/ 	.word	0x00003f60


	//   ....[26]....
        /*0194*/ 	.word	0x00003fe0


	//   ....[27]....
        /*0198*/ 	.word	0x00004030


	//   ....[28]....
        /*019c*/ 	.word	0x00004070


	//   ....[29]....
        /*01a0*/ 	.word	0x000040a0


	//----- nvinfo : EIATTR_VRC_CTA_INIT_COUNT
	.align		4
.L_213:
        /*01a4*/ 	.byte	0x02, 0x4a
	.zero		1
	.zero		1


	//----- nvinfo : EIATTR_EXIT_INSTR_OFFSETS
	.align		4
        /*01a8*/ 	.byte	0x04, 0x1c
        /*01aa*/ 	.short	(.L_215 - .L_214)


	//   ....[0]....
.L_214:
        /*01ac*/ 	.word	0x00000080


	//   ....[1]....
        /*01b0*/ 	.word	0x000000c0


	//   ....[2]....
        /*01b4*/ 	.word	0x00004280


	//   ....[3]....
        /*01b8*/ 	.word	0x000042d0


	//----- nvinfo : EIATTR_MAX_THREADS
	.align		4
.L_215:
        /*01bc*/ 	.byte	0x04, 0x05
        /*01be*/ 	.short	(.L_217 - .L_216)
.L_216:
        /*01c0*/ 	.word	0x00000200
        /*01c4*/ 	.word	0x00000001
        /*01c8*/ 	.word	0x00000001


	//----- nvinfo : EIATTR_CRS_STACK_SIZE
	.align		4
.L_217:
        /*01cc*/ 	.byte	0x04, 0x1e
        /*01ce*/ 	.short	(.L_219 - .L_218)
.L_218:
        /*01d0*/ 	.word	0x00000000


	//----- nvinfo : EIATTR_CBANK_PARAM_SIZE
	.align		4
.L_219:
        /*01d4*/ 	.byte	0x03, 0x19
        /*01d6*/ 	.short	0x001d


	//----- nvinfo : EIATTR_PARAM_CBANK
	.align		4
        /*01d8*/ 	.byte	0x04, 0x0a
        /*01da*/ 	.short	(.L_221 - .L_220)
	.align		4
.L_220:
        /*01dc*/ 	.word	index@(.nv.constant0._ZN3cub18CUB_300001_SM_10006detail6reduce28DeviceReduceSingleTileKernelINS2_10policy_hubIfjN4cuda3std3__44plusIfEEE10Policy1000EPfSC_iS9_ffNS7_10__identityEEEvT0_T1_T2_T3_T4_T6_)
        /*01e0*/ 	.short	0x0380
        /*01e2*/ 	.short	0x001d


	//----- nvinfo : EIATTR_SW_WAR
	.align		4
.L_221:
        /*01e4*/ 	.byte	0x04, 0x36
        /*01e6*/ 	.short	(.L_223 - .L_222)
.L_222:
        /*01e8*/ 	.word	0x00000008
.L_223:


//--------------------- .nv.info._ZN3cub18CUB_300001_SM_10006detail6reduce18DeviceReduceKernelINS2_10policy_hubIfjN4cuda3std3__44plusIfEEE10Policy1000EN6thrust24THRUST_300001_SM_1000_NS17counting_iteratorIiNSD_11use_defaultESF_SF_EEjS9_f11estimate_piEEvT0_PT3_T1_NS0_13GridEvenShareISL_EET2_T4_ --------------------------
	.section	.nv.info._ZN3cub18CUB_300001_SM_10006detail6reduce18DeviceReduceKernelINS2_10policy_hubIfjN4cuda3std3__44plusIfEEE10Policy1000EN6thrust24THRUST_300001_SM_1000_NS17counting_iteratorIiNSD_11use_defaultESF_SF_EEjS9_f11estimate_piEEvT0_PT3_T1_NS0_13GridEvenShareISL_EET2_T4_,"",@"SHT_CUDA_INFO"
	.sectionflags	@""
	.align	4


	//----- nvinfo : EIATTR_CUDA_API_VERSION
	.align		4
        /*0000*/ 	.byte	0x04, 0x37
        /*0002*/ 	.short	(.L_225 - .L_224)
.L_224:
        /*0004*/ 	.word	0x00000082


	//----- nvinfo : EIATTR_KPARAM_INFO
	.align		4
.L_225:
        /*0008*/ 	.byte	0x04, 0x17
        /*000a*/ 	.short	(.L_227 - .L_226)
.L_226:
        /*000c*/ 	.word	0x00000000
        /*0010*/ 	.short	0x0005
        /*0012*/ 	.short	0x0040
        /*0014*/ 	.byte	0x00, 0xf0, 0x11, 0x00


	//----- nvinfo : EIATTR_KPARAM_INFO
	.align		4
.L_227:
        /*0018*/ 	.byte	0x04, 0x17
        /*001a*/ 	.short	(.L_229 - .L_228)
.L_228:
        /*001c*/ 	.word	0x00000000
        /*0020*/ 	.short	0x0004
        /*0022*/ 	.short	0x003c
        /*0024*/ 	.byte	0x00, 0xf0, 0x05, 0x00


	//----- nvinfo : EIATTR_KPARAM_INFO
	.align		4
.L_229:
        /*0028*/ 	.byte	0x04, 0x17
        /*002a*/ 	.short	(.L_231 - .L_230)
.L_230:
        /*002c*/ 	.word	0x00000000
        /*0030*/ 	.short	0x0003
        /*0032*/ 	.short	0x0014
        /*0034*/ 	.byte	0x00, 0xf0, 0xa1, 0x00


	//----- nvinfo : EIATTR_KPARAM_INFO
	.align		4
.L_231:
        /*0038*/ 	.byte	0x04, 0x17
        /*003a*/ 	.short	(.L_233 - .L_232)
.L_232:
        /*003c*/ 	.word	0x00000000
        /*0040*/ 	.short	0x0002
        /*0042*/ 	.short	0x0010
        /*0044*/ 	.byte	0x00, 0xf0, 0x11, 0x00


	//----- nvinfo : EIATTR_KPARAM_INFO
	.align		4
.L_233:
        /*0048*/ 	.byte	0x04, 0x17
        /*004a*/ 	.short	(.L_235 - .L_234)
.L_234:
        /*004c*/ 	.word	0x00000000
        /*0050*/ 	.short	0x0001
        /*0052*/ 	.short	0x0008
        /*0054*/ 	.byte	0x00, 0xf5, 0x21, 0x00


	//----- nvinfo : EIATTR_KPARAM_INFO
	.align		4
.L_235:
        /*0058*/ 	.byte	0x04, 0x17
        /*005a*/ 	.short	(.L_237 - .L_236)
.L_236:
        /*005c*/ 	.word	0x00000000
        /*0060*/ 	.short	0x0000
        /*0062*/ 	.short	0x0000
        /*0064*/ 	.byte	0x00, 0xf0, 0x11, 0x00


	//----- nvinfo : EIATTR_SPARSE_MMA_MASK
	.align		4
.L_237:
        /*0068*/ 	.byte	0x03, 0x50
        /*006a*/ 	.short	0x0000


	//----- nvinfo : EIATTR_MAXREG_COUNT
	.align		4
        /*006c*/ 	.byte	0x03, 0x1b
        /*006e*/ 	.short	0x0080


	//----- nvinfo : EIATTR_NUM_BARRIERS
	.align		4
        /*0070*/ 	.byte	0x02, 0x4c
        /*0072*/ 	.byte	0x01
	.zero		1


	//----- nvinfo : EIATTR_MERCURY_ISA_VERSION
	.align		4
        /*0074*/ 	.byte	0x03, 0x5f
        /*0076*/ 	.short	0x0101


	//----- nvinfo : EIATTR_UNUSED_LOAD_BYTE_OFFSET
	.align		4
        /*0078*/ 	.byte	0x04, 0x44
        /*007a*/ 	.short	(.L_239 - .L_238)


	//   ....[0]....
.L_238:
        /*007c*/ 	.word	0x00002b70
        /*0080*/ 	.word	0x0000fff0


	//   ....[1]....
        /*0084*/ 	.word	0x00002f90
        /*0088*/ 	.word	0x0000fff0


	//   ....[2]....
        /*008c*/ 	.word	0x0002acb0
        /*0090*/ 	.word	0x0000fff0


	//----- nvinfo : EIATTR_COOP_GROUP_MASK_REGIDS
	.align		4
.L_239:
        /*0094*/ 	.byte	0x04, 0x29
        /*0096*/ 	.short	(.L_241 - .L_240)


	//   ....[0]....
.L_240:
        /*0098*/ 	.word	0xffffffff


	//   ....[1]....
        /*009c*/ 	.word	0xffffffff


	//   ....[2]....
        /*00a0*/ 	.word	0xffffffff


	//   ....[3]....
        /*00a4*/ 	.word	0xffffffff


	//   ....[4]....
        /*00a8*/ 	.word	0xffffffff


	//   ....[5]....
        /*00ac*/ 	.word	0xffffffff


	//   ....[6]....
        /*00b0*/ 	.word	0xffffffff


	//   ....[7]....
        /*00b4*/ 	.word	0xffffffff


	//   ....[8]....
        /*00b8*/ 	.word	0xffffffff


	//   ....[9]....
        /*00bc*/ 	.word	0xffffffff


	//   ....[10]....
        /*00c0*/ 	.word	0xffffffff


	//   ....[11]....
        /*00c4*/ 	.word	0xffffffff


	//   ....[12]....
        /*00c8*/ 	.word	0xffffffff


	//   ....[13]....
        /*00cc*/ 	.word	0xffffffff


	//   ....[14]....
        /*00d0*/ 	.word	0xffffffff


	//----- nvinfo : EIATTR_COOP_GROUP_INSTR_OFFSETS
	.align		4
.L_241:
        /*00d4*/ 	.byte	0x04, 0x28
        /*00d6*/ 	.short	(.L_243 - .L_242)


	//   ....[0]....
.L_242:
        /*00d8*/ 	.word	0x00002980


	//   ....[1]....
        /*00dc*/ 	.word	0x000029e0


	//   ....[2]....
        /*00e0*/ 	.word	0x00002a50


	//   ....[3]....
        /*00e4*/ 	.word	0x00002aa0


	//   ....[4]....
        /*00e8*/ 	.word	0x00002ad0


	//   ....[5]....
        /*00ec*/ 	.word	0x00002d20


	//   ....[6]....
        /*00f0*/ 	.word	0x00002db0


	//   ....[7]....
        /*00f4*/ 	.word	0x00002e00


	//   ....[8]....
        /*00f8*/ 	.word	0x00002e40


	//   ....[9]....
        /*00fc*/ 	.word	0x00002e80


	//   ....[10]....
        /*0100*/ 	.word	0x0002aad0


	//   ....[11]....
        /*0104*/ 	.word	0x0002ab50


	//   ....[12]....
        /*0108*/ 	.word	0x0002aba0


	//   ....[13]....
        /*010c*/ 	.word	0x0002abe0


	//   ....[14]....
        /*0110*/ 	.word	0x0002ac10


	//----- nvinfo : EIATTR_VRC_CTA_INIT_COUNT
	.align		4
.L_243:
        /*0114*/ 	.byte	0x02, 0x4a
	.zero		1
	.zero		1


	//----- nvinfo : EIATTR_EXIT_INSTR_OFFSETS
	.align		4
        /*0118*/ 	.byte	0x04, 0x1c
        /*011a*/ 	.short	(.L_245 - .L_244)


	//   ....[0]....
.L_244:
        /*011c*/ 	.word	0x0002adf0


	//   ....[1]....
        /*0120*/ 	.word	0x0002ae50


	//----- nvinfo : EIATTR_MAX_THREADS
	.align		4
.L_245:
        /*0124*/ 	.byte	0x04, 0x05
        /*0126*/ 	.short	(.L_247 - .L_246)
.L_246:
        /*0128*/ 	.word	0x00000200
        /*012c*/ 	.word	0x00000001
        /*0130*/ 	.word	0x00000001


	//----- nvinfo : EIATTR_CRS_STACK_SIZE
	.align		4
.L_247:
        /*0134*/ 	.byte	0x04, 0x1e
        /*0136*/ 	.short	(.L_249 - .L_248)
.L_248:
        /*0138*/ 	.word	0x00000000


	//----- nvinfo : EIATTR_CBANK_PARAM_SIZE
	.align		4
.L_249:
        /*013c*/ 	.byte	0x03, 0x19
        /*013e*/ 	.short	0x0044


	//----- nvinfo : EIATTR_PARAM_CBANK
	.align		4
        /*0140*/ 	.byte	0x04, 0x0a
        /*0142*/ 	.short	(.L_251 - .L_250)
	.align		4
.L_250:
        /*0144*/ 	.word	index@(.nv.constant0._ZN3cub18CUB_300001_SM_10006detail6reduce18DeviceReduceKernelINS2_10policy_hubIfjN4cuda3std3__44plusIfEEE10Policy1000EN6thrust24THRUST_300001_SM_1000_NS17counting_iteratorIiNSD_11use_defaultESF_SF_EEjS9_f11estimate_piEEvT0_PT3_T1_NS0_13GridEvenShareISL_EET2_T4_)
        /*0148*/ 	.short	0x0380
        /*014a*/ 	.short	0x0044


	//----- nvinfo : EIATTR_SW_WAR
	.align		4
.L_251:
        /*014c*/ 	.byte	0x04, 0x36
        /*014e*/ 	.short	(.L_253 - .L_252)
.L_252:
        /*0150*/ 	.word	0x00000008
.L_253:


//--------------------- .nv.info._ZN3cub18CUB_300001_SM_10006detail6reduce28DeviceReduceSingleTileKernelINS2_10policy_hubIfjN4cuda3std3__44plusIfEEE10Policy1000EN6thrust24THRUST_300001_SM_1000_NS17counting_iteratorIiNSD_11use_defaultESF_SF_EEPfjS9_ff11estimate_piEEvT0_T1_T2_T3_T4_T6_ --------------------------
	.section	.nv.info._ZN3cub18CUB_300001_SM_10006detail6reduce28DeviceReduceSingleTileKernelINS2_10policy_hubIfjN4cuda3std3__44plusIfEEE10Policy1000EN6thrust24THRUST_300001_SM_1000_NS17counting_iteratorIiNSD_11use_defaultESF_SF_EEPfjS9_ff11estimate_piEEvT0_T1_T2_T3_T4_T6_,"",@"SHT_CUDA_INFO"
	.sectionflags	@""
	.align	4


	//----- nvinfo : EIATTR_CUDA_API_VERSION
	.align		4
        /*0000*/ 	.byte	0x04, 0x37
        /*0002*/ 	.short	(.L_255 - .L_254)
.L_254:
        /*0004*/ 	.word	0x00000082


	//----- nvinfo : EIATTR_KPARAM_INFO
	.align		4
.L_255:
        /*0008*/ 	.byte	0x04, 0x17
        /*000a*/ 	.short	(.L_257 - .L_256)
.L_256:
        /*000c*/ 	.word	0x00000000
        /*0010*/ 	.short	0x0005
        /*0012*/ 	.short	0x001c
        /*0014*/ 	.byte	0x00, 0xf0, 0x11, 0x00


	//----- nvinfo : EIATTR_KPARAM_INFO
	.align		4
.L_257:
        /*0018*/ 	.byte	0x04, 0x17
        /*001a*/ 	.short	(.L_259 - .L_258)
.L_258:
        /*001c*/ 	.word	0x00000000
        /*0020*/ 	.short	0x0004
        /*0022*/ 	.short	0x0018
        /*0024*/ 	.byte	0x00, 0xf0, 0x11, 0x00


	//----- nvinfo : EIATTR_KPARAM_INFO
	.align		4
.L_259:
        /*0028*/ 	.byte	0x04, 0x17
        /*002a*/ 	.short	(.L_261 - .L_260)
.L_260:
        /*002c*/ 	.word	0x00000000
        /*0030*/ 	.short	0x0003
        /*0032*/ 	.short	0x0014
        /*0034*/ 	.byte	0x00, 0xf0, 0x05, 0x00


	//----- nvinfo : EIATTR_KPARAM_INFO
	.align		4
.L_261:
        /*0038*/ 	.byte	0x04, 0x17
        /*003a*/ 	.short	(.L_263 - .L_262)
.L_262:
        /*003c*/ 	.word	0x00000000
        /*0040*/ 	.short	0x0002
        /*0042*/ 	.short	0x0010
        /*0044*/ 	.byte	0x00, 0xf0, 0x11, 0x00


	//----- nvinfo : EIATTR_KPARAM_INFO
	.align		4
.L_263:
        /*0048*/ 	.byte	0x04, 0x17
        /*004a*/ 	.short	(.L_265 - .L_264)
.L_264:
        /*004c*/ 	.word	0x00000000
        /*0050*/ 	.short	0x0001
        /*0052*/ 	.short	0x0008
        /*0054*/ 	.byte	0x00, 0xf5, 0x21, 0x00


	//----- nvinfo : EIATTR_KPARAM_INFO
	.align		4
.L_265:
        /*0058*/ 	.byte	0x04, 0x17
        /*005a*/ 	.short	(.L_267 - .L_266)
.L_266:
        /*005c*/ 	.word	0x00000000
        /*0060*/ 	.short	0x0000
        /*0062*/ 	.short	0x0000
        /*0064*/ 	.byte	0x00, 0xf0, 0x11, 0x00


	//----- nvinfo : EIATTR_SPARSE_MMA_MASK
	.align		4
.L_267:
        /*0068*/ 	.byte	0x03, 0x50
        /*006a*/ 	.short	0x0000


	//----- nvinfo : EIATTR_MAXREG_COUNT
	.align		4
        /*006c*/ 	.byte	0x03, 0x1b
        /*006e*/ 	.short	0x0080


	//----- nvinfo : EIATTR_NUM_BARRIERS
	.align		4
        /*0070*/ 	.byte	0x02, 0x4c
        /*0072*/ 	.byte	0x01
	.zero		1


	//----- nvinfo : EIATTR_MERCURY_ISA_VERSION
	.align		4
        /*0074*/ 	.byte	0x03, 0x5f
        /*0076*/ 	.short	0x0101


	//----- nvinfo : EIATTR_UNUSED_LOAD_BYTE_OFFSET
	.align		4
        /*0078*/ 	.byte	0x04, 0x44
        /*007a*/ 	.short	(.L_269 - .L_268)


	//   ....[0]....
.L_268:
        /*007c*/ 	.word	0x00002b60
        /*0080*/ 	.word	0x0000fff0


	//   ....[1]....
        /*0084*/ 	.word	0x00002fb0
        /*0088*/ 	.word	0x0000fff0


	//   ....[2]....
        /*008c*/ 	.word	0x0002a240
        /*0090*/ 	.word	0x0000fff0


	//----- nvinfo : EIATTR_COOP_GROUP_MASK_REGIDS
	.align		4
.L_269:
        /*0094*/ 	.byte	0x04, 0x29
        /*0096*/ 	.short	(.L_271 - .L_270)


	//   ....[0]....
.L_270:
        /*0098*/ 	.word	0xffffffff


	//   ....[1]....
        /*009c*/ 	.word	0xffffffff


	//   ....[2]....
        /*00a0*/ 	.word	0xffffffff


	//   ....[3]....
        /*00a4*/ 	.word	0xffffffff


	//   ....[4]....
        /*00a8*/ 	.word	0xffffffff


	//   ....[5]....
        /*00ac*/ 	.word	0xffffffff


	//   ....[6]....
        /*00b0*/ 	.word	0xffffffff


	//   ....[7]....
        /*00b4*/ 	.word	0xffffffff


	//   ....[8]....
        /*00b8*/ 	.word	0xffffffff


	//   ....[9]....
        /*00bc*/ 	.word	0xffffffff


	//   ....[10]....
        /*00c0*/ 	.word	0xffffffff


	//   ....[11]....
        /*00c4*/ 	.word	0xffffffff


	//   ....[12]....
        /*00c8*/ 	.word	0xffffffff


	//   ....[13]....
        /*00cc*/ 	.word	0xffffffff


	//   ....[14]....
        /*00d0*/ 	.word	0xffffffff


	//   ....[15]....
        /*00d4*/ 	.word	0x05000008


	//   ....[16]....
        /*00d8*/ 	.word	0x05000008


	//   ....[17]....
        /*00dc*/ 	.word	0x05000008


	//   ....[18]....
        /*00e0*/ 	.word	0x05000008


	//   ....[19]....
        /*00e4*/ 	.word	0x05000008


	//   ....[20]....
        /*00e8*/ 	.word	0x05000008


	//   ....[21]....
        /*00ec*/ 	.word	0x05000008


	//   ....[22]....
        /*00f0*/ 	.word	0x05000008


	//   ....[23]....
        /*00f4*/ 	.word	0x05000008


	//   ....[24]....
        /*00f8*/ 	.word	0x05000008


	//----- nvinfo : EIATTR_COOP_GROUP_INSTR_OFFSETS
	.align		4
.L_271:
        /*00fc*/ 	.byte	0x04, 0x28
        /*00fe*/ 	.short	(.L_273 - .L_272)


	//   ....[0]....
.L_272:
        /*0100*/ 	.word	0x00002960


	//   ....[1]....
        /*0104*/ 	.word	0x000029b0


	//   ....[2]....
        /*0108*/ 	.word	0x000029e0


	//   ....[3]....
        /*010c*/ 	.word	0x00002a10


	//   ....[4]....
        /*0110*/ 	.word	0x00002a30


	//   ....[5]....
        /*0114*/ 	.word	0x00002d30


	//   ....[6]....
        /*0118*/ 	.word	0x00002d90


	//   ....[7]....
        /*011c*/ 	.word	0x00002dd0


	//   ....[8]....
        /*0120*/ 	.word	0x00002e00


	//   ....[9]....
        /*0124*/ 	.word	0x00002e20


	//   ....[10]....
        /*0128*/ 	.word	0x0002a060


	//   ....[11]....
        /*012c*/ 	.word	0x0002a0e0


	//   ....[12]....
        /*0130*/ 	.word	0x0002a130


	//   ....[13]....
        /*0134*/ 	.word	0x0002a170


	//   ....[14]....
        /*0138*/ 	.word	0x0002a1a0


	//   ....[15]....
        /*013c*/ 	.word	0x0002a420


	//   ....[16]....
        /*0140*/ 	.word	0x0002a4b0


	//   ....[17]....
        /*0144*/ 	.word	0x0002a520


	//   ....[18]....
        /*0148*/ 	.word	0x0002a590


	//   ....[19]....
        /*014c*/ 	.word	0x0002a600


	//   ....[20]....
        /*0150*/ 	.word	0x0002a670


	//   ....[21]....
        /*0154*/ 	.word	0x0002a6e0


	//   ....[22]....
        /*0158*/ 	.word	0x0002a760


	//   ....[23]....
        /*015c*/ 	.word	0x0002a7e0


	//   ....[24]....
        /*0160*/ 	.word	0x0002a850


	//----- nvinfo : EIATTR_VRC_CTA_INIT_COUNT
	.align		4
.L_273:
        /*0164*/ 	.byte	0x02, 0x4a
	.zero		1
	.zero		1


	//----- nvinfo : EIATTR_EXIT_INSTR_OFFSETS
	.align		4
        /*0168*/ 	.byte	0x04, 0x1c
        /*016a*/ 	.short	(.L_275 - .L_274)


	//   ....[0]....
.L_274:
        /*016c*/ 	.word	0x00000070


	//   ....[1]....
        /*0170*/ 	.word	0x000000b0


	//   ....[2]....
        /*0174*/ 	.word	0x0002a380


	//   ....[3]....
        /*0178*/ 	.word	0x0002a3d0


	//----- nvinfo : EIATTR_MAX_THREADS
	.align		4
.L_275:
        /*017c*/ 	.byte	0x04, 0x05
        /*017e*/ 	.short	(.L_277 - .L_276)
.L_276:
        /*0180*/ 	.word	0x00000200
        /*0184*/ 	.word	0x00000001
        /*0188*/ 	.word	0x00000001


	//----- nvinfo : EIATTR_CRS_STACK_SIZE
	.align		4
.L_277:
        /*018c*/ 	.byte	0x04, 0x1e
        /*018e*/ 	.short	(.L_279 - .L_278)
.L_278:
        /*0190*/ 	.word	0x00000000


	//----- nvinfo : EIATTR_CBANK_PARAM_SIZE
	.align		4
.L_279:
        /*0194*/ 	.byte	0x03, 0x19
        /*0196*/ 	.short	0x0020


	//----- nvinfo : EIATTR_PARAM_CBANK
	.align		4
        /*0198*/ 	.byte	0x04, 0x0a
        /*019a*/ 	.short	(.L_281 - .L_280)
	.align		4
.L_280:
        /*019c*/ 	.word	index@(.nv.constant0._ZN3cub18CUB_300001_SM_10006detail6reduce28DeviceReduceSingleTileKernelINS2_10policy_hubIfjN4cuda3std3__44plusIfEEE10Policy1000EN6thrust24THRUST_300001_SM_1000_NS17counting_iteratorIiNSD_11use_defaultESF_SF_EEPfjS9_ff11estimate_piEEvT0_T1_T2_T3_T4_T6_)
        /*01a0*/ 	.short	0x0380
        /*01a2*/ 	.short	0x0020


	//----- nvinfo : EIATTR_SW_WAR
	.align		4
.L_281:
        /*01a4*/ 	.byte	0x04, 0x36
        /*01a6*/ 	.short	(.L_283 - .L_282)
.L_282:
        /*01a8*/ 	.word	0x00000008
.L_283:


//--------------------- .nv.info._ZN3cub18CUB_300001_SM_10006detail11EmptyKernelIvEEvv --------------------------
	.section	.nv.info._ZN3cub18CUB_300001_SM_10006detail11EmptyKernelIvEEvv,"",@"SHT_CUDA_INFO"
	.sectionflags	@""
	.align	4


	//----- nvinfo : EIATTR_CUDA_API_VERSION
	.align		4
        /*0000*/ 	.byte	0x04, 0x37
        /*0002*/ 	.short	(.L_285 - .L_284)
.L_284:
        /*0004*/ 	.word	0x00000082


	//----- nvinfo : EIATTR_SPARSE_MMA_MASK
	.align		4
.L_285:
        /*0008*/ 	.byte	0x03, 0x50
        /*000a*/ 	.short	0x0000


	//----- nvinfo : EIATTR_MAXREG_COUNT
	.align		4
        /*000c*/ 	.byte	0x03, 0x1b
        /*000e*/ 	.short	0x00ff


	//----- nvinfo : EIATTR_MERCURY_ISA_VERSION
	.align		4
        /*0010*/ 	.byte	0x03, 0x5f
        /*0012*/ 	.short	0x0101


	//----- nvinfo : EIATTR_VRC_CTA_INIT_COUNT
	.align		4
        /*0014*/ 	.byte	0x02, 0x4a
	.zero		1
	.zero		1


	//----- nvinfo : EIATTR_EXIT_INSTR_OFFSETS
	.align		4
        /*0018*/ 	.byte	0x04, 0x1c
        /*001a*/ 	.short	(.L_287 - .L_286)


	//   ....[0]....
.L_286:
        /*001c*/ 	.word	0x00000010


	//----- nvinfo : EIATTR_SW_WAR
	.align		4
.L_287:
        /*0020*/ 	.byte	0x04, 0x36
        /*0022*/ 	.short	(.L_289 - .L_288)
.L_288:
        /*0024*/ 	.word	0x00000008
.L_289:


//--------------------- .nv.callgraph             --------------------------
	.section	.nv.callgraph,"",@"SHT_CUDA_CALLGRAPH"
	.align	4
	.sectionentsize	8
	.align		4
        /*0000*/ 	.word	0x00000000
	.align		4
        /*0004*/ 	.word	0xffffffff
	.align		4
        /*0008*/ 	.word	0x00000000
	.align		4
        /*000c*/ 	.word	0xfffffffe
	.align		4
        /*0010*/ 	.word	0x00000000
	.align		4
        /*0014*/ 	.word	0xfffffffd
	.align		4
        /*0018*/ 	.word	0x00000000
	.align		4
        /*001c*/ 	.word	0xfffffffc


//--------------------- .nv.constant4             --------------------------
	.section	.nv.constant4,"a",@progbits
	.align	8
	.align		8
.nv.constant4:
        /*0000*/ 	.dword	precalc_xorwow_matrix
	.align		8
        /*0008*/ 	.dword	precalc_xorwow_offset_matrix
	.align		8
        /*0010*/ 	.dword	mrg32k3aM1
	.align		8
        /*0018*/ 	.dword	mrg32k3aM2
	.align		8
        /*0020*/ 	.dword	mrg32k3aM1SubSeq
	.align		8
        /*0028*/ 	.dword	mrg32k3aM2SubSeq
	.align		8
        /*0030*/ 	.dword	mrg32k3aM1Seq
	.align		8
        /*0038*/ 	.dword	mrg32k3aM2Seq
	.align		8
        /*0040*/ 	.dword	_ZN30_INTERNAL_88629010_4_k_cu_main4cuda3std3__45__cpo5beginE
	.align		8
        /*0048*/ 	.dword	_ZN30_INTERNAL_88629010_4_k_cu_main4cuda3std3__45__cpo3endE
	.align		8
        /*0050*/ 	.dword	_ZN30_INTERNAL_88629010_4_k_cu_main4cuda3std3__45__cpo6cbeginE
	.align		8
        /*0058*/ 	.dword	_ZN30_INTERNAL_88629010_4_k_cu_main4cuda3std3__45__cpo4cendE
	.align		8
        /*0060*/ 	.dword	_ZN30_INTERNAL_88629010_4_k_cu_main4cuda3std3__45__cpo6rbeginE
	.align		8
        /*0068*/ 	.dword	_ZN30_INTERNAL_88629010_4_k_cu_main4cuda3std3__45__cpo4rendE
	.align		8
        /*0070*/ 	.dword	_ZN30_INTERNAL_88629010_4_k_cu_main4cuda3std3__45__cpo7crbeginE
	.align		8
        /*0078*/ 	.dword	_ZN30_INTERNAL_88629010_4_k_cu_main4cuda3std3__45__cpo5crendE
	.align		8
        /*0080*/ 	.dword	_ZN30_INTERNAL_88629010_4_k_cu_main4cuda3std3__432_GLOBAL__N__88629010_4_k_cu_main6ignoreE
	.align		8
        /*0088*/ 	.dword	_ZN30_INTERNAL_88629010_4_k_cu_main4cuda3std3__419piecewise_constructE
	.align		8
        /*0090*/ 	.dword	_ZN30_INTERNAL_88629010_4_k_cu_main4cuda3std3__48in_placeE
	.align		8
        /*0098*/ 	.dword	_ZN30_INTERNAL_88629010_4_k_cu_main4cuda3std3__420unreachable_sentinelE
	.align		8
        /*00a0*/ 	.dword	_ZN30_INTERNAL_88629010_4_k_cu_main4cuda3std3__47nulloptE
	.align		8
        /*00a8*/ 	.dword	_ZN30_INTERNAL_88629010_4_k_cu_main4cuda3std3__48unexpectE
	.align		8
        /*00b0*/ 	.dword	_ZN30_INTERNAL_88629010_4_k_cu_main4cuda3std6ranges3__45__cpo4swapE
	.align		8
        /*00b8*/ 	.dword	_ZN30_INTERNAL_88629010_4_k_cu_main4cuda3std6ranges3__45__cpo9iter_moveE
	.align		8
        /*00c0*/ 	.dword	_ZN30_INTERNAL_88629010_4_k_cu_main4cuda3std6ranges3__45__cpo5beginE
	.align		8
        /*00c8*/ 	.dword	_ZN30_INTERNAL_88629010_4_k_cu_main4cuda3std6ranges3__45__cpo3endE
	.align		8
        /*00d0*/ 	.dword	_ZN30_INTERNAL_88629010_4_k_cu_main4cuda3std6ranges3__45__cpo6cbeginE
	.align		8
        /*00d8*/ 	.dword	_ZN30_INTERNAL_88629010_4_k_cu_main4cuda3std6ranges3__45__cpo4cendE
	.align		8
        /*00e0*/ 	.dword	_ZN30_INTERNAL_88629010_4_k_cu_main4cuda3std6ranges3__45__cpo7advanceE
	.align		8
        /*00e8*/ 	.dword	_ZN30_INTERNAL_88629010_4_k_cu_main4cuda3std6ranges3__45__cpo9iter_swapE
	.align		8
        /*00f0*/ 	.dword	_ZN30_INTERNAL_88629010_4_k_cu_main4cuda3std6ranges3__45__cpo4nextE
	.align		8
        /*00f8*/ 	.dword	_ZN30_INTERNAL_88629010_4_k_cu_main4cuda3std6ranges3__45__cpo4prevE
	.align		8
        /*0100*/ 	.dword	_ZN30_INTERNAL_88629010_4_k_cu_main4cuda3std6ranges3__45__cpo4dataE
	.align		8
        /*0108*/ 	.dword	_ZN30_INTERNAL_88629010_4_k_cu_main4cuda3std6ranges3__45__cpo5cdataE
	.align		8
        /*0110*/ 	.dword	_ZN30_INTERNAL_88629010_4_k_cu_main4cuda3std6ranges3__45__cpo4sizeE
	.align		8
        /*0118*/ 	.dword	_ZN30_INTERNAL_88629010_4_k_cu_main4cuda3std6ranges3__45__cpo5ssizeE
	.align		8
        /*0120*/ 	.dword	_ZN30_INTERNAL_88629010_4_k_cu_main4cuda3std6ranges3__45__cpo8distanceE
	.align		8
        /*0128*/ 	.dword	_ZN30_INTERNAL_88629010_4_k_cu_main6thrust24THRUST_300001_SM_1000_NS8cuda_cub3parE
	.align		8
        /*0130*/ 	.dword	_ZN30_INTERNAL_88629010_4_k_cu_main6thrust24THRUST_300001_SM_1000_NS8cuda_cub10par_nosyncE
	.align		8
        /*0138*/ 	.dword	_ZN30_INTERNAL_88629010_4_k_cu_main6thrust24THRUST_300001_SM_1000_NS6system6detail10sequential3seqE
	.align		8
        /*0140*/ 	.dword	_ZN30_INTERNAL_88629010_4_k_cu_main6thrust24THRUST_300001_SM_1000_NS12placeholders2_1E
	.align		8
        /*0148*/ 	.dword	_ZN30_INTERNAL_88629010_4_k_cu_main6thrust24THRUST_300001_SM_1000_NS12placeholders2_2E
	.align		8
        /*0150*/ 	.dword	_ZN30_INTERNAL_88629010_4_k_cu_main6thrust24THRUST_300001_SM_1000_NS12placeholders2_3E
	.align		8
        /*0158*/ 	.dword	_ZN30_INTERNAL_88629010_4_k_cu_main6thrust24THRUST_300001_SM_1000_NS12placeholders2_4E
	.align		8
        /*0160*/ 	.dword	_ZN30_INTERNAL_88629010_4_k_cu_main6thrust24THRUST_300001_SM_1000_NS12placeholders2_5E
	.align		8
        /*0168*/ 	.dword	_ZN30_INTERNAL_88629010_4_k_cu_main6thrust24THRUST_300001_SM_1000_NS12placeholders2_6E
	.align		8
        /*0170*/ 	.dword	_ZN30_INTERNAL_88629010_4_k_cu_main6thrust24THRUST_300001_SM_1000_NS12placeholders2_7E
	.align		8
        /*0178*/ 	.dword	_ZN30_INTERNAL_88629010_4_k_cu_main6thrust24THRUST_300001_SM_1000_NS12placeholders2_8E
	.align		8
        /*0180*/ 	.dword	_ZN30_INTERNAL_88629010_4_k_cu_main6thrust24THRUST_300001_SM_1000_NS12placeholders2_9E
	.align		8
        /*0188*/ 	.dword	_ZN30_INTERNAL_88629010_4_k_cu_main6thrust24THRUST_300001_SM_1000_NS12placeholders3_10E
	.align		8
        /*0190*/ 	.dword	_ZN30_INTERNAL_88629010_4_k_cu_main6thrust24THRUST_300001_SM_1000_NS3seqE


//--------------------- .nv.constant3             --------------------------
	.section	.nv.constant3,"a",@progbits
	.align	8
.nv.constant3:
	.type		__cr_lgamma_table,@object
	.size		__cr_lgamma_table,(.L_8 - __cr_lgamma_table)
__cr_lgamma_table:
        /*0000*/ 	.byte	0x00, 0x00, 0x00, 0x00, 0x00, 0x00, 0x00, 0x00, 0x00, 0x00, 0x00, 0x00, 0x00, 0x00, 0x00, 0x00
        /*0010*/ 	.byte	0xef, 0x39, 0xfa, 0xfe, 0x42, 0x2e, 0xe6, 0x3f, 0x02, 0x20, 0x2a, 0xfa, 0x0b, 0xab, 0xfc, 0x3f
        /*0020*/ 	.byte	0xf9, 0x2c, 0x92, 0x7c, 0xa7, 0x6c, 0x09, 0x40, 0xc9, 0x79, 0x44, 0x3c, 0x64, 0x26, 0x13, 0x40
        /*0030*/ 	.byte	0xca, 0x01, 0xcf, 0x3a, 0x27, 0x51, 0x1a, 0x40, 0x30, 0xcc, 0x2d, 0xf3, 0xe1, 0x0c, 0x21, 0x40
        /*0040*/ 	.byte	0x0d, 0xb7, 0xfc, 0x82, 0x8e, 0x35, 0x25, 0x40
.L_8:


//--------------------- .text._ZN3cub18CUB_300001_SM_10006detail6reduce28DeviceReduceSingleTileKernelINS2_10policy_hubIfyN4cuda3std3__44plusIfEEE10Policy1000EPfSC_iS9_ffNS7_10__identityEEEvT0_T1_T2_T3_T4_T6_ --------------------------
	.section	.text._ZN3cub18CUB_300001_SM_10006detail6reduce28DeviceReduceSingleTileKernelINS2_10policy_hubIfyN4cuda3std3__44plusIfEEE10Policy1000EPfSC_iS9_ffNS7_10__identityEEEvT0_T1_T2_T3_T4_T6_,"ax",@progbits
	.align	128
        .global         _ZN3cub18CUB_300001_SM_10006detail6reduce28DeviceReduceSingleTileKernelINS2_10policy_hubIfyN4cuda3std3__44plusIfEEE10Policy1000EPfSC_iS9_ffNS7_10__identityEEEvT0_T1_T2_T3_T4_T6_
        .type           _ZN3cub18CUB_300001_SM_10006detail6reduce28DeviceReduceSingleTileKernelINS2_10policy_hubIfyN4cuda3std3__44plusIfEEE10Policy1000EPfSC_iS9_ffNS7_10__identityEEEvT0_T1_T2_T3_T4_T6_,@function
        .size           _ZN3cub18CUB_300001_SM_10006detail6reduce28DeviceReduceSingleTileKernelINS2_10policy_hubIfyN4cuda3std3__44plusIfEEE10Policy1000EPfSC_iS9_ffNS7_10__identityEEEvT0_T1_T2_T3_T4_T6_,(.L_x_4006 - _ZN3cub18CUB_300001_SM_10006detail6reduce28DeviceReduceSingleTileKernelINS2_10policy_hubIfyN4cuda3std3__44plusIfEEE10Policy1000EPfSC_iS9_ffNS7_10__identityEEEvT0_T1_T2_T3_T4_T6_)
        .other          _ZN3cub18CUB_300001_SM_10006detail6reduce28DeviceReduceSingleTileKernelINS2_10policy_hubIfyN4cuda3std3__44plusIfEEE10Policy1000EPfSC_iS9_ffNS7_10__identityEEEvT0_T1_T2_T3_T4_T6_,@"STO_CUDA_ENTRY STV_DEFAULT"
_ZN3cub18CUB_300001_SM_10006detail6reduce28DeviceReduceSingleTileKernelINS2_10policy_hubIfyN4cuda3std3__44plusIfEEE10Policy1000EPfSC_iS9_ffNS7_10__identityEEEvT0_T1_T2_T3_T4_T6_:
.text._ZN3cub18CUB_300001_SM_10006detail6reduce28DeviceReduceSingleTileKernelINS2_10policy_hubIfyN4cuda3std3__44plusIfEEE10Policy1000EPfSC_iS9_ffNS7_10__identityEEEvT0_T1_T2_T3_T4_T6_:
[----:B------:R-:W-:Y:S01]  /*0000*/  LDC R1, c[0x0][0x37c] ;  /* 0x0000df00ff017b82 */ /* 0x000fe20000000800 */
[----:B------:R-:W0:Y:S01]  /*0010*/  LDCU UR4, c[0x0][0x390] ;  /* 0x00007200ff0477ac */ /* 0x000e220008000800 */
[----:B------:R-:W1:Y:S01]  /*0020*/  LDCU.64 UR6, c[0x0][0x358] ;  /* 0x00006b00ff0677ac */ /* 0x000e620008000a00 */
[----:B0-----:R-:W-:-:S04]  /*0030*/  MOV R20, UR4 ;  /* 0x0000000400147c02 */ /* 0x001fc80008000f00 */
[----:B------:R-:W-:-:S13]  /*0040*/  ISETP.NE.AND P0, PT, R20, RZ, PT ;  /* 0x000000ff1400720c */ /* 0x000fda0003f05270 */
[----:B-1----:R-:W-:Y:S05]  /*0050*/  @P0 BRA `(.L_x_0) ;  /* 0x00000000001c0947 */ /* 0x002fea0003800000 */
[----:B------:R-:W0:Y:S02]  /*0060*/  S2R R0, SR_TID.X ;  /* 0x0000000000007919 */ /* 0x000e240000002100 */
[----:B0-----:R-:W-:-:S13]  /*0070*/  ISETP.NE.AND P0, PT, R0, RZ, PT ;  /* 0x000000ff0000720c */ /* 0x001fda0003f05270 */
[----:B------:R-:W-:Y:S05]  /*0080*/  @P0 EXIT ;  /* 0x000000000000094d */ /* 0x000fea0003800000 */
[----:B------:R-:W0:Y:S08]  /*0090*/  LDC R5, c[0x0][0x398] ;  /* 0x0000e600ff057b82 */ /* 0x000e300000000800 */
[----:B------:R-:W0:Y:S02]  /*00a0*/  LDC.64 R2, c[0x0][0x388] ;  /* 0x0000e200ff027b82 */ /* 0x000e240000000a00 */
[----:B0-----:R-:W-:Y:S01]  /*00b0*/  STG.E desc[UR6][R2.64], R5 ;  /* 0x0000000502007986 */ /* 0x001fe2000c101906 */
[----:B------:R-:W-:Y:S05]  /*00c0*/  EXIT ;  /* 0x000000000000794d */ /* 0x000fea0003800000 */
.L_x_0:
[----:B------:R-:W0:Y:S01]  /*00d0*/  LDCU UR4, c[0x0][0x380] ;  /* 0x00007000ff0477ac */ /* 0x000e220008000800 */
[----:B------:R-:W-:Y:S01]  /*00e0*/  BSSY.RECONVERGENT B0, `(.L_x_1) ;  /* 0x00003ca000007945 */ /* 0x000fe20003800200 */
[----:B0-----:R-:W-:-:S09]  /*00f0*/  ULOP3.LUT UP0, URZ, UR4, 0xf, URZ, 0xc0, !UPT ;  /* 0x0000000f04ff7892 */ /* 0x001fd2000f80c0ff */
[----:B------:R-:W-:Y:S05]  /*0100*/  BRA.U UP0, `(.L_x_2) ;  /* 0x0000001d00607547 */ /* 0x000fea000b800000 */
[----:B------:R-:W-:-:S13]  /*0110*/  ISETP.GT.AND P0, PT, R20, 0xfff, PT ;  /* 0x00000fff1400780c */ /* 0x000fda0003f04270 */
[----:B------:R-:W-:Y:S05]  /*0120*/  @P0 BRA `(.L_x_3) ;  /* 0x0000000c00a80947 */ /* 0x000fea0003800000 */
[----:B------:R-:W0:Y:S01]  /*0130*/  S2R R9, SR_TID.X ;  /* 0x0000000000097919 */ /* 0x000e220000002100 */
[----:B------:R-:W-:Y:S01]  /*0140*/  BSSY.RECONVERGENT B1, `(.L_x_4) ;  /* 0x0000009000017945 */ /* 0x000fe20003800200 */
[----:B------:R-:W-:Y:S01]  /*0150*/  HFMA2 R0, -RZ, RZ, 0, 0 ;  /* 0x00000000ff007431 */ /* 0x000fe200000001ff */
[----:B0-----:R-:W-:Y:S02]  /*0160*/  ISETP.GE.AND P0, PT, R9, R20, PT ;  /* 0x000000140900720c */ /* 0x001fe40003f06270 */
[----:B------:R-:W-:-:S11]  /*0170*/  MOV R11, R9 ;  /* 0x00000009000b7202 */ /* 0x000fd60000000f00 */
[----:B------:R-:W-:Y:S05]  /*0180*/  @P0 BRA `(.L_x_5) ;  /* 0x0000000000100947 */ /* 0x000fea0003800000 */
[----:B------:R-:W0:Y:S02]  /*0190*/  LDC.64 R2, c[0x0][0x380] ;  /* 0x0000e000ff027b82 */ /* 0x000e240000000a00 */
[----:B0-----:R-:W-:-:S05]  /*01a0*/  IMAD.WIDE.U32 R2, R9, 0x4, R2 ;  /* 0x0000000409027825 */ /* 0x001fca00078e0002 */
[----:B------:R0:W5:Y:S01]  /*01b0*/  LDG.E.CONSTANT R0, desc[UR6][R2.64] ;  /* 0x0000000602007981 */ /* 0x000162000c1e9900 */
[----:B------:R-:W-:-:S07]  /*01c0*/  IADD3 R11, PT, PT, R9, 0x100, RZ ;  /* 0x00000100090b7810 */ /* 0x000fce0007ffe0ff */
.L_x_5:
[----:B------:R-:W-:Y:S05]  /*01d0*/  BSYNC.RECONVERGENT B1 ;  /* 0x0000000000017941 */ /* 0x000fea0003800200 */
.L_x_4:
[----:B------:R-:W-:Y:S01]  /*01e0*/  ISETP.GE.AND P0, PT, R11, R20, PT ;  /* 0x000000140b00720c */ /* 0x000fe20003f06270 */
[----:B------:R-:W-:-:S12]  /*01f0*/  BSSY.RECONVERGENT B1, `(.L_x_6) ;  /* 0x0000074000017945 */ /* 0x000fd80003800200 */
[----:B------:R-:W-:Y:S05]  /*0200*/  @P0 BRA `(.L_x_7) ;  /* 0x0000000400c80947 */ /* 0x000fea0003800000 */
[----:B0-----:R-:W-:Y:S01]  /*0210*/  LOP3.LUT R3, RZ, R11, RZ, 0x33, !PT ;  /* 0x0000000bff037212 */ /* 0x001fe200078e33ff */
[----:B------:R-:W-:Y:S03]  /*0220*/  BSSY.RECONVERGENT B2, `(.L_x_8) ;  /* 0x0000015000027945 */ /* 0x000fe60003800200 */
[----:B------:R-:W-:-:S04]  /*0230*/  IADD3 R4, PT, PT, R3, R20, RZ ;  /* 0x0000001403047210 */ /* 0x000fc80007ffe0ff */
[C---:B------:R-:W-:Y:S02]  /*0240*/  LOP3.LUT R2, R4.reuse, 0x300, RZ, 0xc0, !PT ;  /* 0x0000030004027812 */ /* 0x040fe400078ec0ff */
[----:B------:R-:W-:Y:S02]  /*0250*/  ISETP.GE.U32.AND P1, PT, R4, 0x300, PT ;  /* 0x000003000400780c */ /* 0x000fe40003f26070 */
[----:B------:R-:W-:-:S13]  /*0260*/  ISETP.NE.AND P0, PT, R2, 0x300, PT ;  /* 0x000003000200780c */ /* 0x000fda0003f05270 */
[----:B------:R-:W-:Y:S05]  /*0270*/  @!P0 BRA `(.L_x_9) ;  /* 0x00000000003c8947 */ /* 0x000fea0003800000 */
[----:B------:R-:W0:Y:S01]  /*0280*/  LDC.64 R2, c[0x0][0x380] ;  /* 0x0000e000ff027b82 */ /* 0x000e220000000a00 */
[----:B------:R-:W-:-:S04]  /*0290*/  LEA.HI R4, R4, 0x1, RZ, 0x18 ;  /* 0x0000000104047811 */ /* 0x000fc800078fc0ff */
[----:B------:R-:W-:-:S04]  /*02a0*/  LOP3.LUT R4, R4, 0x3, RZ, 0xc0, !PT ;  /* 0x0000000304047812 */ /* 0x000fc800078ec0ff */
[----:B------:R-:W-:Y:S01]  /*02b0*/  IADD3 R4, PT, PT, -R4, RZ, RZ ;  /* 0x000000ff04047210 */ /* 0x000fe20007ffe1ff */
[----:B0-----:R-:W-:-:S05]  /*02c0*/  IMAD.WIDE.U32 R2, R11, 0x4, R2 ;  /* 0x000000040b027825 */ /* 0x001fca00078e0002 */
[----:B------:R-:W-:-:S07]  /*02d0*/  MOV R5, R3 ;  /* 0x0000000300057202 */ /* 0x000fce0000000f00 */
.L_x_10:
[----:B------:R-:W-:-:S06]  /*02e0*/  MOV R3, R5 ;  /* 0x0000000500037202 */ /* 0x000fcc0000000f00 */
[----:B------:R0:W2:Y:S01]  /*02f0*/  LDG.E.CONSTANT R3, desc[UR6][R2.64] ;  /* 0x0000000602037981 */ /* 0x0000a2000c1e9900 */
[----:B------:R-:W-:Y:S01]  /*0300*/  IADD3 R4, PT, PT, R4, 0x1, RZ ;  /* 0x0000000104047810 */ /* 0x000fe20007ffe0ff */
[----:B------:R-:W-:-:S03]  /*0310*/  VIADD R11, R11, 0x100 ;  /* 0x000001000b0b7836 */ /* 0x000fc60000000000 */
[----:B------:R-:W-:Y:S02]  /*0320*/  ISETP.NE.AND P0, PT, R4, RZ, PT ;  /* 0x000000ff0400720c */ /* 0x000fe40003f05270 */
[----:B0-----:R-:W-:-:S04]  /*0330*/  IADD3 R2, P2, PT, R2, 0x400, RZ ;  /* 0x0000040002027810 */ /* 0x001fc80007f5e0ff */
[----:B------:R-:W-:Y:S01]  /*0340*/  IADD3.X R5, PT, PT, RZ, R5, RZ, P2, !PT ;  /* 0x00000005ff057210 */ /* 0x000fe200017fe4ff */
[----:B--2--5:R-:W-:-:S06]  /*0350*/  FADD R0, R3, R0 ;  /* 0x0000000003007221 */ /* 0x024fcc0000000000 */
[----:B------:R-:W-:Y:S05]  /*0360*/  @P0 BRA `(.L_x_10) ;  /* 0xfffffffc00dc0947 */ /* 0x000fea000383ffff */
.L_x_9:
[----:B------:R-:W-:Y:S05]  /*0370*/  BSYNC.RECONVERGENT B2 ;  /* 0x0000000000027941 */ /* 0x000fea0003800200 */
.L_x_8:
[----:B------:R-:W-:Y:S05]  /*0380*/  @!P1 BRA `(.L_x_7) ;  /* 0x0000000400689947 */ /* 0x000fea0003800000 */
[----:B------:R-:W-:Y:S01]  /*0390*/  IADD3 R2, PT, PT, -R11, R20, RZ ;  /* 0x000000140b027210 */ /* 0x000fe20007ffe1ff */
[----:B------:R-:W-:Y:S01]  /*03a0*/  BSSY.RECONVERGENT B2, `(.L_x_11) ;  /* 0x0000031000027945 */ /* 0x000fe20003800200 */
[----:B------:R-:W-:Y:S02]  /*03b0*/  PLOP3.LUT P0, PT, PT, PT, PT, 0x80, 0x8 ;  /* 0x000000000008781c */ /* 0x000fe40003f0f070 */
[----:B------:R-:W-:-:S13]  /*03c0*/  ISETP.GT.AND P1, PT, R2, 0xc00, PT ;  /* 0x00000c000200780c */ /* 0x000fda0003f24270 */
[----:B------:R-:W-:Y:S05]  /*03d0*/  @!P1 BRA `(.L_x_12) ;  /* 0x0000000000b49947 */ /* 0x000fea0003800000 */
[----:B------:R-:W-:Y:S02]  /*03e0*/  PLOP3.LUT P0, PT, PT, PT, PT, 0x8, 0x80 ;  /* 0x000000000080781c */ /* 0x000fe40003f0e170 */
[----:B------:R-:W-:-:S11]  /*03f0*/  IADD3 R8, PT, PT, R20, -0xc00, RZ ;  /* 0xfffff40014087810 */ /* 0x000fd60007ffe0ff */
.L_x_13:
[----:B------:R-:W0:Y:S01]  /*0400*/  LDC.64 R6, c[0x0][0x380] ;  /* 0x0000e000ff067b82 */ /* 0x000e220000000a00 */
[C---:B------:R-:W-:Y:S01]  /*0410*/  IADD3 R5, PT, PT, R11.reuse, 0x400, RZ ;  /* 0x000004000b057810 */ /* 0x040fe20007ffe0ff */
[----:B0-----:R-:W-:-:S05]  /*0420*/  IMAD.WIDE R24, R11, 0x4, R6 ;  /* 0x000000040b187825 */ /* 0x001fca00078e0206 */
[----:B------:R-:W2:Y:S04]  /*0430*/  LDG.E.CONSTANT R13, desc[UR6][R24.64] ;  /* 0x00000006180d7981 */ /* 0x000ea8000c1e9900 */
[----:B------:R-:W3:Y:S01]  /*0440*/  LDG.E.CONSTANT R10, desc[UR6][R24.64+0x400] ;  /* 0x00040006180a7981 */ /* 0x000ee2000c1e9900 */
[----:B------:R-:W-:-:S03]  /*0450*/  IMAD.WIDE R4, R5, 0x4, R6 ;  /* 0x0000000405047825 */ /* 0x000fc600078e0206 */
[----:B------:R-:W4:Y:S04]  /*0460*/  LDG.E.CONSTANT R12, desc[UR6][R24.64+0x800] ;  /* 0x00080006180c7981 */ /* 0x000f28000c1e9900 */
[----:B------:R-:W4:Y:S04]  /*0470*/  LDG.E.CONSTANT R17, desc[UR6][R24.64+0xc00] ;  /* 0x000c000618117981 */ /* 0x000f28000c1e9900 */
[----:B------:R-:W4:Y:S01]  /*0480*/  LDG.E.CONSTANT R16, desc[UR6][R4.64] ;  /* 0x0000000604107981 */ /* 0x000f22000c1e9900 */
[----:B------:R-:W-:-:S03]  /*0490*/  IADD3 R3, PT, PT, R11, 0x800, RZ ;  /* 0x000008000b037810 */ /* 0x000fc60007ffe0ff */
[----:B------:R-:W4:Y:S04]  /*04a0*/  LDG.E.CONSTANT R15, desc[UR6][R4.64+0x400] ;  /* 0x00040006040f7981 */ /* 0x000f28000c1e9900 */
[----:B------:R-:W4:Y:S01]  /*04b0*/  LDG.E.CONSTANT R14, desc[UR6][R4.64+0x800] ;  /* 0x00080006040e7981 */ /* 0x000f22000c1e9900 */
[----:B------:R-:W-:-:S03]  /*04c0*/  IMAD.WIDE R2, R3, 0x4, R6 ;  /* 0x0000000403027825 */ /* 0x000fc600078e0206 */
[----:B------:R-:W4:Y:S04]  /*04d0*/  LDG.E.CONSTANT R22, desc[UR6][R4.64+0xc00] ;  /* 0x000c000604167981 */ /* 0x000f28000c1e9900 */
[----:B------:R-:W4:Y:S01]  /*04e0*/  LDG.E.CONSTANT R21, desc[UR6][R2.64] ;  /* 0x0000000602157981 */ /* 0x000f22000c1e9900 */
[----:B------:R-:W-:-:S03]  /*04f0*/  IADD3 R23, PT, PT, R11, 0xc00, RZ ;  /* 0x00000c000b177810 */ /* 0x000fc60007ffe0ff */
[----:B------:R-:W4:Y:S04]  /*0500*/  LDG.E.CONSTANT R19, desc[UR6][R2.64+0x400] ;  /* 0x0004000602137981 */ /* 0x000f28000c1e9900 */
[----:B------:R-:W4:Y:S01]  /*0510*/  LDG.E.CONSTANT R18, desc[UR6][R2.64+0x800] ;  /* 0x0008000602127981 */ /* 0x000f22000c1e9900 */
[----:B------:R-:W-:-:S03]  /*0520*/  IMAD.WIDE R6, R23, 0x4, R6 ;  /* 0x0000000417067825 */ /* 0x000fc600078e0206 */
[----:B------:R-:W4:Y:S04]  /*0530*/  LDG.E.CONSTANT R26, desc[UR6][R2.64+0xc00] ;  /* 0x000c0006021a7981 */ /* 0x000f28000c1e9900 */
[----:B------:R-:W4:Y:S04]  /*0540*/  LDG.E.CONSTANT R25, desc[UR6][R6.64] ;  /* 0x0000000606197981 */ /* 0x000f28000c1e9900 */
[----:B------:R-:W4:Y:S04]  /*0550*/  LDG.E.CONSTANT R23, desc[UR6][R6.64+0x400] ;  /* 0x0004000606177981 */ /* 0x000f28000c1e9900 */
[----:B------:R-:W4:Y:S04]  /*0560*/  LDG.E.CONSTANT R24, desc[UR6][R6.64+0x800] ;  /* 0x0008000606187981 */ /* 0x000f28000c1e9900 */
[----:B------:R-:W4:Y:S01]  /*0570*/  LDG.E.CONSTANT R27, desc[UR6][R6.64+0xc00] ;  /* 0x000c0006061b7981 */ /* 0x000f22000c1e9900 */
[----:B------:R-:W-:-:S04]  /*0580*/  IADD3 R11, PT, PT, R11, 0x1000, RZ ;  /* 0x000010000b0b7810 */ /* 0x000fc80007ffe0ff */
[----:B------:R-:W-:Y:S01]  /*0590*/  ISETP.GE.AND P1, PT, R11, R8, PT ;  /* 0x000000080b00720c */ /* 0x000fe20003f26270 */
[----:B--2--5:R-:W-:-:S04]  /*05a0*/  FADD R13, R13, R0 ;  /* 0x000000000d0d7221 */ /* 0x024fc80000000000 */
[----:B---3--:R-:W-:-:S04]  /*05b0*/  FADD R13, R13, R10 ;  /* 0x0000000a0d0d7221 */ /* 0x008fc80000000000 */
[----:B----4-:R-:W-:-:S04]  /*05c0*/  FADD R12, R13, R12 ;  /* 0x0000000c0d0c7221 */ /* 0x010fc80000000000 */
[----:B------:R-:W-:-:S04]  /*05d0*/  FADD R17, R12, R17 ;  /* 0x000000110c117221 */ /* 0x000fc80000000000 */
        /* <DEDUP_REMOVED lines=11> */
[----:B------:R-:W-:Y:S01]  /*0690*/  FADD R0, R24, R27 ;  /* 0x0000001b18007221 */ /* 0x000fe20000000000 */
[----:B------:R-:W-:Y:S06]  /*06a0*/  @!P1 BRA `(.L_x_13) ;  /* 0xfffffffc00549947 */ /* 0x000fec000383ffff */
.L_x_12:
[----:B------:R-:W-:Y:S05]  /*06b0*/  BSYNC.RECONVERGENT B2 ;  /* 0x0000000000027941 */ /* 0x000fea0003800200 */
.L_x_11:
[----:B------:R-:W-:Y:S01]  /*06c0*/  IADD3 R2, PT, PT, -R11, R20, RZ ;  /* 0x000000140b027210 */ /* 0x000fe20007ffe1ff */
[----:B------:R-:W-:Y:S03]  /*06d0*/  BSSY.RECONVERGENT B2, `(.L_x_14) ;  /* 0x0000019000027945 */ /* 0x000fe60003800200 */
[----:B------:R-:W-:-:S13]  /*06e0*/  ISETP.GT.AND P1, PT, R2, 0x400, PT ;  /* 0x000004000200780c */ /* 0x000fda0003f24270 */
[----:B------:R-:W-:Y:S05]  /*06f0*/  @!P1 BRA `(.L_x_15) ;  /* 0x0000000000589947 */ /* 0x000fea0003800000 */
[----:B------:R-:W0:Y:S01]  /*0700*/  LDC.64 R4, c[0x0][0x380] ;  /* 0x0000e000ff047b82 */ /* 0x000e220000000a00 */
[C---:B------:R-:W-:Y:S02]  /*0710*/  VIADD R15, R11.reuse, 0x400 ;  /* 0x000004000b0f7836 */ /* 0x040fe40000000000 */
[----:B0-----:R-:W-:-:S05]  /*0720*/  IMAD.WIDE R2, R11, 0x4, R4 ;  /* 0x000000040b027825 */ /* 0x001fca00078e0204 */
[----:B------:R-:W2:Y:S04]  /*0730*/  LDG.E.CONSTANT R7, desc[UR6][R2.64] ;  /* 0x0000000602077981 */ /* 0x000ea8000c1e9900 */
[----:B------:R-:W3:Y:S01]  /*0740*/  LDG.E.CONSTANT R6, desc[UR6][R2.64+0x400] ;  /* 0x0004000602067981 */ /* 0x000ee2000c1e9900 */
[----:B------:R-:W-:-:S03]  /*0750*/  IMAD.WIDE R4, R15, 0x4, R4 ;  /* 0x000000040f047825 */ /* 0x000fc600078e0204 */
[----:B------:R-:W4:Y:S04]  /*0760*/  LDG.E.CONSTANT R13, desc[UR6][R2.64+0x800] ;  /* 0x00080006020d7981 */ /* 0x000f28000c1e9900 */
[----:B------:R-:W4:Y:S04]  /*0770*/  LDG.E.CONSTANT R15, desc[UR6][R2.64+0xc00] ;  /* 0x000c0006020f7981 */ /* 0x000f28000c1e9900 */
[----:B------:R-:W4:Y:S04]  /*0780*/  LDG.E.CONSTANT R17, desc[UR6][R4.64] ;  /* 0x0000000604117981 */ /* 0x000f28000c1e9900 */
[----:B------:R-:W4:Y:S04]  /*0790*/  LDG.E.CONSTANT R19, desc[UR6][R4.64+0x400] ;  /* 0x0004000604137981 */ /* 0x000f28000c1e9900 */
[----:B------:R-:W4:Y:S04]  /*07a0*/  LDG.E.CONSTANT R21, desc[UR6][R4.64+0x800] ;  /* 0x0008000604157981 */ /* 0x000f28000c1e9900 */
[----:B------:R-:W4:Y:S01]  /*07b0*/  LDG.E.CONSTANT R23, desc[UR6][R4.64+0xc00] ;  /* 0x000c000604177981 */ /* 0x000f22000c1e9900 */
[----:B------:R-:W-:-:S02]  /*07c0*/  PLOP3.LUT P0, PT, PT, PT, PT, 0x8, 0x80 ;  /* 0x000000000080781c */ /* 0x000fc40003f0e170 */
[----:B------:R-:W-:Y:S01]  /*07d0*/  IADD3 R11, PT, PT, R11, 0x800, RZ ;  /* 0x000008000b0b7810 */ /* 0x000fe20007ffe0ff */
[----:B--2--5:R-:W-:-:S04]  /*07e0*/  FADD R7, R0, R7 ;  /* 0x0000000700077221 */ /* 0x024fc80000000000 */
[----:B---3--:R-:W-:-:S04]  /*07f0*/  FADD R6, R7, R6 ;  /* 0x0000000607067221 */ /* 0x008fc80000000000 */
[----:B----4-:R-:W-:-:S04]  /*0800*/  FADD R6, R6, R13 ;  /* 0x0000000d06067221 */ /* 0x010fc80000000000 */
[----:B------:R-:W-:-:S04]  /*0810*/  FADD R6, R6, R15 ;  /* 0x0000000f06067221 */ /* 0x000fc80000000000 */
[----:B------:R-:W-:-:S04]  /*0820*/  FADD R6, R6, R17 ;  /* 0x0000001106067221 */ /* 0x000fc80000000000 */
[----:B------:R-:W-:-:S04]  /*0830*/  FADD R6, R6, R19 ;  /* 0x0000001306067221 */ /* 0x000fc80000000000 */
[----:B------:R-:W-:-:S04]  /*0840*/  FADD R6, R6, R21 ;  /* 0x0000001506067221 */ /* 0x000fc80000000000 */
[----:B------:R-:W-:-:S07]  /*0850*/  FADD R0, R6, R23 ;  /* 0x0000001706007221 */ /* 0x000fce0000000000 */
.L_x_15:
[----:B------:R-:W-:Y:S05]  /*0860*/  BSYNC.RECONVERGENT B2 ;  /* 0x0000000000027941 */ /* 0x000fea0003800200 */
.L_x_14:
[----:B------:R-:W-:-:S13]  /*0870*/  ISETP.LT.OR P0, PT, R11, R20, P0 ;  /* 0x000000140b00720c */ /* 0x000fda0000701670 */
[----:B------:R-:W-:Y:S05]  /*0880*/  @!P0 BRA `(.L_x_7) ;  /* 0x0000000000288947 */ /* 0x000fea0003800000 */
[----:B------:R-:W0:Y:S02]  /*0890*/  LDC.64 R2, c[0x0][0x380] ;  /* 0x0000e000ff027b82 */ /* 0x000e240000000a00 */
[----:B0-----:R-:W-:-:S05]  /*08a0*/  IMAD.WIDE R2, R11, 0x4, R2 ;  /* 0x000000040b027825 */ /* 0x001fca00078e0202 */
[----:B------:R-:W2:Y:S04]  /*08b0*/  LDG.E.CONSTANT R5, desc[UR6][R2.64] ;  /* 0x0000000602057981 */ /* 0x000ea8000c1e9900 */
[----:B------:R-:W3:Y:S04]  /*08c0*/  LDG.E.CONSTANT R4, desc[UR6][R2.64+0x400] ;  /* 0x0004000602047981 */ /* 0x000ee8000c1e9900 */
[----:B------:R-:W4:Y:S04]  /*08d0*/  LDG.E.CONSTANT R7, desc[UR6][R2.64+0x800] ;  /* 0x0008000602077981 */ /* 0x000f28000c1e9900 */
[----:B------:R-:W4:Y:S01]  /*08e0*/  LDG.E.CONSTANT R11, desc[UR6][R2.64+0xc00] ;  /* 0x000c0006020b7981 */ /* 0x000f22000c1e9900 */
[----:B--2--5:R-:W-:-:S04]  /*08f0*/  FADD R5, R0, R5 ;  /* 0x0000000500057221 */ /* 0x024fc80000000000 */
[----:B---3--:R-:W-:-:S04]  /*0900*/  FADD R4, R5, R4 ;  /* 0x0000000405047221 */ /* 0x008fc80000000000 */
[----:B----4-:R-:W-:-:S04]  /*0910*/  FADD R4, R4, R7 ;  /* 0x0000000704047221 */ /* 0x010fc80000000000 */
[----:B------:R-:W-:-:S07]  /*0920*/  FADD R0, R4, R11 ;  /* 0x0000000b04007221 */ /* 0x000fce0000000000 */
.L_x_7:
[----:B------:R-:W-:Y:S05]  /*0930*/  BSYNC.RECONVERGENT B1 ;  /* 0x0000000000017941 */ /* 0x000fea0003800200 */
.L_x_6:
[----:B------:R-:W-:Y:S02]  /*0940*/  ISETP.GE.AND P0, PT, R20, 0x100, PT ;  /* 0x000001001400780c */ /* 0x000fe40003f06270 */
[----:B-----5:R-:W-:-:S11]  /*0950*/  MOV R7, R0 ;  /* 0x0000000000077202 */ /* 0x020fd60000000f00 */
[----:B------:R-:W-:Y:S05]  /*0960*/  @!P0 BRA `(.L_x_16) ;  /* 0x0000000000ac8947 */ /* 0x000fea0003800000 */
[----:B------:R-:W1:Y:S01]  /*0970*/  S2R R6, SR_LANEID ;  /* 0x0000000000067919 */ /* 0x000e620000000000 */
[----:B------:R-:W2:Y:S02]  /*0980*/  SHFL.DOWN PT, R0, R7, 0x1, 0x1f ;  /* 0x08201f0007007f89 */ /* 0x000ea400000e0000 */
[----:B--2---:R-:W-:Y:S01]  /*0990*/  FADD R0, R0, R7 ;  /* 0x0000000700007221 */ /* 0x004fe20000000000 */
[C---:B-1----:R-:W-:Y:S02]  /*09a0*/  ISETP.GT.AND P0, PT, R6.reuse, 0x1e, PT ;  /* 0x0000001e0600780c */ /* 0x042fe40003f04270 */
[C---:B------:R-:W-:Y:S02]  /*09b0*/  ISETP.NE.AND P1, PT, R6.reuse, RZ, PT ;  /* 0x000000ff0600720c */ /* 0x040fe40003f25270 */
[----:B------:R-:W-:Y:S02]  /*09c0*/  FSEL R0, R7, R0, P0 ;  /* 0x0000000007007208 */ /* 0x000fe40000000000 */
[----:B------:R-:W-:-:S03]  /*09d0*/  ISETP.GT.AND P0, PT, R6, 0x1d, PT ;  /* 0x0000001d0600780c */ /* 0x000fc60003f04270 */
[----:B0-----:R-:W0:Y:S06]  /*09e0*/  SHFL.DOWN PT, R3, R0, 0x2, 0x1f ;  /* 0x08401f0000037f89 */ /* 0x001e2c00000e0000 */
[----:B------:R-:W1:Y:S01]  /*09f0*/  @!P1 S2R R5, SR_CgaCtaId ;  /* 0x0000000000059919 */ /* 0x000e620000008800 */
[----:B------:R-:W-:Y:S02]  /*0a00*/  @!P1 MOV R4, 0x400 ;  /* 0x0000040000049802 */ /* 0x000fe40000000f00 */
[----:B------:R-:W-:-:S04]  /*0a10*/  @!P1 SHF.R.U32.HI R2, RZ, 0x3, R9 ;  /* 0x00000003ff029819 */ /* 0x000fc80000011609 */
[----:B------:R-:W-:Y:S01]  /*0a20*/  @!P1 LOP3.LUT R2, R2, 0x7c, RZ, 0xc0, !PT ;  /* 0x0000007c02029812 */ /* 0x000fe200078ec0ff */
[----:B0-----:R-:W-:Y:S01]  /*0a30*/  @!P0 FADD R0, R0, R3 ;  /* 0x0000000300008221 */ /* 0x001fe20000000000 */
[----:B------:R-:W-:-:S04]  /*0a40*/  ISETP.GT.AND P0, PT, R6, 0x1b, PT ;  /* 0x0000001b0600780c */ /* 0x000fc80003f04270 */
[----:B------:R-:W0:Y:S01]  /*0a50*/  SHFL.DOWN PT, R3, R0, 0x4, 0x1f ;  /* 0x08801f0000037f89 */ /* 0x000e2200000e0000 */
[----:B-1----:R-:W-:-:S04]  /*0a60*/  @!P1 LEA R5, R5, R4, 0x18 ;  /* 0x0000000405059211 */ /* 0x002fc800078ec0ff */
[----:B------:R-:W-:-:S04]  /*0a70*/  @!P1 IADD3 R2, PT, PT, R2, R5, RZ ;  /* 0x0000000502029210 */ /* 0x000fc80007ffe0ff */
[----:B0-----:R-:W-:Y:S01]  /*0a80*/  @!P0 FADD R0, R0, R3 ;  /* 0x0000000300008221 */ /* 0x001fe20000000000 */
[----:B------:R-:W-:-:S04]  /*0a90*/  ISETP.GT.AND P0, PT, R6, 0x17, PT ;  /* 0x000000170600780c */ /* 0x000fc80003f04270 */
[----:B------:R-:W0:Y:S09]  /*0aa0*/  SHFL.DOWN PT, R3, R0, 0x8, 0x1f ;  /* 0x09001f0000037f89 */ /* 0x000e3200000e0000 */
[----:B0-----:R-:W-:Y:S01]  /*0ab0*/  @!P0 FADD R0, R0, R3 ;  /* 0x0000000300008221 */ /* 0x001fe20000000000 */
[----:B------:R-:W-:-:S04]  /*0ac0*/  ISETP.NE.AND P0, PT, R9, RZ, PT ;  /* 0x000000ff0900720c */ /* 0x000fc80003f05270 */
[----:B------:R-:W0:Y:S02]  /*0ad0*/  SHFL.DOWN PT, R3, R0, 0x10, 0x1f ;  /* 0x0a001f0000037f89 */ /* 0x000e2400000e0000 */
[----:B0-----:R-:W-:-:S05]  /*0ae0*/  FADD R3, R0, R3 ;  /* 0x0000000300037221 */ /* 0x001fca0000000000 */
[----:B------:R0:W-:Y:S01]  /*0af0*/  @!P1 STS [R2+0x8], R3 ;  /* 0x0000080302009388 */ /* 0x0001e20000000800 */
[----:B------:R-:W-:Y:S01]  /*0b00*/  BAR.SYNC.DEFER_BLOCKING 0x0 ;  /* 0x0000000000007b1d */ /* 0x000fe20000010000 */
[----:B------:R-:W-:-:S04]  /*0b10*/  ISETP.GT.AND P1, PT, R6, 0xf, PT ;  /* 0x0000000f0600780c */ /* 0x000fc80003f24270 */
[----:B------:R-:W-:Y:S01]  /*0b20*/  FSEL R0, R0, R3, P1 ;  /* 0x0000000300007208 */ /* 0x000fe20000800000 */
[----:B------:R-:W-:Y:S08]  /*0b30*/  @P0 BRA `(.L_x_17) ;  /* 0x0000003000900947 */ /* 0x000ff00003800000 */
[----:B------:R-:W1:Y:S01]  /*0b40*/  S2UR UR5, SR_CgaCtaId ;  /* 0x00000000000579c3 */ /* 0x000e620000008800 */
[----:B------:R-:W-:Y:S02]  /*0b50*/  UMOV UR4, 0x400 ;  /* 0x0000040000047882 */ /* 0x000fe40000000000 */
[----:B-1----:R-:W-:-:S09]  /*0b60*/  ULEA UR4, UR5, UR4, 0x18 ;  /* 0x0000000405047291 */ /* 0x002fd2000f8ec0ff */
[----:B0-----:R-:W0:Y:S04]  /*0b70*/  LDS R3, [UR4+0xc] ;  /* 0x00000c04ff037984 */ /* 0x001e280008000800 */
[----:B------:R-:W1:Y:S04]  /*0b80*/  LDS.128 R4, [UR4+0x10] ;  /* 0x00001004ff047984 */ /* 0x000e680008000c00 */
[----:B------:R-:W2:Y:S01]  /*0b90*/  LDS.64 R8, [UR4+0x20] ;  /* 0x00002004ff087984 */ /* 0x000ea20008000a00 */
[----:B0-----:R-:W-:-:S04]  /*0ba0*/  FADD R3, R0, R3 ;  /* 0x0000000300037221 */ /* 0x001fc80000000000 */
[----:B-1----:R-:W-:-:S04]  /*0bb0*/  FADD R4, R3, R4 ;  /* 0x0000000403047221 */ /* 0x002fc80000000000 */
[----:B------:R-:W-:-:S04]  /*0bc0*/  FADD R5, R4, R5 ;  /* 0x0000000504057221 */ /* 0x000fc80000000000 */
[----:B------:R-:W-:-:S04]  /*0bd0*/  FADD R6, R5, R6 ;  /* 0x0000000605067221 */ /* 0x000fc80000000000 */
[----:B------:R-:W-:-:S04]  /*0be0*/  FADD R7, R6, R7 ;  /* 0x0000000706077221 */ /* 0x000fc80000000000 */
[----:B--2---:R-:W-:-:S04]  /*0bf0*/  FADD R8, R7, R8 ;  /* 0x0000000807087221 */ /* 0x004fc80000000000 */
[----:B------:R-:W-:Y:S01]  /*0c00*/  FADD R0, R8, R9 ;  /* 0x0000000908007221 */ /* 0x000fe20000000000 */
[----:B------:R-:W-:Y:S06]  /*0c10*/  BRA `(.L_x_17) ;  /* 0x0000003000587947 */ /* 0x000fec0003800000 */
.L_x_16:
[----:B------:R-:W1:Y:S01]  /*0c20*/  S2R R4, SR_LANEID ;  /* 0x0000000000047919 */ /* 0x000e620000000000 */
[----:B------:R-:W-:-:S04]  /*0c30*/  LOP3.LUT R0, R9, 0x3e0, RZ, 0xc0, !PT ;  /* 0x000003e009007812 */ /* 0x000fc800078ec0ff */
[----:B0-----:R-:W-:Y:S02]  /*0c40*/  IADD3 R3, PT, PT, R0, 0x20, RZ ;  /* 0x0000002000037810 */ /* 0x001fe40007ffe0ff */
[----:B------:R-:W-:Y:S02]  /*0c50*/  LOP3.LUT R5, RZ, R0, RZ, 0x33, !PT ;  /* 0x00000000ff057212 */ /* 0x000fe400078e33ff */
[-C--:B------:R-:W-:Y:S02]  /*0c60*/  ISETP.GT.AND P0, PT, R3, R20.reuse, PT ;  /* 0x000000140300720c */ /* 0x080fe40003f04270 */
[----:B------:R-:W-:-:S04]  /*0c70*/  IADD3 R5, PT, PT, R5, R20, RZ ;  /* 0x0000001405057210 */ /* 0x000fc80007ffe0ff */
[----:B------:R-:W-:-:S05]  /*0c80*/  SEL R5, R5, 0x1f, P0 ;  /* 0x0000001f05057807 */ /* 0x000fca0000000000 */
[----:B------:R-:W0:Y:S01]  /*0c90*/  SHFL.DOWN PT, R0, R7, 0x1, R5 ;  /* 0x0820000007007989 */ /* 0x000e2200000e0005 */
[C---:B-1----:R-:W-:Y:S02]  /*0ca0*/  ISETP.GE.AND P0, PT, R4.reuse, R5, PT ;  /* 0x000000050400720c */ /* 0x042fe40003f06270 */
[C---:B------:R-:W-:Y:S02]  /*0cb0*/  IADD3 R2, PT, PT, R4.reuse, 0x2, RZ ;  /* 0x0000000204027810 */ /* 0x040fe40007ffe0ff */
[----:B------:R-:W-:-:S09]  /*0cc0*/  ISETP.NE.AND P1, PT, R4, RZ, PT ;  /* 0x000000ff0400720c */ /* 0x000fd20003f25270 */
[----:B0-----:R-:W-:Y:S01]  /*0cd0*/  @!P0 FADD R7, R0, R7 ;  /* 0x0000000700078221 */ /* 0x001fe20000000000 */
[-C--:B------:R-:W-:Y:S02]  /*0ce0*/  ISETP.GT.AND P0, PT, R2, R5.reuse, PT ;  /* 0x000000050200720c */ /* 0x080fe40003f04270 */
[----:B------:R-:W-:Y:S01]  /*0cf0*/  IADD3 R2, PT, PT, R4, 0x4, RZ ;  /* 0x0000000404027810 */ /* 0x000fe20007ffe0ff */
[----:B------:R-:W0:Y:S01]  /*0d00*/  @!P1 S2R R6, SR_CgaCtaId ;  /* 0x0000000000069919 */ /* 0x000e220000008800 */
[----:B------:R-:W-:Y:S01]  /*0d10*/  @!P1 MOV R3, 0x400 ;  /* 0x0000040000039802 */ /* 0x000fe20000000f00 */
[----:B------:R-:W1:Y:S08]  /*0d20*/  SHFL.DOWN PT, R0, R7, 0x2, R5 ;  /* 0x0840000007007989 */ /* 0x000e7000000e0005 */
[----:B-1----:R-:W-:Y:S01]  /*0d30*/  @!P0 FADD R7, R7, R0 ;  /* 0x0000000007078221 */ /* 0x002fe20000000000 */
[----:B------:R-:W-:-:S02]  /*0d40*/  ISETP.GT.AND P0, PT, R2, R5, PT ;  /* 0x000000050200720c */ /* 0x000fc40003f04270 */
[----:B------:R-:W-:Y:S02]  /*0d50*/  IADD3 R2, PT, PT, R4, 0x8, RZ ;  /* 0x0000000804027810 */ /* 0x000fe40007ffe0ff */
[----:B------:R-:W1:Y:S01]  /*0d60*/  SHFL.DOWN PT, R0, R7, 0x4, R5 ;  /* 0x0880000007007989 */ /* 0x000e6200000e0005 */
[----:B0-----:R-:W-:-:S08]  /*0d70*/  @!P1 LEA R3, R6, R3, 0x18 ;  /* 0x0000000306039211 */ /* 0x001fd000078ec0ff */
[----:B-1----:R-:W-:Y:S01]  /*0d80*/  @!P0 FADD R7, R7, R0 ;  /* 0x0000000007078221 */ /* 0x002fe20000000000 */
[----:B------:R-:W-:Y:S01]  /*0d90*/  ISETP.GT.AND P0, PT, R2, R5, PT ;  /* 0x000000050200720c */ /* 0x000fe20003f04270 */
[----:B------:R-:W-:-:S03]  /*0da0*/  VIADD R2, R4, 0x10 ;  /* 0x0000001004027836 */ /* 0x000fc60000000000 */
[----:B------:R-:W0:Y:S09]  /*0db0*/  SHFL.DOWN PT, R0, R7, 0x8, R5 ;  /* 0x0900000007007989 */ /* 0x000e3200000e0005 */
[----:B0-----:R-:W-:Y:S01]  /*0dc0*/  @!P0 FADD R7, R7, R0 ;  /* 0x0000000007078221 */ /* 0x001fe20000000000 */
[----:B------:R-:W-:-:S02]  /*0dd0*/  ISETP.GT.AND P0, PT, R2, R5, PT ;  /* 0x000000050200720c */ /* 0x000fc40003f04270 */
[----:B------:R-:W-:Y:S02]  /*0de0*/  @!P1 SHF.R.U32.HI R2, RZ, 0x3, R9 ;  /* 0x00000003ff029819 */ /* 0x000fe40000011609 */
[----:B------:R-:W0:Y:S02]  /*0df0*/  SHFL.DOWN PT, R0, R7, 0x10, R5 ;  /* 0x0a00000007007989 */ /* 0x000e2400000e0005 */
[----:B------:R-:W-:-:S04]  /*0e00*/  @!P1 LOP3.LUT R2, R2, 0x7c, RZ, 0xc0, !PT ;  /* 0x0000007c02029812 */ /* 0x000fc800078ec0ff */
[----:B------:R-:W-:-:S03]  /*0e10*/  @!P1 IADD3 R3, PT, PT, R2, R3, RZ ;  /* 0x0000000302039210 */ /* 0x000fc60007ffe0ff */
[----:B0-----:R-:W-:Y:S01]  /*0e20*/  @!P0 FADD R7, R7, R0 ;  /* 0x0000000007078221 */ /* 0x001fe20000000000 */
[----:B------:R-:W-:-:S04]  /*0e30*/  ISETP.NE.AND P0, PT, R9, RZ, PT ;  /* 0x000000ff0900720c */ /* 0x000fc80003f05270 */
[----:B------:R-:W-:-:S05]  /*0e40*/  MOV R0, R7 ;  /* 0x0000000700007202 */ /* 0x000fca0000000f00 */
[----:B------:R4:W-:Y:S01]  /*0e50*/  @!P1 STS [R3+0x8], R0 ;  /* 0x0000080003009388 */ /* 0x0009e20000000800 */
[----:B------:R-:W-:Y:S06]  /*0e60*/  BAR.SYNC.DEFER_BLOCKING 0x0 ;  /* 0x0000000000007b1d */ /* 0x000fec0000010000 */
[----:B------:R-:W-:Y:S05]  /*0e70*/  @P0 BRA `(.L_x_17) ;  /* 0x0000002c00c00947 */ /* 0x000fea0003800000 */
[----:B------:R-:W0:Y:S01]  /*0e80*/  S2UR UR5, SR_CgaCtaId ;  /* 0x00000000000579c3 */ /* 0x000e220000008800 */
[----:B------:R-:W-:Y:S01]  /*0e90*/  UMOV UR4, 0x400 ;  /* 0x0000040000047882 */ /* 0x000fe20000000000 */
[C---:B------:R-:W-:Y:S02]  /*0ea0*/  ISETP.GT.AND P2, PT, R20.reuse, 0x20, PT ;  /* 0x000000201400780c */ /* 0x040fe40003f44270 */
[C---:B------:R-:W-:Y:S02]  /*0eb0*/  ISETP.GT.AND P4, PT, R20.reuse, 0x40, PT ;  /* 0x000000401400780c */ /* 0x040fe40003f84270 */
[C---:B------:R-:W-:Y:S02]  /*0ec0*/  ISETP.GT.AND P3, PT, R20.reuse, 0x60, PT ;  /* 0x000000601400780c */ /* 0x040fe40003f64270 */
[----:B------:R-:W-:Y:S01]  /*0ed0*/  ISETP.GT.AND P1, PT, R20, 0x80, PT ;  /* 0x000000801400780c */ /* 0x000fe20003f24270 */
[----:B0-----:R-:W-:-:S09]  /*0ee0*/  ULEA UR4, UR5, UR4, 0x18 ;  /* 0x0000000405047291 */ /* 0x001fd2000f8ec0ff */
[----:B----4-:R-:W0:Y:S04]  /*0ef0*/  LDS R3, [UR4+0xc] ;  /* 0x00000c04ff037984 */ /* 0x010e280008000800 */
[----:B------:R-:W1:Y:S04]  /*0f00*/  LDS.128 R4, [UR4+0x10] ;  /* 0x00001004ff047984 */ /* 0x000e680008000c00 */
[----:B------:R-:W2:Y:S01]  /*0f10*/  LDS.64 R8, [UR4+0x20] ;  /* 0x00002004ff087984 */ /* 0x000ea20008000a00 */
[----:B0-----:R-:W-:Y:S01]  /*0f20*/  @P2 FADD R0, R0, R3 ;  /* 0x0000000300002221 */ /* 0x001fe20000000000 */
[----:B------:R-:W-:-:S03]  /*0f30*/  ISETP.GT.AND P2, PT, R20, 0xa0, PT ;  /* 0x000000a01400780c */ /* 0x000fc60003f44270 */
[----:B-1----:R-:W-:Y:S01]  /*0f40*/  @P4 FADD R0, R0, R4 ;  /* 0x0000000400004221 */ /* 0x002fe20000000000 */
[----:B------:R-:W-:-:S03]  /*0f50*/  ISETP.GT.AND P4, PT, R20, 0xc0, PT ;  /* 0x000000c01400780c */ /* 0x000fc60003f84270 */
[----:B------:R-:W-:Y:S01]  /*0f60*/  @P3 FADD R0, R0, R5 ;  /* 0x0000000500003221 */ /* 0x000fe20000000000 */
[----:B------:R-:W-:-:S03]  /*0f70*/  ISETP.GT.AND P3, PT, R20, 0xe0, PT ;  /* 0x000000e01400780c */ /* 0x000fc60003f64270 */
[----:B------:R-:W-:-:S04]  /*0f80*/  @P1 FADD R0, R0, R6 ;  /* 0x0000000600001221 */ /* 0x000fc80000000000 */
[----:B------:R-:W-:-:S04]  /*0f90*/  @P2 FADD R0, R0, R7 ;  /* 0x0000000700002221 */ /* 0x000fc80000000000 */
[----:B--2---:R-:W-:-:S04]  /*0fa0*/  @P4 FADD R0, R0, R8 ;  /* 0x0000000800004221 */ /* 0x004fc80000000000 */
[----:B------:R-:W-:Y:S01]  /*0fb0*/  @P3 FADD R0, R0, R9 ;  /* 0x0000000900003221 */ /* 0x000fe20000000000 */
[----:B------:R-:W-:Y:S06]  /*0fc0*/  BRA `(.L_x_17) ;  /* 0x0000002c006c7947 */ /* 0x000fec0003800000 */
.L_x_3:
[----:B------:R-:W0:Y:S01]  /*0fd0*/  S2R R0, SR_TID.X ;  /* 0x0000000000007919 */ /* 0x000e220000002100 */
[----:B------:R-:W1:Y:S01]  /*0fe0*/  LDC.64 R2, c[0x0][0x380] ;  /* 0x0000e000ff027b82 */ /* 0x000e620000000a00 */
[----:B0-----:R-:W-:-:S05]  /*0ff0*/  SHF.L.U32 R5, R0, 0x2, RZ ;  /* 0x0000000200057819 */ /* 0x001fca00000006ff */
[----:B-1----:R-:W-:-:S05]  /*1000*/  IMAD.WIDE.U32 R2, R5, 0x4, R2 ;  /* 0x0000000405027825 */ /* 0x002fca00078e0002 */
[----:B------:R-:W2:Y:S04]  /*1010*/  LDG.E.128.CONSTANT R4, desc[UR6][R2.64] ;  /* 0x0000000602047981 */ /* 0x000ea8000c1e9d00 */
[----:B------:R-:W3:Y:S04]  /*1020*/  LDG.E.128.CONSTANT R8, desc[UR6][R2.64+0x1000] ;  /* 0x0010000602087981 */ /* 0x000ee8000c1e9d00 */
[----:B------:R-:W4:Y:S04]  /*1030*/  LDG.E.128.CONSTANT R12, desc[UR6][R2.64+0x2000] ;  /* 0x00200006020c7981 */ /* 0x000f28000c1e9d00 */
[----:B------:R-:W5:Y:S01]  /*1040*/  LDG.E.128.CONSTANT R16, desc[UR6][R2.64+0x3000] ;  /* 0x0030000602107981 */ /* 0x000f62000c1e9d00 */
[----:B------:R-:W-:Y:S01]  /*1050*/  ISETP.GE.U32.AND P0, PT, R20, 0x2000, PT ;  /* 0x000020001400780c */ /* 0x000fe20003f06070 */
[----:B------:R-:W-:-:S02]  /*1060*/  HFMA2 R23, -RZ, RZ, 0, 0.00048828125 ;  /* 0x00001000ff177431 */ /* 0x000fc400000001ff */
[----:B--2---:R-:W-:Y:S01]  /*1070*/  FADD R4, R4, R5 ;  /* 0x0000000504047221 */ /* 0x004fe20000000000 */
[----:B------:R-:W-:Y:S01]  /*1080*/  FADD R7, R6, R7 ;  /* 0x0000000706077221 */ /* 0x000fe20000000000 */
[----:B---3--:R-:W-:Y:S01]  /*1090*/  FADD R8, R8, R9 ;  /* 0x0000000908087221 */ /* 0x008fe20000000000 */
[----:B------:R-:W-:Y:S02]  /*10a0*/  FADD R11, R10, R11 ;  /* 0x0000000b0a0b7221 */ /* 0x000fe40000000000 */
[----:B------:R-:W-:Y:S01]  /*10b0*/  FADD R4, R4, R7 ;  /* 0x0000000704047221 */ /* 0x000fe20000000000 */
[----:B----4-:R-:W-:Y:S01]  /*10c0*/  FADD R12, R12, R13 ;  /* 0x0000000d0c0c7221 */ /* 0x010fe20000000000 */
[----:B------:R-:W-:Y:S01]  /*10d0*/  FADD R15, R14, R15 ;  /* 0x0000000f0e0f7221 */ /* 0x000fe20000000000 */
[----:B------:R-:W-:Y:S01]  /*10e0*/  FADD R11, R8, R11 ;  /* 0x0000000b080b7221 */ /* 0x000fe20000000000 */
[----:B-----5:R-:W-:Y:S01]  /*10f0*/  FADD R16, R16, R17 ;  /* 0x0000001110107221 */ /* 0x020fe20000000000 */
[----:B------:R-:W-:Y:S01]  /*1100*/  FADD R19, R18, R19 ;  /* 0x0000001312137221 */ /* 0x000fe20000000000 */
[----:B------:R-:W-:Y:S01]  /*1110*/  FADD R12, R12, R15 ;  /* 0x0000000f0c0c7221 */ /* 0x000fe20000000000 */
[----:B------:R-:W-:-:S02]  /*1120*/  FADD R4, R4, R11 ;  /* 0x0000000b04047221 */ /* 0x000fc40000000000 */
[----:B------:R-:W-:-:S04]  /*1130*/  FADD R19, R16, R19 ;  /* 0x0000001310137221 */ /* 0x000fc80000000000 */
[----:B------:R-:W-:-:S04]  /*1140*/  FADD R19, R12, R19 ;  /* 0x000000130c137221 */ /* 0x000fc80000000000 */
[----:B------:R-:W-:Y:S01]  /*1150*/  FADD R21, R4, R19 ;  /* 0x0000001304157221 */ /* 0x000fe20000000000 */
[----:B------:R-:W-:Y:S06]  /*1160*/  @!P0 BRA `(.L_x_18) ;  /* 0x00000000007c8947 */ /* 0x000fec0003800000 */
[----:B------:R-:W0:Y:S01]  /*1170*/  LDC R24, c[0x0][0x390] ;  /* 0x0000e400ff187b82 */ /* 0x000e220000000800 */
[----:B------:R-:W-:Y:S02]  /*1180*/  IADD3 R22, PT, PT, R20, -0x1000, RZ ;  /* 0xfffff00014167810 */ /* 0x000fe40007ffe0ff */
[----:B------:R-:W-:-:S07]  /*1190*/  MOV R23, 0x1000 ;  /* 0x0000100000177802 */ /* 0x000fce0000000f00 */
.L_x_20:
[----:B------:R-:W-:-:S05]  /*11a0*/  IMAD.WIDE R26, R23, 0x4, R2 ;  /* 0x00000004171a7825 */ /* 0x000fca00078e0202 */
[----:B------:R-:W2:Y:S04]  /*11b0*/  LDG.E.128.CONSTANT R16, desc[UR6][R26.64+0x2000] ;  /* 0x002000061a107981 */ /* 0x000ea8000c1e9d00 */
[----:B------:R-:W3:Y:S04]  /*11c0*/  LDG.E.128.CONSTANT R4, desc[UR6][R26.64+0x3000] ;  /* 0x003000061a047981 */ /* 0x000ee8000c1e9d00 */
[----:B------:R-:W4:Y:S04]  /*11d0*/  LDG.E.128.CONSTANT R8, desc[UR6][R26.64] ;  /* 0x000000061a087981 */ /* 0x000f28000c1e9d00 */
[----:B------:R-:W5:Y:S01]  /*11e0*/  LDG.E.128.CONSTANT R12, desc[UR6][R26.64+0x1000] ;  /* 0x001000061a0c7981 */ /* 0x000f62000c1e9d00 */
[----:B0-----:R-:W-:Y:S01]  /*11f0*/  MOV R20, R24 ;  /* 0x0000001800147202 */ /* 0x001fe20000000f00 */
[----:B--2---:R-:W-:Y:S01]  /*1200*/  FADD R17, R17, R18 ;  /* 0x0000001211117221 */ /* 0x004fe20000000000 */
[----:B---3--:R-:W-:-:S02]  /*1210*/  FADD R18, R19, R4 ;  /* 0x0000000413127221 */ /* 0x008fc40000000000 */
[----:B------:R-:W-:Y:S01]  /*1220*/  IADD3 R4, PT, PT, -R23, R20, RZ ;  /* 0x0000001417047210 */ /* 0x000fe20007ffe1ff */
[----:B------:R-:W-:Y:S01]  /*1230*/  FADD R5, R5, R6 ;  /* 0x0000000605057221 */ /* 0x000fe20000000000 */
[----:B----4-:R-:W-:Y:S01]  /*1240*/  FADD R9, R9, R10 ;  /* 0x0000000a09097221 */ /* 0x010fe20000000000 */
[----:B------:R-:W-:Y:S01]  /*1250*/  FADD R8, R8, R21 ;  /* 0x0000001508087221 */ /* 0x000fe20000000000 */
[----:B------:R-:W-:Y:S01]  /*1260*/  ISETP.GE.AND P0, PT, R4, 0x1000, PT ;  /* 0x000010000400780c */ /* 0x000fe20003f06270 */
[----:B-----5:R-:W-:Y:S01]  /*1270*/  FADD R13, R13, R14 ;  /* 0x0000000e0d0d7221 */ /* 0x020fe20000000000 */
[----:B------:R-:W-:Y:S01]  /*1280*/  FADD R10, R11, R12 ;  /* 0x0000000c0b0a7221 */ /* 0x000fe20000000000 */
[----:B------:R-:W-:Y:S01]  /*1290*/  FADD R14, R15, R16 ;  /* 0x000000100f0e7221 */ /* 0x000fe20000000000 */
[----:B------:R-:W-:Y:S01]  /*12a0*/  FADD R8, R8, R9 ;  /* 0x0000000908087221 */ /* 0x000fe20000000000 */
[----:B------:R-:W-:Y:S01]  /*12b0*/  FADD R5, R18, R5 ;  /* 0x0000000512057221 */ /* 0x000fe20000000000 */
[----:B------:R-:W-:Y:S01]  /*12c0*/  FADD R13, R10, R13 ;  /* 0x0000000d0a0d7221 */ /* 0x000fe20000000000 */
[----:B------:R-:W-:-:S03]  /*12d0*/  FADD R14, R14, R17 ;  /* 0x000000110e0e7221 */ /* 0x000fc60000000000 */
[----:B------:R-:W-:Y:S01]  /*12e0*/  FADD R8, R8, R13 ;  /* 0x0000000d08087221 */ /* 0x000fe20000000000 */
[----:B------:R-:W-:-:S04]  /*12f0*/  FADD R5, R14, R5 ;  /* 0x000000050e057221 */ /* 0x000fc80000000000 */
[----:B------:R-:W-:-:S04]  /*1300*/  FADD R5, R8, R5 ;  /* 0x0000000508057221 */ /* 0x000fc80000000000 */
[----:B------:R-:W-:Y:S01]  /*1310*/  FADD R21, R7, R5 ;  /* 0x0000000507157221 */ /* 0x000fe20000000000 */
[----:B------:R-:W-:Y:S06]  /*1320*/  @!P0 BRA `(.L_x_19) ;  /* 0x0000000800308947 */ /* 0x000fec0003800000 */
[----:B------:R-:W-:-:S04]  /*1330*/  IADD3 R23, PT, PT, R23, 0x1000, RZ ;  /* 0x0000100017177810 */ /* 0x000fc80007ffe0ff */
[----:B------:R-:W-:-:S13]  /*1340*/  ISETP.GT.AND P0, PT, R23, R22, PT ;  /* 0x000000161700720c */ /* 0x000fda0003f04270 */
[----:B------:R-:W-:Y:S05]  /*1350*/  @!P0 BRA `(.L_x_20) ;  /* 0xfffffffc00908947 */ /* 0x000fea000383ffff */
.L_x_18:
[----:B------:R-:W-:-:S13]  /*1360*/  ISETP.GE.AND P0, PT, R23, R20, PT ;  /* 0x000000141700720c */ /* 0x000fda0003f06270 */
[----:B------:R-:W-:Y:S05]  /*1370*/  @P0 BRA `(.L_x_19) ;  /* 0x00000008001c0947 */ /* 0x000fea0003800000 */
[----:B------:R-:W-:Y:S01]  /*1380*/  IMAD.IADD R9, R20, 0x1, -R23 ;  /* 0x0000000114097824 */ /* 0x000fe200078e0a17 */
[----:B------:R-:W-:Y:S04]  /*1390*/  BSSY.RECONVERGENT B1, `(.L_x_19) ;  /* 0x0000085000017945 */ /* 0x000fe80003800200 */
[----:B------:R-:W-:-:S13]  /*13a0*/  ISETP.GE.AND P0, PT, R0, R9, PT ;  /* 0x000000090000720c */ /* 0x000fda0003f06270 */
[----:B------:R-:W-:Y:S05]  /*13b0*/  @P0 BRA `(.L_x_21) ;  /* 0x0000000800080947 */ /* 0x000fea0003800000 */
[-C--:B------:R-:W-:Y:S01]  /*13c0*/  LOP3.LUT R2, RZ, R0.reuse, RZ, 0x33, !PT ;  /* 0x00000000ff027212 */ /* 0x080fe200078e33ff */
[----:B------:R-:W-:Y:S01]  /*13d0*/  BSSY.RECONVERGENT B2, `(.L_x_22) ;  /* 0x0000015000027945 */ /* 0x000fe20003800200 */
[----:B------:R-:W-:Y:S02]  /*13e0*/  MOV R8, R0 ;  /* 0x0000000000087202 */ /* 0x000fe40000000f00 */
[----:B------:R-:W-:-:S04]  /*13f0*/  IADD3 R2, PT, PT, -R23, R20, R2 ;  /* 0x0000001417027210 */ /* 0x000fc80007ffe102 */
[C---:B------:R-:W-:Y:S02]  /*1400*/  LOP3.LUT R3, R2.reuse, 0x300, RZ, 0xc0, !PT ;  /* 0x0000030002037812 */ /* 0x040fe400078ec0ff */
[----:B------:R-:W-:Y:S02]  /*1410*/  ISETP.GE.U32.AND P1, PT, R2, 0x300, PT ;  /* 0x000003000200780c */ /* 0x000fe40003f26070 */
[----:B------:R-:W-:-:S13]  /*1420*/  ISETP.NE.AND P0, PT, R3, 0x300, PT ;  /* 0x000003000300780c */ /* 0x000fda0003f05270 */
[----:B------:R-:W-:Y:S05]  /*1430*/  @!P0 BRA `(.L_x_23) ;  /* 0x0000000000388947 */ /* 0x000fea0003800000 */
[----:B------:R-:W0:Y:S01]  /*1440*/  LDC.64 R4, c[0x0][0x380] ;  /* 0x0000e000ff047b82 */ /* 0x000e220000000a00 */
[----:B------:R-:W-:Y:S02]  /*1450*/  LEA.HI R2, R2, 0x1, RZ, 0x18 ;  /* 0x0000000102027811 */ /* 0x000fe400078fc0ff */
[----:B------:R-:W-:Y:S02]  /*1460*/  IADD3 R7, PT, PT, R0, R23, RZ ;  /* 0x0000001700077210 */ /* 0x000fe40007ffe0ff */
[----:B------:R-:W-:Y:S02]  /*1470*/  LOP3.LUT R2, R2, 0x3, RZ, 0xc0, !PT ;  /* 0x0000000302027812 */ /* 0x000fe400078ec0ff */
[----:B------:R-:W-:Y:S02]  /*1480*/  MOV R8, R0 ;  /* 0x0000000000087202 */ /* 0x000fe40000000f00 */
[----:B------:R-:W-:-:S07]  /*1490*/  IADD3 R6, PT, PT, -R2, RZ, RZ ;  /* 0x000000ff02067210 */ /* 0x000fce0007ffe1ff */
.L_x_24:
[----:B0-----:R-:W-:-:S06]  /*14a0*/  IMAD.WIDE.U32 R2, R7, 0x4, R4 ;  /* 0x0000000407027825 */ /* 0x001fcc00078e0004 */
[----:B------:R-:W2:Y:S01]  /*14b0*/  LDG.E.CONSTANT R2, desc[UR6][R2.64] ;  /* 0x0000000602027981 */ /* 0x000ea2000c1e9900 */
[----:B------:R-:W-:Y:S02]  /*14c0*/  IADD3 R6, PT, PT, R6, 0x1, RZ ;  /* 0x0000000106067810 */ /* 0x000fe40007ffe0ff */
[----:B------:R-:W-:Y:S02]  /*14d0*/  IADD3 R8, PT, PT, R8, 0x100, RZ ;  /* 0x0000010008087810 */ /* 0x000fe40007ffe0ff */
[----:B------:R-:W-:Y:S02]  /*14e0*/  ISETP.NE.AND P0, PT, R6, RZ, PT ;  /* 0x000000ff0600720c */ /* 0x000fe40003f05270 */
[----:B------:R-:W-:Y:S01]  /*14f0*/  IADD3 R7, PT, PT, R7, 0x100, RZ ;  /* 0x0000010007077810 */ /* 0x000fe20007ffe0ff */
[----:B--2---:R-:W-:-:S10]  /*1500*/  FADD R21, R2, R21 ;  /* 0x0000001502157221 */ /* 0x004fd40000000000 */
[----:B------:R-:W-:Y:S05]  /*1510*/  @P0 BRA `(.L_x_24) ;  /* 0xfffffffc00e00947 */ /* 0x000fea000383ffff */
.L_x_23:
[----:B------:R-:W-:Y:S05]  /*1520*/  BSYNC.RECONVERGENT B2 ;  /* 0x0000000000027941 */ /* 0x000fea0003800200 */
.L_x_22:
[----:B------:R-:W-:Y:S05]  /*1530*/  @!P1 BRA `(.L_x_21) ;  /* 0x0000000400a89947 */ /* 0x000fea0003800000 */
[----:B------:R-:W0:Y:S01]  /*1540*/  LDCU.64 UR4, c[0x0][0x380] ;  /* 0x00007000ff0477ac */ /* 0x000e220008000a00 */
[----:B------:R-:W-:Y:S01]  /*1550*/  IADD3 R5, PT, PT, R9, -R8, RZ ;  /* 0x8000000809057210 */ /* 0x000fe20007ffe0ff */
[----:B------:R-:W-:Y:S01]  /*1560*/  BSSY.RECONVERGENT B2, `(.L_x_25) ;  /* 0x000003b000027945 */ /* 0x000fe20003800200 */
[CC--:B------:R-:W-:Y:S02]  /*1570*/  IADD3 R3, P0, PT, R8.reuse, R23.reuse, RZ ;  /* 0x0000001708037210 */ /* 0x0c0fe40007f1e0ff */
[----:B------:R-:W-:Y:S02]  /*1580*/  ISETP.GT.AND P1, PT, R5, 0xc00, PT ;  /* 0x00000c000500780c */ /* 0x000fe40003f24270 */
[----:B------:R-:W-:Y:S02]  /*1590*/  IADD3.X R4, PT, PT, RZ, RZ, RZ, P0, !PT ;  /* 0x000000ffff047210 */ /* 0x000fe400007fe4ff */
[----:B------:R-:W-:Y:S02]  /*15a0*/  IADD3 R11, PT, PT, R8, R23, RZ ;  /* 0x00000017080b7210 */ /* 0x000fe40007ffe0ff */
[----:B0-----:R-:W-:-:S04]  /*15b0*/  LEA R2, P0, R3, UR4, 0x2 ;  /* 0x0000000403027c11 */ /* 0x001fc8000f8010ff */
[----:B------:R-:W-:Y:S02]  /*15c0*/  LEA.HI.X R3, R3, UR5, R4, 0x2, P0 ;  /* 0x0000000503037c11 */ /* 0x000fe400080f1404 */
[----:B------:R-:W-:-:S05]  /*15d0*/  IADD3 R2, P0, PT, R2, 0x800, RZ ;  /* 0x0000080002027810 */ /* 0x000fca0007f1e0ff */
[----:B------:R-:W-:Y:S01]  /*15e0*/  IMAD.X R3, RZ, RZ, R3, P0 ;  /* 0x000000ffff037224 */ /* 0x000fe200000e0603 */
[----:B------:R-:W-:Y:S01]  /*15f0*/  PLOP3.LUT P0, PT, PT, PT, PT, 0x80, 0x8 ;  /* 0x000000000008781c */ /* 0x000fe20003f0f070 */
[----:B------:R-:W-:-:S12]  /*1600*/  @!P1 BRA `(.L_x_26) ;  /* 0x0000000000c09947 */ /* 0x000fd80003800000 */
[----:B------:R-:W-:Y:S02]  /*1610*/  PLOP3.LUT P0, PT, PT, PT, PT, 0x8, 0x80 ;  /* 0x000000000080781c */ /* 0x000fe40003f0e170 */
[----:B------:R-:W-:-:S11]  /*1620*/  IADD3 R13, PT, PT, R9, -0xc00, RZ ;  /* 0xfffff400090d7810 */ /* 0x000fd60007ffe0ff */
.L_x_27:
[----:B------:R-:W0:Y:S01]  /*1630*/  LDC.64 R4, c[0x0][0x380] ;  /* 0x0000e000ff047b82 */ /* 0x000e220000000a00 */
[----:B------:R-:W2:Y:S01]  /*1640*/  LDG.E.CONSTANT R10, desc[UR6][R2.64+-0x400] ;  /* 0xfffc0006020a7981 */ /* 0x000ea2000c1e9900 */
[----:B------:R-:W-:-:S03]  /*1650*/  IADD3 R25, PT, PT, R11, 0x400, RZ ;  /* 0x000004000b197810 */ /* 0x000fc60007ffe0ff */
[----:B------:R-:W3:Y:S04]  /*1660*/  LDG.E.CONSTANT R19, desc[UR6][R2.64] ;  /* 0x0000000602137981 */ /* 0x000ee8000c1e9900 */
[----:B------:R-:W4:Y:S01]  /*1670*/  LDG.E.CONSTANT R18, desc[UR6][R2.64+0x400] ;  /* 0x0004000602127981 */ /* 0x000f22000c1e9900 */
[----:B------:R-:W-:-:S03]  /*1680*/  IADD3 R7, PT, PT, R11, 0x800, RZ ;  /* 0x000008000b077810 */ /* 0x000fc60007ffe0ff */
[----:B------:R-:W5:Y:S04]  /*1690*/  LDG.E.CONSTANT R16, desc[UR6][R2.64+0xc00] ;  /* 0x000c000602107981 */ /* 0x000f68000c1e9900 */
[----:B------:R-:W5:Y:S04]  /*16a0*/  LDG.E.CONSTANT R15, desc[UR6][R2.64+0x1000] ;  /* 0x00100006020f7981 */ /* 0x000f68000c1e9900 */
[----:B------:R-:W5:Y:S01]  /*16b0*/  LDG.E.CONSTANT R14, desc[UR6][R2.64+0x1400] ;  /* 0x00140006020e7981 */ /* 0x000f62000c1e9900 */
[----:B0-----:R-:W-:-:S03]  /*16c0*/  IMAD.WIDE.U32 R22, R11, 0x4, R4 ;  /* 0x000000040b167825 */ /* 0x001fc600078e0004 */
[----:B------:R-:W5:Y:S04]  /*16d0*/  LDG.E.CONSTANT R20, desc[UR6][R2.64+0x2000] ;  /* 0x0020000602147981 */ /* 0x000f68000c1e9900 */
[----:B------:R0:W2:Y:S01]  /*16e0*/  LDG.E.CONSTANT R12, desc[UR6][R22.64] ;  /* 0x00000006160c7981 */ /* 0x0000a2000c1e9900 */
[----:B------:R-:W-:-:S03]  /*16f0*/  IMAD.WIDE.U32 R24, R25, 0x4, R4 ;  /* 0x0000000419187825 */ /* 0x000fc600078e0004 */
[----:B------:R-:W5:Y:S04]  /*1700*/  LDG.E.CONSTANT R26, desc[UR6][R2.64+0x3000] ;  /* 0x00300006021a7981 */ /* 0x000f68000c1e9900 */
[----:B------:R-:W5:Y:S01]  /*1710*/  LDG.E.CONSTANT R17, desc[UR6][R24.64] ;  /* 0x0000000618117981 */ /* 0x000f62000c1e9900 */
[--C-:B------:R-:W-:Y:S01]  /*1720*/  IMAD.WIDE.U32 R6, R7, 0x4, R4.reuse ;  /* 0x0000000407067825 */ /* 0x100fe200078e0004 */
[----:B0-----:R-:W-:Y:S02]  /*1730*/  IADD3 R23, PT, PT, R11, 0xc00, RZ ;  /* 0x00000c000b177810 */ /* 0x001fe40007ffe0ff */
[----:B------:R-:W5:Y:S04]  /*1740*/  LDG.E.CONSTANT R22, desc[UR6][R2.64+0x1c00] ;  /* 0x001c000602167981 */ /* 0x000f68000c1e9900 */
[----:B------:R-:W5:Y:S01]  /*1750*/  LDG.E.CONSTANT R6, desc[UR6][R6.64] ;  /* 0x0000000606067981 */ /* 0x000f62000c1e9900 */
[----:B------:R-:W-:-:S03]  /*1760*/  IMAD.WIDE.U32 R4, R23, 0x4, R4 ;  /* 0x0000000417047825 */ /* 0x000fc600078e0004 */
[----:B------:R-:W5:Y:S04]  /*1770*/  LDG.E.CONSTANT R23, desc[UR6][R2.64+0x2400] ;  /* 0x0024000602177981 */ /* 0x000f68000c1e9900 */
[----:B------:R-:W5:Y:S04]  /*1780*/  LDG.E.CONSTANT R4, desc[UR6][R4.64] ;  /* 0x0000000604047981 */ /* 0x000f68000c1e9900 */
[----:B------:R-:W5:Y:S04]  /*1790*/  LDG.E.CONSTANT R24, desc[UR6][R2.64+0x2c00] ;  /* 0x002c000602187981 */ /* 0x000f68000c1e9900 */
[----:B------:R0:W5:Y:S01]  /*17a0*/  LDG.E.CONSTANT R25, desc[UR6][R2.64+0x3400] ;  /* 0x0034000602197981 */ /* 0x000162000c1e9900 */
[----:B------:R-:W-:-:S04]  /*17b0*/  IADD3 R8, PT, PT, R8, 0x1000, RZ ;  /* 0x0000100008087810 */ /* 0x000fc80007ffe0ff */
[----:B------:R-:W-:Y:S02]  /*17c0*/  ISETP.GE.AND P1, PT, R8, R13, PT ;  /* 0x0000000d0800720c */ /* 0x000fe40003f26270 */
[----:B0-----:R-:W-:Y:S02]  /*17d0*/  IADD3 R2, P2, PT, R2, 0x4000, RZ ;  /* 0x0000400002027810 */ /* 0x001fe40007f5e0ff */
[----:B------:R-:W-:Y:S02]  /*17e0*/  IADD3 R11, PT, PT, R11, 0x1000, RZ ;  /* 0x000010000b0b7810 */ /* 0x000fe40007ffe0ff */
[----:B------:R-:W-:Y:S01]  /*17f0*/  IADD3.X R3, PT, PT, RZ, R3, RZ, P2, !PT ;  /* 0x00000003ff037210 */ /* 0x000fe200017fe4ff */
[----:B--2---:R-:W-:-:S04]  /*1800*/  FADD R21, R12, R21 ;  /* 0x000000150c157221 */ /* 0x004fc80000000000 */
[----:B------:R-:W-:-:S04]  /*1810*/  FADD R10, R21, R10 ;  /* 0x0000000a150a7221 */ /* 0x000fc80000000000 */
[----:B---3--:R-:W-:-:S04]  /*1820*/  FADD R19, R10, R19 ;  /* 0x000000130a137221 */ /* 0x008fc80000000000 */
[----:B----4-:R-:W-:-:S04]  /*1830*/  FADD R18, R19, R18 ;  /* 0x0000001213127221 */ /* 0x010fc80000000000 */
[----:B-----5:R-:W-:-:S04]  /*1840*/  FADD R17, R18, R17 ;  /* 0x0000001112117221 */ /* 0x020fc80000000000 */
        /* <DEDUP_REMOVED lines=12> */
.L_x_26:
[----:B------:R-:W-:Y:S05]  /*1910*/  BSYNC.RECONVERGENT B2 ;  /* 0x0000000000027941 */ /* 0x000fea0003800200 */
.L_x_25:
[----:B------:R-:W-:Y:S01]  /*1920*/  IADD3 R4, PT, PT, R9, -R8, RZ ;  /* 0x8000000809047210 */ /* 0x000fe20007ffe0ff */
[----:B------:R-:W-:Y:S03]  /*1930*/  BSSY.RECONVERGENT B2, `(.L_x_28) ;  /* 0x000001e000027945 */ /* 0x000fe60003800200 */
[----:B------:R-:W-:-:S13]  /*1940*/  ISETP.GT.AND P1, PT, R4, 0x400, PT ;  /* 0x000004000400780c */ /* 0x000fda0003f24270 */
[----:B------:R-:W-:Y:S05]  /*1950*/  @!P1 BRA `(.L_x_29) ;  /* 0x00000000006c9947 */ /* 0x000fea0003800000 */
[----:B------:R-:W0:Y:S01]  /*1960*/  LDC.64 R6, c[0x0][0x380] ;  /* 0x0000e000ff067b82 */ /* 0x000e220000000a00 */
[----:B------:R-:W2:Y:S01]  /*1970*/  LDG.E.CONSTANT R10, desc[UR6][R2.64+-0x400] ;  /* 0xfffc0006020a7981 */ /* 0x000ea2000c1e9900 */
[----:B------:R-:W-:-:S03]  /*1980*/  VIADD R15, R11, 0x400 ;  /* 0x000004000b0f7836 */ /* 0x000fc60000000000 */
[----:B------:R-:W3:Y:S04]  /*1990*/  LDG.E.CONSTANT R13, desc[UR6][R2.64] ;  /* 0x00000006020d7981 */ /* 0x000ee8000c1e9900 */
[----:B------:R-:W4:Y:S04]  /*19a0*/  LDG.E.CONSTANT R17, desc[UR6][R2.64+0xc00] ;  /* 0x000c000602117981 */ /* 0x000f28000c1e9900 */
[----:B------:R-:W5:Y:S04]  /*19b0*/  LDG.E.CONSTANT R19, desc[UR6][R2.64+0x1000] ;  /* 0x0010000602137981 */ /* 0x000f68000c1e9900 */
[----:B------:R1:W5:Y:S01]  /*19c0*/  LDG.E.CONSTANT R23, desc[UR6][R2.64+0x1400] ;  /* 0x0014000602177981 */ /* 0x000362000c1e9900 */
[----:B0-----:R-:W-:-:S06]  /*19d0*/  IMAD.WIDE.U32 R4, R11, 0x4, R6 ;  /* 0x000000040b047825 */ /* 0x001fcc00078e0006 */
[----:B------:R-:W2:Y:S01]  /*19e0*/  LDG.E.CONSTANT R4, desc[UR6][R4.64] ;  /* 0x0000000604047981 */ /* 0x000ea2000c1e9900 */
[----:B------:R-:W-:-:S03]  /*19f0*/  IMAD.WIDE.U32 R6, R15, 0x4, R6 ;  /* 0x000000040f067825 */ /* 0x000fc600078e0006 */
[----:B------:R-:W4:Y:S04]  /*1a00*/  LDG.E.CONSTANT R15, desc[UR6][R2.64+0x400] ;  /* 0x00040006020f7981 */ /* 0x000f28000c1e9900 */
[----:B------:R-:W5:Y:S01]  /*1a10*/  LDG.E.CONSTANT R7, desc[UR6][R6.64] ;  /* 0x0000000606077981 */ /* 0x000f62000c1e9900 */
[----:B------:R-:W-:Y:S02]  /*1a20*/  PLOP3.LUT P0, PT, PT, PT, PT, 0x8, 0x80 ;  /* 0x000000000080781c */ /* 0x000fe40003f0e170 */
[----:B------:R-:W-:Y:S02]  /*1a30*/  IADD3 R8, PT, PT, R8, 0x800, RZ ;  /* 0x0000080008087810 */ /* 0x000fe40007ffe0ff */
[----:B------:R-:W-:Y:S01]  /*1a40*/  IADD3 R11, PT, PT, R11, 0x800, RZ ;  /* 0x000008000b0b7810 */ /* 0x000fe20007ffe0ff */
[----:B--2---:R-:W-:-:S04]  /*1a50*/  FADD R21, R21, R4 ;  /* 0x0000000415157221 */ /* 0x004fc80000000000 */
[----:B------:R-:W-:-:S04]  /*1a60*/  FADD R10, R21, R10 ;  /* 0x0000000a150a7221 */ /* 0x000fc80000000000 */
[----:B---3--:R-:W-:-:S04]  /*1a70*/  FADD R10, R10, R13 ;  /* 0x0000000d0a0a7221 */ /* 0x008fc80000000000 */
[----:B----4-:R-:W-:-:S04]  /*1a80*/  FADD R10, R10, R15 ;  /* 0x0000000f0a0a7221 */ /* 0x010fc80000000000 */
[----:B-----5:R-:W-:Y:S01]  /*1a90*/  FADD R10, R10, R7 ;  /* 0x000000070a0a7221 */ /* 0x020fe20000000000 */
[----:B------:R-:W-:-:S03]  /*1aa0*/  IADD3 R4, P1, PT, R2, 0x2000, RZ ;  /* 0x0000200002047810 */ /* 0x000fc60007f3e0ff */
[----:B------:R-:W-:Y:S01]  /*1ab0*/  FADD R10, R10, R17 ;  /* 0x000000110a0a7221 */ /* 0x000fe20000000000 */
[----:B------:R-:W-:-:S03]  /*1ac0*/  IADD3.X R5, PT, PT, RZ, R3, RZ, P1, !PT ;  /* 0x00000003ff057210 */ /* 0x000fc60000ffe4ff */
[----:B------:R-:W-:Y:S01]  /*1ad0*/  FADD R10, R10, R19 ;  /* 0x000000130a0a7221 */ /* 0x000fe20000000000 */
[----:B-1----:R-:W-:Y:S02]  /*1ae0*/  MOV R2, R4 ;  /* 0x0000000400027202 */ /* 0x002fe40000000f00 */
[----:B------:R-:W-:Y:S01]  /*1af0*/  MOV R3, R5 ;  /* 0x0000000500037202 */ /* 0x000fe20000000f00 */
[----:B------:R-:W-:-:S07]  /*1b00*/  FADD R21, R10, R23 ;  /* 0x000000170a157221 */ /* 0x000fce0000000000 */
.L_x_29:
[----:B------:R-:W-:Y:S05]  /*1b10*/  BSYNC.RECONVERGENT B2 ;  /* 0x0000000000027941 */ /* 0x000fea0003800200 */
.L_x_28:
[----:B------:R-:W-:-:S13]  /*1b20*/  ISETP.LT.OR P0, PT, R8, R9, P0 ;  /* 0x000000090800720c */ /* 0x000fda0000701670 */
[----:B------:R-:W-:Y:S05]  /*1b30*/  @!P0 BRA `(.L_x_21) ;  /* 0x0000000000288947 */ /* 0x000fea0003800000 */
[----:B------:R-:W0:Y:S01]  /*1b40*/  LDC.64 R4, c[0x0][0x380] ;  /* 0x0000e000ff047b82 */ /* 0x000e220000000a00 */
[----:B------:R-:W2:Y:S04]  /*1b50*/  LDG.E.CONSTANT R6, desc[UR6][R2.64+-0x400] ;  /* 0xfffc000602067981 */ /* 0x000ea8000c1e9900 */
[----:B------:R-:W3:Y:S04]  /*1b60*/  LDG.E.CONSTANT R7, desc[UR6][R2.64] ;  /* 0x0000000602077981 */ /* 0x000ee8000c1e9900 */
[----:B------:R-:W4:Y:S01]  /*1b70*/  LDG.E.CONSTANT R9, desc[UR6][R2.64+0x400] ;  /* 0x0004000602097981 */ /* 0x000f22000c1e9900 */
[----:B0-----:R-:W-:-:S06]  /*1b80*/  IMAD.WIDE.U32 R4, R11, 0x4, R4 ;  /* 0x000000040b047825 */ /* 0x001fcc00078e0004 */
[----:B------:R-:W5:Y:S02]  /*1b90*/  LDG.E.CONSTANT R4, desc[UR6][R4.64] ;  /* 0x0000000604047981 */ /* 0x000f64000c1e9900 */
[----:B-----5:R-:W-:-:S04]  /*1ba0*/  FADD R21, R21, R4 ;  /* 0x0000000415157221 */ /* 0x020fc80000000000 */
[----:B--2---:R-:W-:-:S04]  /*1bb0*/  FADD R6, R21, R6 ;  /* 0x0000000615067221 */ /* 0x004fc80000000000 */
[----:B---3--:R-:W-:-:S04]  /*1bc0*/  FADD R6, R6, R7 ;  /* 0x0000000706067221 */ /* 0x008fc80000000000 */
[----:B----4-:R-:W-:-:S07]  /*1bd0*/  FADD R21, R6, R9 ;  /* 0x0000000906157221 */ /* 0x010fce0000000000 */
.L_x_21:
[----:B------:R-:W-:Y:S05]  /*1be0*/  BSYNC.RECONVERGENT B1 ;  /* 0x0000000000017941 */ /* 0x000fea0003800200 */
.L_x_19:
[----:B------:R-:W0:Y:S01]  /*1bf0*/  S2R R6, SR_LANEID ;  /* 0x0000000000067919 */ /* 0x000e220000000000 */
[----:B------:R-:W1:Y:S01]  /*1c00*/  SHFL.DOWN PT, R2, R21, 0x1, 0x1f ;  /* 0x08201f0015027f89 */ /* 0x000e6200000e0000 */
[C---:B0-----:R-:W-:Y:S02]  /*1c10*/  ISETP.GT.AND P0, PT, R6.reuse, 0x1e, PT ;  /* 0x0000001e0600780c */ /* 0x041fe40003f04270 */
[----:B------:R-:W-:-:S11]  /*1c20*/  ISETP.NE.AND P1, PT, R6, RZ, PT ;  /* 0x000000ff0600720c */ /* 0x000fd60003f25270 */
[----:B-1----:R-:W-:Y:S01]  /*1c30*/  @!P0 FADD R21, R2, R21 ;  /* 0x0000001502158221 */ /* 0x002fe20000000000 */
[----:B------:R-:W-:Y:S01]  /*1c40*/  ISETP.GT.AND P0, PT, R6, 0x1d, PT ;  /* 0x0000001d0600780c */ /* 0x000fe20003f04270 */
[----:B------:R-:W0:Y:S01]  /*1c50*/  @!P1 S2R R5, SR_CgaCtaId ;  /* 0x0000000000059919 */ /* 0x000e220000008800 */
[----:B------:R-:W-:Y:S02]  /*1c60*/  @!P1 MOV R4, 0x400 ;  /* 0x0000040000049802 */ /* 0x000fe40000000f00 */
[----:B------:R-:W-:Y:S01]  /*1c70*/  @!P1 SHF.R.U32.HI R3, RZ, 0x3, R0 ;  /* 0x00000003ff039819 */ /* 0x000fe20000011600 */
[----:B------:R-:W1:Y:S03]  /*1c80*/  SHFL.DOWN PT, R2, R21, 0x2, 0x1f ;  /* 0x08401f0015027f89 */ /* 0x000e6600000e0000 */
[----:B------:R-:W-:-:S05]  /*1c90*/  @!P1 LOP3.LUT R3, R3, 0x7c, RZ, 0xc0, !PT ;  /* 0x0000007c03039812 */ /* 0x000fca00078ec0ff */
[----:B-1----:R-:W-:Y:S01]  /*1ca0*/  @!P0 FADD R21, R21, R2 ;  /* 0x0000000215158221 */ /* 0x002fe20000000000 */
[----:B------:R-:W-:Y:S02]  /*1cb0*/  ISETP.GT.AND P0, PT, R6, 0x1b, PT ;  /* 0x0000001b0600780c */ /* 0x000fe40003f04270 */
[----:B0-----:R-:W-:Y:S02]  /*1cc0*/  @!P1 LEA R4, R5, R4, 0x18 ;  /* 0x0000000405049211 */ /* 0x001fe400078ec0ff */
[----:B------:R-:W0:Y:S02]  /*1cd0*/  SHFL.DOWN PT, R2, R21, 0x4, 0x1f ;  /* 0x08801f0015027f89 */ /* 0x000e2400000e0000 */
[----:B------:R-:W-:-:S07]  /*1ce0*/  @!P1 IADD3 R3, PT, PT, R3, R4, RZ ;  /* 0x0000000403039210 */ /* 0x000fce0007ffe0ff */
        /* <DEDUP_REMOVED lines=12> */
[----:B------:R-:W0:Y:S01]  /*1db0*/  S2UR UR5, SR_CgaCtaId ;  /* 0x00000000000579c3 */ /* 0x000e220000008800 */
[----:B------:R-:W-:Y:S02]  /*1dc0*/  UMOV UR4, 0x400 ;  /* 0x0000040000047882 */ /* 0x000fe40000000000 */
[----:B0-----:R-:W-:-:S09]  /*1dd0*/  ULEA UR4, UR5, UR4, 0x18 ;  /* 0x0000000405047291 */ /* 0x001fd2000f8ec0ff */
[----:B---3--:R-:W0:Y:S04]  /*1de0*/  LDS R3, [UR4+0xc] ;  /* 0x00000c04ff037984 */ /* 0x008e280008000800 */
        /* <DEDUP_REMOVED lines=10> */
.L_x_2:
        /* <DEDUP_REMOVED lines=12> */
.L_x_32:
[----:B------:R-:W-:Y:S05]  /*1f50*/  BSYNC.RECONVERGENT B1 ;  /* 0x0000000000017941 */ /* 0x000fea0003800200 */
.L_x_31:
[----:B------:R-:W-:Y:S01]  /*1f60*/  ISETP.GE.AND P0, PT, R11, R20, PT ;  /* 0x000000140b00720c */ /* 0x000fe20003f06270 */
[----:B------:R-:W-:-:S12]  /*1f70*/  BSSY.RECONVERGENT B1, `(.L_x_33) ;  /* 0x0000074000017945 */ /* 0x000fd80003800200 */
[----:B------:R-:W-:Y:S05]  /*1f80*/  @P0 BRA `(.L_x_34) ;  /* 0x0000000400c80947 */ /* 0x000fea0003800000 */
[----:B0-----:R-:W-:Y:S01]  /*1f90*/  LOP3.LUT R3, RZ, R11, RZ, 0x33, !PT ;  /* 0x0000000bff037212 */ /* 0x001fe200078e33ff */
[----:B------:R-:W-:Y:S04]  /*1fa0*/  BSSY.RECONVERGENT B2, `(.L_x_35) ;  /* 0x0000015000027945 */ /* 0x000fe80003800200 */
[----:B------:R-:W-:-:S05]  /*1fb0*/  IMAD.IADD R4, R3, 0x1, R20 ;  /* 0x0000000103047824 */ /* 0x000fca00078e0214 */
        /* <DEDUP_REMOVED lines=10> */
.L_x_37:
[----:B------:R-:W-:-:S06]  /*2060*/  MOV R3, R5 ;  /* 0x0000000500037202 */ /* 0x000fcc0000000f00 */
[----:B------:R0:W2:Y:S01]  /*2070*/  LDG.E.CONSTANT R3, desc[UR6][R2.64] ;  /* 0x0000000602037981 */ /* 0x0000a2000c1e9900 */
[----:B------:R-:W-:Y:S02]  /*2080*/  IADD3 R4, PT, PT, R4, 0x1, RZ ;  /* 0x0000000104047810 */ /* 0x000fe40007ffe0ff */
[----:B------:R-:W-:Y:S02]  /*2090*/  IADD3 R11, PT, PT, R11, 0x100, RZ ;  /* 0x000001000b0b7810 */ /* 0x000fe40007ffe0ff */
[----:B------:R-:W-:Y:S02]  /*20a0*/  ISETP.NE.AND P0, PT, R4, RZ, PT ;  /* 0x000000ff0400720c */ /* 0x000fe40003f05270 */
[----:B0-----:R-:W-:-:S04]  /*20b0*/  IADD3 R2, P2, PT, R2, 0x400, RZ ;  /* 0x0000040002027810 */ /* 0x001fc80007f5e0ff */
[----:B------:R-:W-:Y:S01]  /*20c0*/  IADD3.X R5, PT, PT, RZ, R5, RZ, P2, !PT ;  /* 0x00000005ff057210 */ /* 0x000fe200017fe4ff */
[----:B--2--5:R-:W-:-:S06]  /*20d0*/  FADD R0, R3, R0 ;  /* 0x0000000003007221 */ /* 0x024fcc0000000000 */
[----:B------:R-:W-:Y:S05]  /*20e0*/  @P0 BRA `(.L_x_37) ;  /* 0xfffffffc00dc0947 */ /* 0x000fea000383ffff */
.L_x_36:
[----:B------:R-:W-:Y:S05]  /*20f0*/  BSYNC.RECONVERGENT B2 ;  /* 0x0000000000027941 */ /* 0x000fea0003800200 */
.L_x_35:
        /* <DEDUP_REMOVED lines=8> */
.L_x_40:
        /* <DEDUP_REMOVED lines=9> */
[----:B------:R-:W-:-:S03]  /*2210*/  VIADD R3, R11, 0x800 ;  /* 0x000008000b037836 */ /* 0x000fc60000000000 */
[----:B------:R-:W4:Y:S01]  /*2220*/  LDG.E.CONSTANT R15, desc[UR6][R4.64+0x400] ;  /* 0x00040006040f7981 */ /* 0x000f22000c1e9900 */
        /* <DEDUP_REMOVED lines=32> */
.L_x_39:
[----:B------:R-:W-:Y:S05]  /*2430*/  BSYNC.RECONVERGENT B2 ;  /* 0x0000000000027941 */ /* 0x000fea0003800200 */
.L_x_38:
[----:B------:R-:W-:Y:S01]  /*2440*/  IADD3 R2, PT, PT, -R11, R20, RZ ;  /* 0x000000140b027210 */ /* 0x000fe20007ffe1ff */
[----:B------:R-:W-:Y:S03]  /*2450*/  BSSY.RECONVERGENT B2, `(.L_x_41) ;  /* 0x0000019000027945 */ /* 0x000fe60003800200 */
[----:B------:R-:W-:-:S13]  /*2460*/  ISETP.GT.AND P1, PT, R2, 0x400, PT ;  /* 0x000004000200780c */ /* 0x000fda0003f24270 */
[----:B------:R-:W-:Y:S05]  /*2470*/  @!P1 BRA `(.L_x_42) ;  /* 0x0000000000589947 */ /* 0x000fea0003800000 */
        /* <DEDUP_REMOVED lines=22> */
.L_x_42:
[----:B------:R-:W-:Y:S05]  /*25e0*/  BSYNC.RECONVERGENT B2 ;  /* 0x0000000000027941 */ /* 0x000fea0003800200 */
.L_x_41:
        /* <DEDUP_REMOVED lines=12> */
.L_x_34:
[----:B------:R-:W-:Y:S05]  /*26b0*/  BSYNC.RECONVERGENT B1 ;  /* 0x0000000000017941 */ /* 0x000fea0003800200 */
.L_x_33:
        /* <DEDUP_REMOVED lines=35> */
[----:B--2---:R-:W0:Y:S04]  /*28f0*/  LDS R3, [UR4+0xc] ;  /* 0x00000c04ff037984 */ /* 0x004e280008000800 */
        /* <DEDUP_REMOVED lines=10> */
.L_x_43:
[----:B0-----:R-:W0:Y:S01]  /*29a0*/  S2R R2, SR_LANEID ;  /* 0x0000000000027919 */ /* 0x001e220000000000 */
[----:B------:R-:W-:-:S04]  /*29b0*/  LOP3.LUT R0, R9, 0x3e0, RZ, 0xc0, !PT ;  /* 0x000003e009007812 */ /* 0x000fc800078ec0ff */
[----:B------:R-:W-:Y:S02]  /*29c0*/  IADD3 R3, PT, PT, R0, 0x20, RZ ;  /* 0x0000002000037810 */ /* 0x000fe40007ffe0ff */
[----:B------:R-:W-:Y:S02]  /*29d0*/  LOP3.LUT R7, RZ, R0, RZ, 0x33, !PT ;  /* 0x00000000ff077212 */ /* 0x000fe400078e33ff */
[-C--:B------:R-:W-:Y:S02]  /*29e0*/  ISETP.GT.AND P0, PT, R3, R20.reuse, PT ;  /* 0x000000140300720c */ /* 0x080fe40003f04270 */
[----:B------:R-:W-:-:S04]  /*29f0*/  IADD3 R7, PT, PT, R7, R20, RZ ;  /* 0x0000001407077210 */ /* 0x000fc80007ffe0ff */
[----:B------:R-:W-:-:S05]  /*2a00*/  SEL R4, R7, 0x1f, P0 ;  /* 0x0000001f07047807 */ /* 0x000fca0000000000 */
[----:B------:R-:W1:Y:S01]  /*2a10*/  SHFL.DOWN PT, R0, R5, 0x1, R4 ;  /* 0x0820000005007989 */ /* 0x000e6200000e0004 */
[C---:B0-----:R-:W-:Y:S01]  /*2a20*/  ISETP.GE.AND P0, PT, R2.reuse, R4, PT ;  /* 0x000000040200720c */ /* 0x041fe20003f06270 */
[C---:B------:R-:W-:Y:S01]  /*2a30*/  VIADD R3, R2.reuse, 0x2 ;  /* 0x0000000202037836 */ /* 0x040fe20000000000 */
[----:B------:R-:W-:-:S11]  /*2a40*/  ISETP.NE.AND P1, PT, R2, RZ, PT ;  /* 0x000000ff0200720c */ /* 0x000fd60003f25270 */
[----:B-1----:R-:W-:Y:S01]  /*2a50*/  @!P0 FADD R5, R0, R5 ;  /* 0x0000000500058221 */ /* 0x002fe20000000000 */
[-C--:B------:R-:W-:Y:S01]  /*2a60*/  ISETP.GT.AND P0, PT, R3, R4.reuse, PT ;  /* 0x000000040300720c */ /* 0x080fe20003f04270 */
[----:B------:R-:W0:Y:S01]  /*2a70*/  @!P1 S2R R6, SR_CgaCtaId ;  /* 0x0000000000069919 */ /* 0x000e220000008800 */
[----:B------:R-:W-:Y:S02]  /*2a80*/  IADD3 R3, PT, PT, R2, 0x4, RZ ;  /* 0x0000000402037810 */ /* 0x000fe40007ffe0ff */
[----:B------:R-:W1:Y:S09]  /*2a90*/  SHFL.DOWN PT, R0, R5, 0x2, R4 ;  /* 0x0840000005007989 */ /* 0x000e7200000e0004 */
[----:B-1----:R-:W-:Y:S01]  /*2aa0*/  @!P0 FADD R5, R5, R0 ;  /* 0x0000000005058221 */ /* 0x002fe20000000000 */
[----:B------:R-:W-:-:S02]  /*2ab0*/  ISETP.GT.AND P0, PT, R3, R4, PT ;  /* 0x000000040300720c */ /* 0x000fc40003f04270 */
[----:B------:R-:W-:Y:S02]  /*2ac0*/  IADD3 R3, PT, PT, R2, 0x8, RZ ;  /* 0x0000000802037810 */ /* 0x000fe40007ffe0ff */
[----:B------:R-:W1:Y:S09]  /*2ad0*/  SHFL.DOWN PT, R0, R5, 0x4, R4 ;  /* 0x0880000005007989 */ /* 0x000e7200000e0004 */
[----:B-1----:R-:W-:Y:S01]  /*2ae0*/  @!P0 FADD R5, R5, R0 ;  /* 0x0000000005058221 */ /* 0x002fe20000000000 */
[----:B------:R-:W-:-:S02]  /*2af0*/  ISETP.GT.AND P0, PT, R3, R4, PT ;  /* 0x000000040300720c */ /* 0x000fc40003f04270 */
[----:B------:R-:W-:Y:S02]  /*2b00*/  IADD3 R3, PT, PT, R2, 0x10, RZ ;  /* 0x0000001002037810 */ /* 0x000fe40007ffe0ff */
[----:B------:R-:W1:Y:S01]  /*2b10*/  SHFL.DOWN PT, R0, R5, 0x8, R4 ;  /* 0x0900000005007989 */ /* 0x000e6200000e0004 */
[----:B------:R-:W-:-:S04]  /*2b20*/  @!P1 SHF.R.U32.HI R2, RZ, 0x3, R9 ;  /* 0x00000003ff029819 */ /* 0x000fc80000011609 */
[----:B------:R-:W-:-:S04]  /*2b30*/  @!P1 LOP3.LUT R2, R2, 0x7c, RZ, 0xc0, !PT ;  /* 0x0000007c02029812 */ /* 0x000fc800078ec0ff */
[----:B-1----:R-:W-:Y:S01]  /*2b40*/  @!P0 FADD R5, R5, R0 ;  /* 0x0000000005058221 */ /* 0x002fe20000000000 */
[----:B------:R-:W-:Y:S02]  /*2b50*/  ISETP.GT.AND P0, PT, R3, R4, PT ;  /* 0x000000040300720c */ /* 0x000fe40003f04270 */
[----:B------:R-:W-:Y:S02]  /*2b60*/  @!P1 MOV R3, 0x400 ;  /* 0x0000040000039802 */ /* 0x000fe40000000f00 */
[----:B------:R-:W1:Y:S02]  /*2b70*/  SHFL.DOWN PT, R0, R5, 0x10, R4 ;  /* 0x0a00000005007989 */ /* 0x000e6400000e0004 */
[----:B0-----:R-:W-:-:S04]  /*2b80*/  @!P1 LEA R3, R6, R3, 0x18 ;  /* 0x0000000306039211 */ /* 0x001fc800078ec0ff */
[----:B------:R-:W-:-:S03]  /*2b90*/  @!P1 IADD3 R3, PT, PT, R2, R3, RZ ;  /* 0x0000000302039210 */ /* 0x000fc60007ffe0ff */
[----:B-1----:R-:W-:Y:S01]  /*2ba0*/  @!P0 FADD R5, R5, R0 ;  /* 0x0000000005058221 */ /* 0x002fe20000000000 */
        /* <DEDUP_REMOVED lines=12> */
[----:B-1----:R-:W0:Y:S04]  /*2c70*/  LDS R3, [UR4+0xc] ;  /* 0x00000c04ff037984 */ /* 0x002e280008000800 */
        /* <DEDUP_REMOVED lines=13> */
.L_x_30:
[----:B------:R-:W0:Y:S01]  /*2d50*/  S2R R8, SR_TID.X ;  /* 0x0000000000087919 */ /* 0x000e220000002100 */
[----:B------:R-:W0:Y:S02]  /*2d60*/  LDC.64 R2, c[0x0][0x380] ;  /* 0x0000e000ff027b82 */ /* 0x000e240000000a00 */
[----:B0-----:R-:W-:-:S05]  /*2d70*/  IMAD.WIDE.U32 R2, R8, 0x4, R2 ;  /* 0x0000000408027825 */ /* 0x001fca00078e0002 */
[----:B------:R-:W2:Y:S04]  /*2d80*/  LDG.E.CONSTANT R19, desc[UR6][R2.64] ;  /* 0x0000000602137981 */ /* 0x000ea8000c1e9900 */
[----:B------:R-:W2:Y:S04]  /*2d90*/  LDG.E.CONSTANT R0, desc[UR6][R2.64+0x400] ;  /* 0x0004000602007981 */ /* 0x000ea8000c1e9900 */
[----:B------:R-:W3:Y:S04]  /*2da0*/  LDG.E.CONSTANT R4, desc[UR6][R2.64+0x800] ;  /* 0x0008000602047981 */ /* 0x000ee8000c1e9900 */
[----:B------:R-:W3:Y:S04]  /*2db0*/  LDG.E.CONSTANT R5, desc[UR6][R2.64+0xc00] ;  /* 0x000c000602057981 */ /* 0x000ee8000c1e9900 */
[----:B------:R-:W4:Y:S04]  /*2dc0*/  LDG.E.CONSTANT R6, desc[UR6][R2.64+0x1000] ;  /* 0x0010000602067981 */ /* 0x000f28000c1e9900 */
[----:B------:R-:W4:Y:S04]  /*2dd0*/  LDG.E.CONSTANT R7, desc[UR6][R2.64+0x1400] ;  /* 0x0014000602077981 */ /* 0x000f28000c1e9900 */
[----:B------:R-:W5:Y:S04]  /*2de0*/  LDG.E.CONSTANT R9, desc[UR6][R2.64+0x1800] ;  /* 0x0018000602097981 */ /* 0x000f68000c1e9900 */
        /* <DEDUP_REMOVED lines=8> */
[----:B------:R-:W5:Y:S01]  /*2e70*/  LDG.E.CONSTANT R18, desc[UR6][R2.64+0x3c00] ;  /* 0x003c000602127981 */ /* 0x000f62000c1e9900 */
[----:B------:R-:W-:Y:S01]  /*2e80*/  ISETP.GE.U32.AND P0, PT, R20, 0x2000, PT ;  /* 0x000020001400780c */ /* 0x000fe20003f06070 */
[----:B--2---:R-:W-:Y:S01]  /*2e90*/  FADD R0, R19, R0 ;  /* 0x0000000013007221 */ /* 0x004fe20000000000 */
[----:B---3--:R-:W-:-:S04]  /*2ea0*/  FADD R5, R4, R5 ;  /* 0x0000000504057221 */ /* 0x008fc80000000000 */
[----:B------:R-:W-:Y:S01]  /*2eb0*/  FADD R0, R0, R5 ;  /* 0x0000000500007221 */ /* 0x000fe20000000000 */
[----:B----4-:R-:W-:Y:S01]  /*2ec0*/  FADD R6, R6, R7 ;  /* 0x0000000706067221 */ /* 0x010fe20000000000 */
[----:B-----5:R-:W-:-:S04]  /*2ed0*/  FADD R9, R9, R10 ;  /* 0x0000000a09097221 */ /* 0x020fc80000000000 */
[----:B------:R-:W-:Y:S01]  /*2ee0*/  FADD R9, R6, R9 ;  /* 0x0000000906097221 */ /* 0x000fe20000000000 */
[----:B------:R-:W-:-:S03]  /*2ef0*/  FADD R11, R11, R12 ;  /* 0x0000000c0b0b7221 */ /* 0x000fc60000000000 */
[----:B------:R-:W-:Y:S01]  /*2f00*/  FADD R0, R0, R9 ;  /* 0x0000000900007221 */ /* 0x000fe20000000000 */
[----:B------:R-:W-:-:S04]  /*2f10*/  FADD R14, R13, R14 ;  /* 0x0000000e0d0e7221 */ /* 0x000fc80000000000 */
[----:B------:R-:W-:Y:S01]  /*2f20*/  FADD R11, R11, R14 ;  /* 0x0000000e0b0b7221 */ /* 0x000fe20000000000 */
[----:B------:R-:W-:Y:S01]  /*2f30*/  FADD R15, R15, R16 ;  /* 0x000000100f0f7221 */ /* 0x000fe20000000000 */
[----:B------:R-:W-:-:S04]  /*2f40*/  FADD R18, R17, R18 ;  /* 0x0000001211127221 */ /* 0x000fc80000000000 */
[----:B------:R-:W-:-:S04]  /*2f50*/  FADD R18, R15, R18 ;  /* 0x000000120f127221 */ /* 0x000fc80000000000 */
[----:B------:R-:W-:Y:S01]  /*2f60*/  FADD R5, R11, R18 ;  /* 0x000000120b057221 */ /* 0x000fe20000000000 */
[----:B------:R-:W-:-:S03]  /*2f70*/  HFMA2 R11, -RZ, RZ, 0, 0.00048828125 ;  /* 0x00001000ff0b7431 */ /* 0x000fc600000001ff */
[----:B------:R-:W-:Y:S01]  /*2f80*/  FADD R0, R0, R5 ;  /* 0x0000000500007221 */ /* 0x000fe20000000000 */
[----:B------:R-:W-:Y:S06]  /*2f90*/  @!P0 BRA `(.L_x_44) ;  /* 0x0000000000ac8947 */ /* 0x000fec0003800000 */
[----:B------:R-:W0:Y:S01]  /*2fa0*/  LDC R7, c[0x0][0x390] ;  /* 0x0000e400ff077b82 */ /* 0x000e220000000800 */
[----:B------:R-:W-:Y:S02]  /*2fb0*/  IADD3 R6, PT, PT, R20, -0x1000, RZ ;  /* 0xfffff00014067810 */ /* 0x000fe40007ffe0ff */
[----:B------:R-:W-:-:S07]  /*2fc0*/  MOV R11, 0x1000 ;  /* 0x00001000000b7802 */ /* 0x000fce0000000f00 */
.L_x_46:
[----:B------:R-:W-:-:S05]  /*2fd0*/  IMAD.WIDE R4, R11, 0x4, R2 ;  /* 0x000000040b047825 */ /* 0x000fca00078e0202 */
[----:B------:R-:W2:Y:S04]  /*2fe0*/  LDG.E.CONSTANT R20, desc[UR6][R4.64+0x400] ;  /* 0x0004000604147981 */ /* 0x000ea8000c1e9900 */
[----:B------:R-:W2:Y:S04]  /*2ff0*/  LDG.E.CONSTANT R21, desc[UR6][R4.64+0x800] ;  /* 0x0008000604157981 */ /* 0x000ea8000c1e9900 */
        /* <DEDUP_REMOVED lines=13> */
[----:B------:R1:W5:Y:S01]  /*30d0*/  LDG.E.CONSTANT R18, desc[UR6][R4.64+0x3c00] ;  /* 0x003c000604127981 */ /* 0x000362000c1e9900 */
[----:B--2---:R-:W-:Y:S01]  /*30e0*/  FADD R21, R20, R21 ;  /* 0x0000001514157221 */ /* 0x004fe20000000000 */
[----:B0-----:R-:W-:-:S05]  /*30f0*/  MOV R20, R7 ;  /* 0x0000000700147202 */ /* 0x001fca0000000f00 */
[----:B-1----:R-:W-:Y:S02]  /*3100*/  IMAD.IADD R4, R20, 0x1, -R11 ;  /* 0x0000000114047824 */ /* 0x002fe400078e0a0b */
[----:B---3--:R-:W-:-:S03]  /*3110*/  FADD R0, R19, R0 ;  /* 0x0000000013007221 */ /* 0x008fc60000000000 */
[----:B------:R-:W-:Y:S01]  /*3120*/  ISETP.GE.AND P0, PT, R4, 0x1000, PT ;  /* 0x000010000400780c */ /* 0x000fe20003f06270 */
[----:B----4-:R-:W-:Y:S01]  /*3130*/  FADD R22, R22, R23 ;  /* 0x0000001716167221 */ /* 0x010fe20000000000 */
[----:B------:R-:W-:Y:S01]  /*3140*/  FADD R0, R0, R21 ;  /* 0x0000001500007221 */ /* 0x000fe20000000000 */
[----:B-----5:R-:W-:-:S04]  /*3150*/  FADD R25, R24, R25 ;  /* 0x0000001918197221 */ /* 0x020fc80000000000 */
[----:B------:R-:W-:Y:S01]  /*3160*/  FADD R25, R22, R25 ;  /* 0x0000001916197221 */ /* 0x000fe20000000000 */
[----:B------:R-:W-:Y:S01]  /*3170*/  FADD R16, R16, R17 ;  /* 0x0000001110107221 */ /* 0x000fe20000000000 */
[----:B------:R-:W-:-:S04]  /*3180*/  FADD R15, R15, R10 ;  /* 0x0000000a0f0f7221 */ /* 0x000fc80000000000 */
[----:B------:R-:W-:Y:S01]  /*3190*/  FADD R15, R16, R15 ;  /* 0x0000000f100f7221 */ /* 0x000fe20000000000 */
[----:B------:R-:W-:Y:S01]  /*31a0*/  FADD R9, R14, R9 ;  /* 0x000000090e097221 */ /* 0x000fe20000000000 */
[----:B------:R-:W-:-:S04]  /*31b0*/  FADD R12, R13, R12 ;  /* 0x0000000c0d0c7221 */ /* 0x000fc80000000000 */
[----:B------:R-:W-:Y:S01]  /*31c0*/  FADD R12, R9, R12 ;  /* 0x0000000c090c7221 */ /* 0x000fe20000000000 */
[----:B------:R-:W-:-:S03]  /*31d0*/  FADD R0, R0, R25 ;  /* 0x0000001900007221 */ /* 0x000fc60000000000 */
[----:B------:R-:W-:-:S04]  /*31e0*/  FADD R15, R15, R12 ;  /* 0x0000000c0f0f7221 */ /* 0x000fc80000000000 */
[----:B------:R-:W-:-:S04]  /*31f0*/  FADD R15, R0, R15 ;  /* 0x0000000f000f7221 */ /* 0x000fc80000000000 */
[----:B------:R-:W-:Y:S01]  /*3200*/  FADD R0, R18, R15 ;  /* 0x0000000f12007221 */ /* 0x000fe20000000000 */
[----:B------:R-:W-:Y:S06]  /*3210*/  @!P0 BRA `(.L_x_45) ;  /* 0x0000000800308947 */ /* 0x000fec0003800000 */
[----:B------:R-:W-:-:S04]  /*3220*/  IADD3 R11, PT, PT, R11, 0x1000, RZ ;  /* 0x000010000b0b7810 */ /* 0x000fc80007ffe0ff */
[----:B------:R-:W-:-:S13]  /*3230*/  ISETP.GT.AND P0, PT, R11, R6, PT ;  /* 0x000000060b00720c */ /* 0x000fda0003f04270 */
[----:B------:R-:W-:Y:S05]  /*3240*/  @!P0 BRA `(.L_x_46) ;  /* 0xfffffffc00608947 */ /* 0x000fea000383ffff */
.L_x_44:
[----:B------:R-:W-:-:S13]  /*3250*/  ISETP.GE.AND P0, PT, R11, R20, PT ;  /* 0x000000140b00720c */ /* 0x000fda0003f06270 */
[----:B------:R-:W-:Y:S05]  /*3260*/  @P0 BRA `(.L_x_45) ;  /* 0x00000008001c0947 */ /* 0x000fea0003800000 */
[----:B------:R-:W-:Y:S01]  /*3270*/  IADD3 R9, PT, PT, -R11, R20, RZ ;  /* 0x000000140b097210 */ /* 0x000fe20007ffe1ff */
[----:B------:R-:W-:Y:S03]  /*3280*/  BSSY.RECONVERGENT B1, `(.L_x_45) ;  /* 0x0000085000017945 */ /* 0x000fe60003800200 */
        /* <DEDUP_REMOVED lines=16> */
.L_x_50:
        /* <DEDUP_REMOVED lines=8> */
.L_x_49:
[----:B------:R-:W-:Y:S05]  /*3410*/  BSYNC.RECONVERGENT B2 ;  /* 0x0000000000027941 */ /* 0x000fea0003800200 */
.L_x_48:
[----:B------:R-:W-:Y:S05]  /*3420*/  @!P1 BRA `(.L_x_47) ;  /* 0x0000000400a89947 */ /* 0x000fea0003800000 */
[----:B------:R-:W0:Y:S01]  /*3430*/  LDCU.64 UR4, c[0x0][0x380] ;  /* 0x00007000ff0477ac */ /* 0x000e220008000a00 */
[----:B------:R-:W-:Y:S01]  /*3440*/  IADD3 R5, PT, PT, R9, -R10, RZ ;  /* 0x8000000a09057210 */ /* 0x000fe20007ffe0ff */
[----:B------:R-:W-:Y:S01]  /*3450*/  BSSY.RECONVERGENT B2, `(.L_x_51) ;  /* 0x000003b000027945 */ /* 0x000fe20003800200 */
[CC--:B------:R-:W-:Y:S02]  /*3460*/  IADD3 R3, P0, PT, R10.reuse, R11.reuse, RZ ;  /* 0x0000000b0a037210 */ /* 0x0c0fe40007f1e0ff */
[----:B------:R-:W-:Y:S02]  /*3470*/  ISETP.GT.AND P1, PT, R5, 0xc00, PT ;  /* 0x00000c000500780c */ /* 0x000fe40003f24270 */
[----:B------:R-:W-:Y:S01]  /*3480*/  IADD3 R11, PT, PT, R10, R11, RZ ;  /* 0x0000000b0a0b7210 */ /* 0x000fe20007ffe0ff */
[----:B------:R-:W-:Y:S01]  /*3490*/  IMAD.X R4, RZ, RZ, RZ, P0 ;  /* 0x000000ffff047224 */ /* 0x000fe200000e06ff */
[----:B0-----:R-:W-:-:S04]  /*34a0*/  LEA R2, P0, R3, UR4, 0x2 ;  /* 0x0000000403027c11 */ /* 0x001fc8000f8010ff */
[----:B------:R-:W-:Y:S02]  /*34b0*/  LEA.HI.X R3, R3, UR5, R4, 0x2, P0 ;  /* 0x0000000503037c11 */ /* 0x000fe400080f1404 */
[----:B------:R-:W-:-:S04]  /*34c0*/  IADD3 R2, P0, PT, R2, 0x800, RZ ;  /* 0x0000080002027810 */ /* 0x000fc80007f1e0ff */
[----:B------:R-:W-:Y:S02]  /*34d0*/  IADD3.X R3, PT, PT, RZ, R3, RZ, P0, !PT ;  /* 0x00000003ff037210 */ /* 0x000fe400007fe4ff */
[----:B------:R-:W-:Y:S01]  /*34e0*/  PLOP3.LUT P0, PT, PT, PT, PT, 0x80, 0x8 ;  /* 0x000000000008781c */ /* 0x000fe20003f0f070 */
[----:B------:R-:W-:-:S12]  /*34f0*/  @!P1 BRA `(.L_x_52) ;  /* 0x0000000000c09947 */ /* 0x000fd80003800000 */
[----:B------:R-:W-:Y:S02]  /*3500*/  PLOP3.LUT P0, PT, PT, PT, PT, 0x8, 0x80 ;  /* 0x000000000080781c */ /* 0x000fe40003f0e170 */
[----:B------:R-:W-:-:S11]  /*3510*/  IADD3 R13, PT, PT, R9, -0xc00, RZ ;  /* 0xfffff400090d7810 */ /* 0x000fd60007ffe0ff */
.L_x_53:
[----:B------:R-:W0:Y:S01]  /*3520*/  LDC.64 R4, c[0x0][0x380] ;  /* 0x0000e000ff047b82 */ /* 0x000e220000000a00 */
[----:B------:R-:W2:Y:S01]  /*3530*/  LDG.E.CONSTANT R12, desc[UR6][R2.64+-0x400] ;  /* 0xfffc0006020c7981 */ /* 0x000ea2000c1e9900 */
[----:B------:R-:W-:-:S03]  /*3540*/  IADD3 R25, PT, PT, R11, 0x400, RZ ;  /* 0x000004000b197810 */ /* 0x000fc60007ffe0ff */
[----:B------:R-:W3:Y:S04]  /*3550*/  LDG.E.CONSTANT R20, desc[UR6][R2.64] ;  /* 0x0000000602147981 */ /* 0x000ee8000c1e9900 */
[----:B------:R-:W4:Y:S01]  /*3560*/  LDG.E.CONSTANT R19, desc[UR6][R2.64+0x400] ;  /* 0x0004000602137981 */ /* 0x000f22000c1e9900 */
[----:B------:R-:W-:-:S03]  /*3570*/  IADD3 R7, PT, PT, R11, 0x800, RZ ;  /* 0x000008000b077810 */ /* 0x000fc60007ffe0ff */
[----:B------:R-:W5:Y:S04]  /*3580*/  LDG.E.CONSTANT R17, desc[UR6][R2.64+0xc00] ;  /* 0x000c000602117981 */ /* 0x000f68000c1e9900 */
[----:B------:R-:W5:Y:S01]  /*3590*/  LDG.E.CONSTANT R16, desc[UR6][R2.64+0x1000] ;  /* 0x0010000602107981 */ /* 0x000f62000c1e9900 */
[----:B------:R-:W-:-:S03]  /*35a0*/  IADD3 R23, PT, PT, R11, 0xc00, RZ ;  /* 0x00000c000b177810 */ /* 0x000fc60007ffe0ff */
[----:B------:R-:W5:Y:S01]  /*35b0*/  LDG.E.CONSTANT R22, desc[UR6][R2.64+0x1c00] ;  /* 0x001c000602167981 */ /* 0x000f62000c1e9900 */
[----:B0-----:R-:W-:-:S03]  /*35c0*/  IMAD.WIDE.U32 R14, R11, 0x4, R4 ;  /* 0x000000040b0e7825 */ /* 0x001fc600078e0004 */
[----:B------:R-:W5:Y:S04]  /*35d0*/  LDG.E.CONSTANT R21, desc[UR6][R2.64+0x2000] ;  /* 0x0020000602157981 */ /* 0x000f68000c1e9900 */
[----:B------:R-:W5:Y:S04]  /*35e0*/  LDG.E.CONSTANT R26, desc[UR6][R2.64+0x3000] ;  /* 0x00300006021a7981 */ /* 0x000f68000c1e9900 */
[----:B------:R-:W2:Y:S01]  /*35f0*/  LDG.E.CONSTANT R15, desc[UR6][R14.64] ;  /* 0x000000060e0f7981 */ /* 0x000ea2000c1e9900 */
[----:B------:R-:W-:-:S05]  /*3600*/  IMAD.WIDE.U32 R24, R25, 0x4, R4 ;  /* 0x0000000419187825 */ /* 0x000fca00078e0004 */
[----:B------:R-:W5:Y:S01]  /*3610*/  LDG.E.CONSTANT R18, desc[UR6][R24.64] ;  /* 0x0000000618127981 */ /* 0x000f62000c1e9900 */
[----:B------:R-:W-:-:S03]  /*3620*/  IMAD.WIDE.U32 R6, R7, 0x4, R4 ;  /* 0x0000000407067825 */ /* 0x000fc600078e0004 */
        /* <DEDUP_REMOVED lines=8> */
[----:B------:R-:W-:Y:S01]  /*36b0*/  ISETP.GE.AND P1, PT, R10, R13, PT ;  /* 0x0000000d0a00720c */ /* 0x000fe20003f26270 */
[----:B------:R-:W-:Y:S01]  /*36c0*/  VIADD R11, R11, 0x1000 ;  /* 0x000010000b0b7836 */ /* 0x000fe20000000000 */
[----:B0-----:R-:W-:-:S04]  /*36d0*/  IADD3 R2, P2, PT, R2, 0x4000, RZ ;  /* 0x0000400002027810 */ /* 0x001fc80007f5e0ff */
        /* <DEDUP_REMOVED lines=18> */
.L_x_52:
[----:B------:R-:W-:Y:S05]  /*3800*/  BSYNC.RECONVERGENT B2 ;  /* 0x0000000000027941 */ /* 0x000fea0003800200 */
.L_x_51:
[----:B------:R-:W-:Y:S01]  /*3810*/  IADD3 R4, PT, PT, R9, -R10, RZ ;  /* 0x8000000a09047210 */ /* 0x000fe20007ffe0ff */
[----:B------:R-:W-:Y:S03]  /*3820*/  BSSY.RECONVERGENT B2, `(.L_x_54) ;  /* 0x000001e000027945 */ /* 0x000fe60003800200 */
[----:B------:R-:W-:-:S13]  /*3830*/  ISETP.GT.AND P1, PT, R4, 0x400, PT ;  /* 0x000004000400780c */ /* 0x000fda0003f24270 */
[----:B------:R-:W-:Y:S05]  /*3840*/  @!P1 BRA `(.L_x_55) ;  /* 0x00000000006c9947 */ /* 0x000fea0003800000 */
[----:B------:R-:W0:Y:S01]  /*3850*/  LDC.64 R6, c[0x0][0x380] ;  /* 0x0000e000ff067b82 */ /* 0x000e220000000a00 */
[----:B------:R-:W2:Y:S01]  /*3860*/  LDG.E.CONSTANT R13, desc[UR6][R2.64+-0x400] ;  /* 0xfffc0006020d7981 */ /* 0x000ea2000c1e9900 */
[----:B------:R-:W-:-:S03]  /*3870*/  IADD3 R17, PT, PT, R11, 0x400, RZ ;  /* 0x000004000b117810 */ /* 0x000fc60007ffe0ff */
[----:B------:R-:W3:Y:S04]  /*3880*/  LDG.E.CONSTANT R15, desc[UR6][R2.64] ;  /* 0x00000006020f7981 */ /* 0x000ee8000c1e9900 */
[----:B------:R-:W4:Y:S04]  /*3890*/  LDG.E.CONSTANT R19, desc[UR6][R2.64+0xc00] ;  /* 0x000c000602137981 */ /* 0x000f28000c1e9900 */
[----:B------:R-:W5:Y:S04]  /*38a0*/  LDG.E.CONSTANT R21, desc[UR6][R2.64+0x1000] ;  /* 0x0010000602157981 */ /* 0x000f68000c1e9900 */
[----:B------:R-:W5:Y:S01]  /*38b0*/  LDG.E.CONSTANT R23, desc[UR6][R2.64+0x1400] ;  /* 0x0014000602177981 */ /* 0x000f62000c1e9900 */
[----:B0-----:R-:W-:-:S06]  /*38c0*/  IMAD.WIDE.U32 R4, R11, 0x4, R6 ;  /* 0x000000040b047825 */ /* 0x001fcc00078e0006 */
[----:B------:R0:W2:Y:S01]  /*38d0*/  LDG.E.CONSTANT R5, desc[UR6][R4.64] ;  /* 0x0000000604057981 */ /* 0x0000a2000c1e9900 */
[----:B------:R-:W-:-:S03]  /*38e0*/  IMAD.WIDE.U32 R6, R17, 0x4, R6 ;  /* 0x0000000411067825 */ /* 0x000fc600078e0006 */
[----:B------:R1:W4:Y:S04]  /*38f0*/  LDG.E.CONSTANT R17, desc[UR6][R2.64+0x400] ;  /* 0x0004000602117981 */ /* 0x000328000c1e9900 */
[----:B------:R-:W5:Y:S01]  /*3900*/  LDG.E.CONSTANT R7, desc[UR6][R6.64] ;  /* 0x0000000606077981 */ /* 0x000f62000c1e9900 */
[----:B0-----:R-:W-:Y:S02]  /*3910*/  IADD3 R4, P1, PT, R2, 0x2000, RZ ;  /* 0x0000200002047810 */ /* 0x001fe40007f3e0ff */
[----:B------:R-:W-:Y:S02]  /*3920*/  PLOP3.LUT P0, PT, PT, PT, PT, 0x8, 0x80 ;  /* 0x000000000080781c */ /* 0x000fe40003f0e170 */
[----:B------:R-:W-:Y:S02]  /*3930*/  IADD3 R10, PT, PT, R10, 0x800, RZ ;  /* 0x000008000a0a7810 */ /* 0x000fe40007ffe0ff */
[----:B------:R-:W-:-:S02]  /*3940*/  IADD3 R11, PT, PT, R11, 0x800, RZ ;  /* 0x000008000b0b7810 */ /* 0x000fc40007ffe0ff */
[----:B-1----:R-:W-:Y:S01]  /*3950*/  MOV R2, R4 ;  /* 0x0000000400027202 */ /* 0x002fe20000000f00 */
[----:B--2---:R-:W-:-:S04]  /*3960*/  FADD R0, R0, R5 ;  /* 0x0000000500007221 */ /* 0x004fc80000000000 */
[----:B------:R-:W-:-:S04]  /*3970*/  FADD R0, R0, R13 ;  /* 0x0000000d00007221 */ /* 0x000fc80000000000 */
[----:B---3--:R-:W-:-:S04]  /*3980*/  FADD R0, R0, R15 ;  /* 0x0000000f00007221 */ /* 0x008fc80000000000 */
[----:B----4-:R-:W-:-:S04]  /*3990*/  FADD R0, R0, R17 ;  /* 0x0000001100007221 */ /* 0x010fc80000000000 */
[----:B-----5:R-:W-:-:S04]  /*39a0*/  FADD R0, R0, R7 ;  /* 0x0000000700007221 */ /* 0x020fc80000000000 */
[----:B------:R-:W-:Y:S01]  /*39b0*/  FADD R0, R0, R19 ;  /* 0x0000001300007221 */ /* 0x000fe20000000000 */
[----:B------:R-:W-:-:S03]  /*39c0*/  IADD3.X R5, PT, PT, RZ, R3, RZ, P1, !PT ;  /* 0x00000003ff057210 */ /* 0x000fc60000ffe4ff */
[----:B------:R-:W-:Y:S01]  /*39d0*/  FADD R0, R0, R21 ;  /* 0x0000001500007221 */ /* 0x000fe20000000000 */
[----:B------:R-:W-:-:S03]  /*39e0*/  MOV R3, R5 ;  /* 0x0000000500037202 */ /* 0x000fc60000000f00 */
[----:B------:R-:W-:-:S07]  /*39f0*/  FADD R0, R0, R23 ;  /* 0x0000001700007221 */ /* 0x000fce0000000000 */
.L_x_55:
[----:B------:R-:W-:Y:S05]  /*3a00*/  BSYNC.RECONVERGENT B2 ;  /* 0x0000000000027941 */ /* 0x000fea0003800200 */
.L_x_54:
[----:B------:R-:W-:-:S13]  /*3a10*/  ISETP.LT.OR P0, PT, R10, R9, P0 ;  /* 0x000000090a00720c */ /* 0x000fda0000701670 */
[----:B------:R-:W-:Y:S05]  /*3a20*/  @!P0 BRA `(.L_x_47) ;  /* 0x0000000000288947 */ /* 0x000fea0003800000 */
[----:B------:R-:W0:Y:S01]  /*3a30*/  LDC.64 R4, c[0x0][0x380] ;  /* 0x0000e000ff047b82 */ /* 0x000e220000000a00 */
[----:B------:R-:W2:Y:S04]  /*3a40*/  LDG.E.CONSTANT R7, desc[UR6][R2.64+-0x400] ;  /* 0xfffc000602077981 */ /* 0x000ea8000c1e9900 */
[----:B------:R-:W3:Y:S01]  /*3a50*/  LDG.E.CONSTANT R9, desc[UR6][R2.64] ;  /* 0x0000000602097981 */ /* 0x000ee2000c1e9900 */
[----:B0-----:R-:W-:-:S03]  /*3a60*/  IMAD.WIDE.U32 R4, R11, 0x4, R4 ;  /* 0x000000040b047825 */ /* 0x001fc600078e0004 */
[----:B------:R-:W4:Y:S04]  /*3a70*/  LDG.E.CONSTANT R11, desc[UR6][R2.64+0x400] ;  /* 0x00040006020b7981 */ /* 0x000f28000c1e9900 */
[----:B------:R-:W5:Y:S02]  /*3a80*/  LDG.E.CONSTANT R5, desc[UR6][R4.64] ;  /* 0x0000000604057981 */ /* 0x000f64000c1e9900 */
[----:B-----5:R-:W-:-:S04]  /*3a90*/  FADD R0, R0, R5 ;  /* 0x0000000500007221 */ /* 0x020fc80000000000 */
[----:B--2---:R-:W-:-:S04]  /*3aa0*/  FADD R0, R0, R7 ;  /* 0x0000000700007221 */ /* 0x004fc80000000000 */
[----:B---3--:R-:W-:-:S04]  /*3ab0*/  FADD R0, R0, R9 ;  /* 0x0000000900007221 */ /* 0x008fc80000000000 */
[----:B----4-:R-:W-:-:S07]  /*3ac0*/  FADD R0, R0, R11 ;  /* 0x0000000b00007221 */ /* 0x010fce0000000000 */
.L_x_47:
[----:B------:R-:W-:Y:S05]  /*3ad0*/  BSYNC.RECONVERGENT B1 ;  /* 0x0000000000017941 */ /* 0x000fea0003800200 */
.L_x_45:
[----:B------:R-:W0:Y:S01]  /*3ae0*/  S2R R6, SR_LANEID ;  /* 0x0000000000067919 */ /* 0x000e220000000000 */
[----:B------:R-:W-:-:S05]  /*3af0*/  MOV R3, R0 ;  /* 0x0000000000037202 */ /* 0x000fca0000000f00 */
        /* <DEDUP_REMOVED lines=30> */
[----:B------:R-:W1:Y:S04]  /*3ce0*/  LDS R3, [UR4+0xc] ;  /* 0x00000c04ff037984 */ /* 0x000e680008000800 */
[----:B0-----:R-:W0:Y:S04]  /*3cf0*/  LDS.128 R4, [UR4+0x10] ;  /* 0x00001004ff047984 */ /* 0x001e280008000c00 */
[----:B------:R-:W2:Y:S01]  /*3d00*/  LDS.64 R8, [UR4+0x20] ;  /* 0x00002004ff087984 */ /* 0x000ea20008000a00 */
[----:B-1----:R-:W-:-:S04]  /*3d10*/  FADD R3, R0, R3 ;  /* 0x0000000300037221 */ /* 0x002fc80000000000 */
[----:B0-----:R-:W-:-:S04]  /*3d20*/  FADD R4, R3, R4 ;  /* 0x0000000403047221 */ /* 0x001fc80000000000 */
[----:B------:R-:W-:-:S04]  /*3d30*/  FADD R5, R4, R5 ;  /* 0x0000000504057221 */ /* 0x000fc80000000000 */
[----:B------:R-:W-:-:S04]  /*3d40*/  FADD R6, R5, R6 ;  /* 0x0000000605067221 */ /* 0x000fc80000000000 */
[----:B------:R-:W-:-:S04]  /*3d50*/  FADD R7, R6, R7 ;  /* 0x0000000706077221 */ /* 0x000fc80000000000 */
[----:B--2---:R-:W-:-:S04]  /*3d60*/  FADD R8, R7, R8 ;  /* 0x0000000807087221 */ /* 0x004fc80000000000 */
[----:B------:R-:W-:-:S07]  /*3d70*/  FADD R0, R8, R9 ;  /* 0x0000000908007221 */ /* 0x000fce0000000000 */
.L_x_17:
[----:B------:R-:W-:Y:S05]  /*3d80*/  BSYNC.RECONVERGENT B0 ;  /* 0x0000000000007941 */ /* 0x000fea0003800200 */
.L_x_1:
[----:B------:R-:W-:Y:S05]  /*3d90*/  @P0 EXIT ;  /* 0x000000000000094d */ /* 0x000fea0003800000 */
[----:B01234-:R-:W0:Y:S01]  /*3da0*/  LDC.64 R2, c[0x0][0x388] ;  /* 0x0000e200ff027b82 */ /* 0x01fe220000000a00 */
[----:B------:R-:W1:Y:S02]  /*3db0*/  LDCU UR4, c[0x0][0x398] ;  /* 0x00007300ff0477ac */ /* 0x000e640008000800 */
[----:B-1----:R-:W-:-:S05]  /*3dc0*/  FADD R5, R0, UR4 ;  /* 0x0000000400057e21 */ /* 0x002fca0008000000 */
[----:B0-----:R-:W-:Y:S01]  /*3dd0*/  STG.E desc[UR6][R2.64], R5 ;  /* 0x0000000502007986 */ /* 0x001fe2000c101906 */
[----:B------:R-:W-:Y:S05]  /*3de0*/  EXIT ;  /* 0x000000000000794d */ /* 0x000fea0003800000 */
.L_x_56:
[----:B------:R-:W-:-:S00]  /*3df0*/  BRA `(.L_x_56) ;  /* 0xfffffffc00fc7947 */ /* 0x000fc0000383ffff */
[----:B------:R-:W-:-:S00]  /*3e00*/  NOP ;  /* 0x0000000000007918 */ /* 0x000fc00000000000 */
[----:B------:R-:W-:-:S00]  /*3e10*/  NOP ;  /* 0x0000000000007918 */ /* 0x000fc00000000000 */
[----:B------:R-:W-:-:S00]  /*3e20*/  NOP ;  /* 0x0000000000007918 */ /* 0x000fc00000000000 */
[----:B------:R-:W-:-:S00]  /*3e30*/  NOP ;  /* 0x0000000000007918 */ /* 0x000fc00000000000 */
[----:B------:R-:W-:-:S00]  /*3e40*/  NOP ;  /* 0x0000000000007918 */ /* 0x000fc00000000000 */
[----:B------:R-:W-:-:S00]  /*3e50*/  NOP ;  /* 0x0000000000007918 */ /* 0x000fc00000000000 */
[----:B------:R-:W-:-:S00]  /*3e60*/  NOP ;  /* 0x0000000000007918 */ /* 0x000fc00000000000 */
[----:B------:R-:W-:-:S00]  /*3e70*/  NOP ;  /* 0x0000000000007918 */ /* 0x000fc00000000000 */
.L_x_4006:


//--------------------- .text._ZN3cub18CUB_300001_SM_10006detail6reduce18DeviceReduceKernelINS2_10policy_hubIfyN4cuda3std3__44plusIfEEE10Policy1000EN6thrust24THRUST_300001_SM_1000_NS17counting_iteratorIiNSD_11use_defaultESF_SF_EEyS9_f11estimate_piEEvT0_PT3_T1_NS0_13GridEvenShareISL_EET2_T4_ --------------------------
	.section	.text._ZN3cub18CUB_300001_SM_10006detail6reduce18DeviceReduceKernelINS2_10policy_hubIfyN4cuda3std3__44plusIfEEE10Policy1000EN6thrust24THRUST_300001_SM_1000_NS17counting_iteratorIiNSD_11use_defaultESF_SF_EEyS9_f11estimate_piEEvT0_PT3_T1_NS0_13GridEvenShareISL_EET2_T4_,"ax",@progbits
	.align	128
        .global         _ZN3cub18CUB_300001_SM_10006detail6reduce18DeviceReduceKernelINS2_10policy_hubIfyN4cuda3std3__44plusIfEEE10Policy1000EN6thrust24THRUST_300001_SM_1000_NS17counting_iteratorIiNSD_11use_defaultESF_SF_EEyS9_f11estimate_piEEvT0_PT3_T1_NS0_13GridEvenShareISL_EET2_T4_
        .type           _ZN3cub18CUB_300001_SM_10006detail6reduce18DeviceReduceKernelINS2_10policy_hubIfyN4cuda3std3__44plusIfEEE10Policy1000EN6thrust24THRUST_300001_SM_1000_NS17counting_iteratorIiNSD_11use_defaultESF_SF_EEyS9_f11estimate_piEEvT0_PT3_T1_NS0_13GridEvenShareISL_EET2_T4_,@function
        .size           _ZN3cub18CUB_300001_SM_10006detail6reduce18DeviceReduceKernelINS2_10policy_hubIfyN4cuda3std3__44plusIfEEE10Policy1000EN6thrust24THRUST_300001_SM_1000_NS17counting_iteratorIiNSD_11use_defaultESF_SF_EEyS9_f11estimate_piEEvT0_PT3_T1_NS0_13GridEvenShareISL_EET2_T4_,(.L_x_3999 - _ZN3cub18CUB_300001_SM_10006detail6reduce18DeviceReduceKernelINS2_10policy_hubIfyN4cuda3std3__44plusIfEEE10Policy1000EN6thrust24THRUST_300001_SM_1000_NS17counting_iteratorIiNSD_11use_defaultESF_SF_EEyS9_f11estimate_piEEvT0_PT3_T1_NS0_13GridEvenShareISL_EET2_T4_)
        .other          _ZN3cub18CUB_300001_SM_10006detail6reduce18DeviceReduceKernelINS2_10policy_hubIfyN4cuda3std3__44plusIfEEE10Policy1000EN6thrust24THRUST_300001_SM_1000_NS17counting_iteratorIiNSD_11use_defaultESF_SF_EEyS9_f11estimate_piEEvT0_PT3_T1_NS0_13GridEvenShareISL_EET2_T4_,@"STO_CUDA_ENTRY STV_DEFAULT"
_ZN3cub18CUB_300001_SM_10006detail6reduce18DeviceReduceKernelINS2_10policy_hubIfyN4cuda3std3__44plusIfEEE10Policy1000EN6thrust24THRUST_300001_SM_1000_NS17counting_iteratorIiNSD_11use_defaultESF_SF_EEyS9_f11estimate_piEEvT0_PT3_T1_NS0_13GridEvenShareISL_EET2_T4_:
.text._ZN3cub18CUB_300001_SM_10006detail6reduce18DeviceReduceKernelINS2_10policy_hubIfyN4cuda3std3__44plusIfEEE10Policy1000EN6thrust24THRUST_300001_SM_1000_NS17counting_iteratorIiNSD_11use_defaultESF_SF_EEyS9_f11estimate_piEEvT0_PT3_T1_NS0_13GridEvenShareISL_EET2_T4_:
[----:B------:R-:W-:Y:S01]  /*0000*/  LDC R1, c[0x0][0x37c] ;  /* 0x0000df00ff017b82 */ /* 0x000fe20000000800 */
[----:B------:R-:W0:Y:S07]  /*0010*/  S2R R3, SR_CTAID.X ;  /* 0x0000000000037919 */ /* 0x000e2e0000002500 */
[----:B------:R-:W1:Y:S01]  /*0020*/  LDC.64 R20, c[0x0][0x3b8] ;  /* 0x0000ee00ff147b82 */ /* 0x000e620000000a00 */
[----:B------:R-:W-:Y:S01]  /*0030*/  BSSY.RECONVERGENT B0, `(.L_x_57) ;  /* 0x0002a57000007945 */ /* 0x000fe20003800200 */
[----:B0-----:R-:W-:-:S05]  /*0040*/  IMAD.SHL.U32 R4, R3, 0x1000, RZ ;  /* 0x0000100003047824 */ /* 0x001fca00078e00ff */
[----:B-1----:R-:W-:-:S04]  /*0050*/  IADD3 R22, P0, PT, -R4, R20, RZ ;  /* 0x0000001404167210 */ /* 0x002fc80007f1e1ff */
[----:B------:R-:W-:Y:S02]  /*0060*/  IADD3.X R21, PT, PT, R21, -0x1, RZ, P0, !PT ;  /* 0xffffffff15157810 */ /* 0x000fe400007fe4ff */
[----:B------:R-:W-:-:S04]  /*0070*/  ISETP.GT.U32.AND P0, PT, R22, 0xfff, PT ;  /* 0x00000fff1600780c */ /* 0x000fc80003f04070 */
[----:B------:R-:W-:-:S13]  /*0080*/  ISETP.GT.U32.AND.EX P0, PT, R21, RZ, PT, P0 ;  /* 0x000000ff1500720c */ /* 0x000fda0003f04100 */
[----:B------:R-:W-:Y:S05]  /*0090*/  @P0 BRA `(.L_x_58) ;  /* 0x0000002c00980947 */ /* 0x000fea0003800000 */
[----:B------:R-:W0:Y:S01]  /*00a0*/  S2R R7, SR_TID.X ;  /* 0x0000000000077919 */ /* 0x000e220000002100 */
[----:B------:R-:W-:Y:S01]  /*00b0*/  IMAD.IADD R10, R20, 0x1, -R4 ;  /* 0x00000001140a7824 */ /* 0x000fe200078e0a04 */
[----:B------:R-:W-:Y:S01]  /*00c0*/  BSSY.RECONVERGENT B1, `(.L_x_59) ;  /* 0x00000f3000017945 */ /* 0x000fe20003800200 */
[----:B------:R-:W-:-:S03]  /*00d0*/  IMAD.MOV.U32 R9, RZ, RZ, RZ ;  /* 0x000000ffff097224 */ /* 0x000fc600078e00ff */
[----:B0-----:R-:W-:Y:S01]  /*00e0*/  ISETP.GE.AND P0, PT, R7, R10, PT ;  /* 0x0000000a0700720c */ /* 0x001fe20003f06270 */
[----:B------:R-:W-:-:S12]  /*00f0*/  IMAD.MOV.U32 R8, RZ, RZ, R7 ;  /* 0x000000ffff087224 */ /* 0x000fd800078e0007 */
[----:B------:R-:W-:Y:S05]  /*0100*/  @P0 BRA `(.L_x_60) ;  /* 0x0000000c00b80947 */ /* 0x000fea0003800000 */
[----:B------:R-:W0:Y:S01]  /*0110*/  LDC R11, c[0x0][0x3e4] ;  /* 0x0000f900ff0b7b82 */ /* 0x000e220000000800 */
[----:B------:R-:W-:Y:S01]  /*0120*/  IMAD.MOV.U32 R2, RZ, RZ, RZ ;  /* 0x000000ffff027224 */ /* 0x000fe200078e00ff */
[----:B0-----:R-:W-:-:S13]  /*0130*/  ISETP.GE.AND P0, PT, R11, 0x1, PT ;  /* 0x000000010b00780c */ /* 0x001fda0003f06270 */
[----:B------:R-:W-:Y:S05]  /*0140*/  @!P0 BRA `(.L_x_61) ;  /* 0x0000000c00648947 */ /* 0x000fea0003800000 */
[----:B------:R-:W0:Y:S01]  /*0150*/  LDCU UR4, c[0x0][0x380] ;  /* 0x00007000ff0477ac */ /* 0x000e220008000800 */
[----:B------:R-:W-:Y:S01]  /*0160*/  IADD3 R5, PT, PT, R11, -0x1, RZ ;  /* 0xffffffff0b057810 */ /* 0x000fe20007ffe0ff */
[----:B------:R-:W-:Y:S02]  /*0170*/  IMAD.MOV.U32 R9, RZ, RZ, -0x23270784 ;  /* 0xdcd8f87cff097424 */ /* 0x000fe400078e00ff */
[----:B------:R-:W-:Y:S01]  /*0180*/  IMAD.MOV.U32 R14, RZ, RZ, RZ ;  /* 0x000000ffff0e7224 */ /* 0x000fe200078e00ff */
[----:B------:R-:W-:Y:S01]  /*0190*/  ISETP.GE.U32.AND P0, PT, R5, 0x3, PT ;  /* 0x000000030500780c */ /* 0x000fe20003f06070 */
[----:B------:R-:W-:Y:S01]  /*01a0*/  IMAD.MOV.U32 R5, RZ, RZ, -0x75bd8fc ;  /* 0xf8a42704ff057424 */ /* 0x000fe200078e00ff */
[----:B0-----:R-:W-:-:S04]  /*01b0*/  IADD3 R0, PT, PT, R4, UR4, R7 ;  /* 0x0000000404007c10 */ /* 0x001fc8000fffe007 */
[----:B------:R-:W-:Y:S02]  /*01c0*/  LOP3.LUT R2, R0, 0xaad26b49, RZ, 0x3c, !PT ;  /* 0xaad26b4900027812 */ /* 0x000fe400078e3cff */
[----:B------:R-:W-:-:S03]  /*01d0*/  LOP3.LUT R0, R11, 0x3, RZ, 0xc0, !PT ;  /* 0x000000030b007812 */ /* 0x000fc600078ec0ff */
[----:B------:R-:W-:-:S04]  /*01e0*/  IMAD R2, R2, 0x4182bed5, RZ ;  /* 0x4182bed502027824 */ /* 0x000fc800078e02ff */
[C---:B------:R-:W-:Y:S01]  /*01f0*/  VIADD R6, R2.reuse, 0x583f19 ;  /* 0x00583f1902067836 */ /* 0x040fe20000000000 */
[C---:B------:R-:W-:Y:S01]  /*0200*/  LOP3.LUT R13, R2.reuse, 0x159a55e5, RZ, 0x3c, !PT ;  /* 0x159a55e5020d7812 */ /* 0x040fe200078e3cff */
[C---:B------:R-:W-:Y:S01]  /*0210*/  VIADD R17, R2.reuse, 0x75bcd15 ;  /* 0x075bcd1502117836 */ /* 0x040fe20000000000 */
[----:B------:R-:W-:Y:S01]  /*0220*/  IADD3 R8, PT, PT, R2, -0x260923e8, RZ ;  /* 0xd9f6dc1802087810 */ /* 0x000fe20007ffe0ff */
[----:B------:R-:W-:Y:S06]  /*0230*/  @!P0 BRA `(.L_x_62) ;  /* 0x0000000800648947 */ /* 0x000fec0003800000 */
[----:B------:R-:W-:Y:S01]  /*0240*/  LOP3.LUT R11, R11, 0x7ffffffc, RZ, 0xc0, !PT ;  /* 0x7ffffffc0b0b7812 */ /* 0x000fe200078ec0ff */
[----:B------:R-:W-:Y:S02]  /*0250*/  IMAD.MOV.U32 R12, RZ, RZ, RZ ;  /* 0x000000ffff0c7224 */ /* 0x000fe400078e00ff */
[----:B------:R-:W-:Y:S02]  /*0260*/  IMAD.MOV.U32 R9, RZ, RZ, -0x23270784 ;  /* 0xdcd8f87cff097424 */ /* 0x000fe400078e00ff */
[----:B------:R-:W-:Y:S02]  /*0270*/  IMAD.MOV.U32 R5, RZ, RZ, -0x75bd8fc ;  /* 0xf8a42704ff057424 */ /* 0x000fe400078e00ff */
[----:B------:R-:W-:-:S07]  /*0280*/  IMAD.MOV.U32 R14, RZ, RZ, RZ ;  /* 0x000000ffff0e7224 */ /* 0x000fce00078e00ff */
.L_x_75:
[----:B------:R-:W-:Y:S01]  /*0290*/  SHF.R.U32.HI R2, RZ, 0x2, R17 ;  /* 0x00000002ff027819 */ /* 0x000fe20000011611 */
[----:B------:R-:W-:Y:S01]  /*02a0*/  IMAD.SHL.U32 R15, R6, 0x10, RZ ;  /* 0x00000010060f7824 */ /* 0x000fe200078e00ff */
[----:B------:R-:W-:Y:S01]  /*02b0*/  SHF.R.U32.HI R18, RZ, 0x2, R13 ;  /* 0x00000002ff127819 */ /* 0x000fe2000001160d */
[----:B------:R-:W-:Y:S01]  /*02c0*/  VIADD R12, R12, 0x4 ;  /* 0x000000040c0c7836 */ /* 0x000fe20000000000 */
[----:B------:R-:W-:Y:S01]  /*02d0*/  LOP3.LUT R2, R2, R17, RZ, 0x3c, !PT ;  /* 0x0000001102027212 */ /* 0x000fe200078e3cff */
[----:B------:R-:W-:Y:S01]  /*02e0*/  IMAD.MOV.U32 R17, RZ, RZ, 0x2f800000 ;  /* 0x2f800000ff117424 */ /* 0x000fe200078e00ff */
[----:B------:R-:W-:Y:S01]  /*02f0*/  LOP3.LUT R18, R18, R13, RZ, 0x3c, !PT ;  /* 0x0000000d12127212 */ /* 0x000fe200078e3cff */
[----:B------:R-:W-:Y:S01]  /*0300*/  BSSY.RECONVERGENT B2, `(.L_x_63) ;  /* 0x000001c000027945 */ /* 0x000fe20003800200 */
[----:B------:R-:W-:Y:S02]  /*0310*/  SHF.L.U32 R16, R2, 0x1, RZ ;  /* 0x0000000102107819 */ /* 0x000fe400000006ff */
[----:B------:R-:W-:-:S02]  /*0320*/  ISETP.NE.AND P1, PT, R12, R11, PT ;  /* 0x0000000b0c00720c */ /* 0x000fc40003f25270 */
[----:B------:R-:W-:-:S04]  /*0330*/  LOP3.LUT R15, R6, R15, R16, 0x96, !PT ;  /* 0x0000000f060f7212 */ /* 0x000fc800078e9610 */
[----:B------:R-:W-:Y:S01]  /*0340*/  LOP3.LUT R13, R15, R2, RZ, 0x3c, !PT ;  /* 0x000000020f0d7212 */ /* 0x000fe200078e3cff */
[----:B------:R-:W-:-:S04]  /*0350*/  IMAD.SHL.U32 R2, R18, 0x2, RZ ;  /* 0x0000000212027824 */ /* 0x000fc800078e00ff */
[----:B------:R-:W-:-:S05]  /*0360*/  IMAD.SHL.U32 R15, R13, 0x10, RZ ;  /* 0x000000100d0f7824 */ /* 0x000fca00078e00ff */
[----:B------:R-:W-:-:S04]  /*0370*/  LOP3.LUT R2, R18, R2, R15, 0x96, !PT ;  /* 0x0000000212027212 */ /* 0x000fc800078e960f */
[----:B------:R-:W-:Y:S02]  /*0380*/  LOP3.LUT R15, R2, R13, RZ, 0x3c, !PT ;  /* 0x0000000d020f7212 */ /* 0x000fe400078e3cff */
[C---:B------:R-:W-:Y:S02]  /*0390*/  IADD3 R2, PT, PT, R8.reuse, 0x587c5, R13 ;  /* 0x000587c508027810 */ /* 0x040fe40007ffe00d */
[----:B------:R-:W-:Y:S02]  /*03a0*/  IADD3 R16, PT, PT, R8, 0xb0f8a, R15 ;  /* 0x000b0f8a08107810 */ /* 0x000fe40007ffe00f */
[----:B------:R-:W-:Y:S02]  /*03b0*/  I2FP.F32.U32 R2, R2 ;  /* 0x0000000200027245 */ /* 0x000fe40000201000 */
[----:B------:R-:W-:-:S03]  /*03c0*/  I2FP.F32.U32 R16, R16 ;  /* 0x0000001000107245 */ /* 0x000fc60000201000 */
[-C--:B------:R-:W-:Y:S02]  /*03d0*/  FFMA R2, R2, R17.reuse, 1.1641532182693481445e-10 ;  /* 0x2f00000002027423 */ /* 0x080fe40000000011 */
[----:B------:R-:W-:-:S04]  /*03e0*/  FFMA R16, R16, R17, 1.1641532182693481445e-10 ;  /* 0x2f00000010107423 */ /* 0x000fc80000000011 */
[----:B------:R-:W-:-:S04]  /*03f0*/  FMUL R17, R16, R16 ;  /* 0x0000001010117220 */ /* 0x000fc80000400000 */
[----:B------:R-:W-:-:S04]  /*0400*/  FFMA R24, R2, R2, R17 ;  /* 0x0000000202187223 */ /* 0x000fc80000000011 */
[----:B------:R-:W-:Y:S01]  /*0410*/  VIADD R2, R24, 0xf3000000 ;  /* 0xf300000018027836 */ /* 0x000fe20000000000 */
[----:B------:R0:W1:Y:S04]  /*0420*/  MUFU.RSQ R17, R24 ;  /* 0x0000001800117308 */ /* 0x0000680000001400 */
[----:B------:R-:W-:-:S13]  /*0430*/  ISETP.GT.U32.AND P0, PT, R2, 0x727fffff, PT ;  /* 0x727fffff0200780c */ /* 0x000fda0003f04070 */
[----:B01----:R-:W-:Y:S05]  /*0440*/  @!P0 BRA `(.L_x_64) ;  /* 0x00000000000c8947 */ /* 0x003fea0003800000 */
[----:B------:R-:W-:-:S07]  /*0450*/  MOV R2, 0x470 ;  /* 0x0000047000027802 */ /* 0x000fce0000000f00 */
[----:B------:R-:W-:Y:S05]  /*0460*/  CALL.REL.NOINC `($__internal_0_$__cuda_sm20_sqrt_rn_f32_slowpath) ;  /* 0x000002a000687944 */ /* 0x000fea0003c00000 */
[----:B------:R-:W-:Y:S05]  /*0470*/  BRA `(.L_x_65) ;  /* 0x0000000000107947 */ /* 0x000fea0003800000 */
.L_x_64:
[----:B------:R-:W-:Y:S01]  /*0480*/  FMUL.FTZ R33, R24, R17 ;  /* 0x0000001118217220 */ /* 0x000fe20000410000 */
[----:B------:R-:W-:-:S03]  /*0490*/  FMUL.FTZ R16, R17, 0.5 ;  /* 0x3f00000011107820 */ /* 0x000fc60000410000 */
[----:B------:R-:W-:-:S04]  /*04a0*/  FFMA R2, -R33, R33, R24 ;  /* 0x0000002121027223 */ /* 0x000fc80000000118 */
[----:B------:R-:W-:-:S07]  /*04b0*/  FFMA R33, R2, R16, R33 ;  /* 0x0000001002217223 */ /* 0x000fce0000000021 */
.L_x_65:
[----:B------:R-:W-:Y:S05]  /*04c0*/  BSYNC.RECONVERGENT B2 ;  /* 0x0000000000027941 */ /* 0x000fea0003800200 */
.L_x_63:
[----:B------:R-:W-:Y:S01]  /*04d0*/  SHF.R.U32.HI R2, RZ, 0x2, R5 ;  /* 0x00000002ff027819 */ /* 0x000fe20000011605 */
[----:B------:R-:W-:Y:S01]  /*04e0*/  BSSY.RECONVERGENT B2, `(.L_x_66) ;  /* 0x0000022000027945 */ /* 0x000fe20003800200 */
[----:B------:R-:W-:Y:S02]  /*04f0*/  SHF.L.U32 R16, R15, 0x4, RZ ;  /* 0x000000040f107819 */ /* 0x000fe400000006ff */
[----:B------:R-:W-:Y:S02]  /*0500*/  LOP3.LUT R2, R2, R5, RZ, 0x3c, !PT ;  /* 0x0000000502027212 */ /* 0x000fe400078e3cff */
[----:B------:R-:W-:Y:S02]  /*0510*/  SHF.R.U32.HI R18, RZ, 0x2, R9 ;  /* 0x00000002ff127819 */ /* 0x000fe40000011609 */
[----:B------:R-:W-:Y:S01]  /*0520*/  FSETP.GTU.AND P0, PT, R33, 1, PT ;  /* 0x3f8000002100780b */ /* 0x000fe20003f0c000 */
[----:B------:R-:W-:Y:S01]  /*0530*/  IMAD.SHL.U32 R5, R2, 0x2, RZ ;  /* 0x0000000202057824 */ /* 0x000fe200078e00ff */
[----:B------:R-:W-:-:S04]  /*0540*/  LOP3.LUT R18, R18, R9, RZ, 0x3c, !PT ;  /* 0x0000000912127212 */ /* 0x000fc800078e3cff */
[----:B------:R-:W-:Y:S01]  /*0550*/  LOP3.LUT R5, R15, R16, R5, 0x96, !PT ;  /* 0x000000100f057212 */ /* 0x000fe200078e9605 */
[----:B------:R-:W-:-:S03]  /*0560*/  IMAD.MOV.U32 R16, RZ, RZ, 0x2f800000 ;  /* 0x2f800000ff107424 */ /* 0x000fc600078e00ff */
[----:B------:R-:W-:Y:S01]  /*0570*/  LOP3.LUT R9, R5, R2, RZ, 0x3c, !PT ;  /* 0x0000000205097212 */ /* 0x000fe200078e3cff */
[----:B------:R-:W-:Y:S02]  /*0580*/  IMAD.SHL.U32 R2, R18, 0x2, RZ ;  /* 0x0000000212027824 */ /* 0x000fe400078e00ff */
[----:B------:R-:W-:Y:S02]  /*0590*/  @!P0 FADD R14, R14, 1 ;  /* 0x3f8000000e0e8421 */ /* 0x000fe40000000000 */
        /* <DEDUP_REMOVED lines=18> */
.L_x_67:
[----:B------:R-:W-:Y:S01]  /*06c0*/  FMUL.FTZ R33, R24, R5 ;  /* 0x0000000518217220 */ /* 0x000fe20000410000 */
[----:B------:R-:W-:-:S03]  /*06d0*/  FMUL.FTZ R5, R5, 0.5 ;  /* 0x3f00000005057820 */ /* 0x000fc60000410000 */
[----:B------:R-:W-:-:S04]  /*06e0*/  FFMA R2, -R33, R33, R24 ;  /* 0x0000002121027223 */ /* 0x000fc80000000118 */
[----:B------:R-:W-:-:S07]  /*06f0*/  FFMA R33, R2, R5, R33 ;  /* 0x0000000502217223 */ /* 0x000fce0000000021 */
.L_x_68:
[----:B------:R-:W-:Y:S05]  /*0700*/  BSYNC.RECONVERGENT B2 ;  /* 0x0000000000027941 */ /* 0x000fea0003800200 */
.L_x_66:
[----:B------:R-:W-:Y:S01]  /*0710*/  SHF.R.U32.HI R5, RZ, 0x2, R6 ;  /* 0x00000002ff057819 */ /* 0x000fe20000011606 */
[----:B------:R-:W-:Y:S01]  /*0720*/  IMAD.MOV.U32 R19, RZ, RZ, 0x2f800000 ;  /* 0x2f800000ff137424 */ /* 0x000fe200078e00ff */
[----:B------:R-:W-:Y:S01]  /*0730*/  SHF.L.U32 R2, R17, 0x4, RZ ;  /* 0x0000000411027819 */ /* 0x000fe200000006ff */
[----:B------:R-:W-:Y:S01]  /*0740*/  BSSY.RECONVERGENT B2, `(.L_x_69) ;  /* 0x0000020000027945 */ /* 0x000fe20003800200 */
[----:B------:R-:W-:Y:S02]  /*0750*/  LOP3.LUT R5, R5, R6, RZ, 0x3c, !PT ;  /* 0x0000000605057212 */ /* 0x000fe400078e3cff */
[----:B------:R-:W-:Y:S02]  /*0760*/  SHF.R.U32.HI R16, RZ, 0x2, R13 ;  /* 0x00000002ff107819 */ /* 0x000fe4000001160d */
[----:B------:R-:W-:Y:S01]  /*0770*/  FSETP.GTU.AND P0, PT, R33, 1, PT ;  /* 0x3f8000002100780b */ /* 0x000fe20003f0c000 */
[----:B------:R-:W-:Y:S01]  /*0780*/  IMAD.SHL.U32 R6, R5, 0x2, RZ ;  /* 0x0000000205067824 */ /* 0x000fe200078e00ff */
[----:B------:R-:W-:-:S04]  /*0790*/  LOP3.LUT R16, R16, R13, RZ, 0x3c, !PT ;  /* 0x0000000d10107212 */ /* 0x000fc800078e3cff */
[----:B------:R-:W-:-:S04]  /*07a0*/  LOP3.LUT R2, R17, R2, R6, 0x96, !PT ;  /* 0x0000000211027212 */ /* 0x000fc800078e9606 */
        /* <DEDUP_REMOVED lines=21> */
.L_x_70:
[----:B------:R-:W-:Y:S01]  /*0900*/  FMUL.FTZ R33, R24, R19 ;  /* 0x0000001318217220 */ /* 0x000fe20000410000 */
[----:B------:R-:W-:-:S03]  /*0910*/  FMUL.FTZ R6, R19, 0.5 ;  /* 0x3f00000013067820 */ /* 0x000fc60000410000 */
[----:B------:R-:W-:-:S04]  /*0920*/  FFMA R2, -R33, R33, R24 ;  /* 0x0000002121027223 */ /* 0x000fc80000000118 */
[----:B------:R-:W-:-:S07]  /*0930*/  FFMA R33, R2, R6, R33 ;  /* 0x0000000602217223 */ /* 0x000fce0000000021 */
.L_x_71:
[----:B------:R-:W-:Y:S05]  /*0940*/  BSYNC.RECONVERGENT B2 ;  /* 0x0000000000027941 */ /* 0x000fea0003800200 */
.L_x_69:
        /* <DEDUP_REMOVED lines=13> */
[----:B------:R-:W-:Y:S01]  /*0a20*/  LOP3.LUT R6, R16, R2, R15, 0x96, !PT ;  /* 0x0000000210067212 */ /* 0x000fe200078e960f */
[----:B------:R-:W-:Y:S01]  /*0a30*/  HFMA2 R16, -RZ, RZ, 0.1171875, 0 ;  /* 0x2f800000ff107431 */ /* 0x000fe200000001ff */
[C---:B------:R-:W-:Y:S01]  /*0a40*/  IADD3 R2, PT, PT, R8.reuse, 0x26b663, R9 ;  /* 0x0026b66308027810 */ /* 0x040fe20007ffe009 */
[----:B------:R-:W-:Y:S01]  /*0a50*/  VIADD R8, R8, 0x2c3e28 ;  /* 0x002c3e2808087836 */ /* 0x000fe20000000000 */
[----:B------:R-:W-:Y:S02]  /*0a60*/  LOP3.LUT R6, R6, R9, RZ, 0x3c, !PT ;  /* 0x0000000906067212 */ /* 0x000fe400078e3cff */
[----:B------:R-:W-:-:S03]  /*0a70*/  I2FP.F32.U32 R2, R2 ;  /* 0x0000000200027245 */ /* 0x000fc60000201000 */
[----:B------:R-:W-:Y:S02]  /*0a80*/  IMAD.IADD R15, R6, 0x1, R8 ;  /* 0x00000001060f7824 */ /* 0x000fe400078e0208 */
[----:B------:R-:W-:-:S03]  /*0a90*/  FFMA R2, R2, R16, 1.1641532182693481445e-10 ;  /* 0x2f00000002027423 */ /* 0x000fc60000000010 */
[----:B------:R-:W-:-:S05]  /*0aa0*/  I2FP.F32.U32 R15, R15 ;  /* 0x0000000f000f7245 */ /* 0x000fca0000201000 */
        /* <DEDUP_REMOVED lines=10> */
.L_x_73:
[----:B------:R-:W-:Y:S01]  /*0b50*/  FMUL.FTZ R33, R24, R15 ;  /* 0x0000000f18217220 */ /* 0x000fe20000410000 */
[----:B------:R-:W-:-:S03]  /*0b60*/  FMUL.FTZ R15, R15, 0.5 ;  /* 0x3f0000000f0f7820 */ /* 0x000fc60000410000 */
[----:B------:R-:W-:-:S04]  /*0b70*/  FFMA R2, -R33, R33, R24 ;  /* 0x0000002121027223 */ /* 0x000fc80000000118 */
[----:B------:R-:W-:-:S07]  /*0b80*/  FFMA R33, R2, R15, R33 ;  /* 0x0000000f02217223 */ /* 0x000fce0000000021 */
.L_x_74:
[----:B------:R-:W-:Y:S05]  /*0b90*/  BSYNC.RECONVERGENT B2 ;  /* 0x0000000000027941 */ /* 0x000fea0003800200 */
.L_x_72:
[----:B------:R-:W-:-:S13]  /*0ba0*/  FSETP.GTU.AND P0, PT, R33, 1, PT ;  /* 0x3f8000002100780b */ /* 0x000fda0003f0c000 */
[----:B------:R-:W-:Y:S01]  /*0bb0*/  @!P0 FADD R14, R14, 1 ;  /* 0x3f8000000e0e8421 */ /* 0x000fe20000000000 */
[----:B------:R-:W-:Y:S06]  /*0bc0*/  @P1 BRA `(.L_x_75) ;  /* 0xfffffff400b01947 */ /* 0x000fec000383ffff */
.L_x_62:
[----:B------:R-:W-:-:S13]  /*0bd0*/  ISETP.NE.AND P0, PT, R0, RZ, PT ;  /* 0x000000ff0000720c */ /* 0x000fda0003f05270 */
[----:B------:R-:W-:Y:S05]  /*0be0*/  @!P0 BRA `(.L_x_76) ;  /* 0x0000000000b88947 */ /* 0x000fea0003800000 */
[----:B------:R-:W-:-:S07]  /*0bf0*/  IMAD.MOV.U32 R11, RZ, RZ, RZ ;  /* 0x000000ffff0b7224 */ /* 0x000fce00078e00ff */
.L_x_80:
[----:B------:R-:W-:Y:S01]  /*0c00*/  SHF.R.U32.HI R2, RZ, 0x2, R17 ;  /* 0x00000002ff027819 */ /* 0x000fe20000011611 */
[----:B------:R-:W-:Y:S01]  /*0c10*/  IMAD.SHL.U32 R15, R6, 0x10, RZ ;  /* 0x00000010060f7824 */ /* 0x000fe200078e00ff */
[----:B------:R-:W-:Y:S01]  /*0c20*/  SHF.R.U32.HI R16, RZ, 0x2, R13 ;  /* 0x00000002ff107819 */ /* 0x000fe2000001160d */
[----:B------:R-:W-:Y:S01]  /*0c30*/  VIADD R11, R11, 0x1 ;  /* 0x000000010b0b7836 */ /* 0x000fe20000000000 */
[----:B------:R-:W-:Y:S01]  /*0c40*/  LOP3.LUT R2, R2, R17, RZ, 0x3c, !PT ;  /* 0x0000001102027212 */ /* 0x000fe200078e3cff */
[----:B------:R-:W-:Y:S01]  /*0c50*/  BSSY.RECONVERGENT B2, `(.L_x_77) ;  /* 0x0000023000027945 */ /* 0x000fe20003800200 */
[----:B------:R-:W-:Y:S01]  /*0c60*/  LOP3.LUT R13, R16, R13, RZ, 0x3c, !PT ;  /* 0x0000000d100d7212 */ /* 0x000fe200078e3cff */
[----:B------:R-:W-:Y:S01]  /*0c70*/  IMAD.MOV.U32 R17, RZ, RZ, R5 ;  /* 0x000000ffff117224 */ /* 0x000fe200078e0005 */
[----:B------:R-:W-:Y:S01]  /*0c80*/  ISETP.NE.AND P1, PT, R11, R0, PT ;  /* 0x000000000b00720c */ /* 0x000fe20003f25270 */
[----:B------:R-:W-:Y:S01]  /*0c90*/  IMAD.SHL.U32 R12, R2, 0x2, RZ ;  /* 0x00000002020c7824 */ /* 0x000fe200078e00ff */
[----:B------:R-:W-:Y:S01]  /*0ca0*/  SHF.L.U32 R16, R13, 0x1, RZ ;  /* 0x000000010d107819 */ /* 0x000fe200000006ff */
[----:B------:R-:W-:-:S03]  /*0cb0*/  IMAD.MOV.U32 R5, RZ, RZ, R6 ;  /* 0x000000ffff057224 */ /* 0x000fc600078e0006 */
[----:B------:R-:W-:Y:S01]  /*0cc0*/  LOP3.LUT R15, R6, R15, R12, 0x96, !PT ;  /* 0x0000000f060f7212 */ /* 0x000fe200078e960c */
[----:B------:R-:W-:-:S03]  /*0cd0*/  IMAD.MOV.U32 R12, RZ, RZ, R9 ;  /* 0x000000ffff0c7224 */ /* 0x000fc600078e0009 */
[----:B------:R-:W-:-:S05]  /*0ce0*/  LOP3.LUT R9, R15, R2, RZ, 0x3c, !PT ;  /* 0x000000020f097212 */ /* 0x000fca00078e3cff */
[----:B------:R-:W-:-:S05]  /*0cf0*/  IMAD.SHL.U32 R2, R9, 0x10, RZ ;  /* 0x0000001009027824 */ /* 0x000fca00078e00ff */
[----:B------:R-:W-:Y:S02]  /*0d00*/  LOP3.LUT R16, R13, R16, R2, 0x96, !PT ;  /* 0x000000100d107212 */ /* 0x000fe400078e9602 */
[C---:B------:R-:W-:Y:S01]  /*0d10*/  IADD3 R2, PT, PT, R8.reuse, 0x587c5, R9 ;  /* 0x000587c508027810 */ /* 0x040fe20007ffe009 */
[----:B------:R-:W-:Y:S01]  /*0d20*/  VIADD R8, R8, 0xb0f8a ;  /* 0x000b0f8a08087836 */ /* 0x000fe20000000000 */
[----:B------:R-:W-:Y:S01]  /*0d30*/  LOP3.LUT R13, R16, R9, RZ, 0x3c, !PT ;  /* 0x00000009100d7212 */ /* 0x000fe200078e3cff */
[----:B------:R-:W-:Y:S01]  /*0d40*/  IMAD.MOV.U32 R16, RZ, RZ, 0x2f800000 ;  /* 0x2f800000ff107424 */ /* 0x000fe200078e00ff */
[----:B------:R-:W-:-:S03]  /*0d50*/  I2FP.F32.U32 R2, R2 ;  /* 0x0000000200027245 */ /* 0x000fc60000201000 */
[----:B------:R-:W-:Y:S02]  /*0d60*/  IMAD.IADD R15, R13, 0x1, R8 ;  /* 0x000000010d0f7824 */ /* 0x000fe400078e0208 */
[----:B------:R-:W-:Y:S01]  /*0d70*/  FFMA R2, R2, R16, 1.1641532182693481445e-10 ;  /* 0x2f00000002027423 */ /* 0x000fe20000000010 */
[----:B------:R-:W-:Y:S02]  /*0d80*/  IMAD.MOV.U32 R6, RZ, RZ, R13 ;  /* 0x000000ffff067224 */ /* 0x000fe400078e000d */
[----:B------:R-:W-:-:S05]  /*0d90*/  I2FP.F32.U32 R15, R15 ;  /* 0x0000000f000f7245 */ /* 0x000fca0000201000 */
[----:B------:R-:W-:-:S04]  /*0da0*/  FFMA R15, R15, R16, 1.1641532182693481445e-10 ;  /* 0x2f0000000f0f7423 */ /* 0x000fc80000000010 */
[----:B------:R-:W-:-:S04]  /*0db0*/  FMUL R15, R15, R15 ;  /* 0x0000000f0f0f7220 */ /* 0x000fc80000400000 */
[----:B------:R-:W-:-:S04]  /*0dc0*/  FFMA R24, R2, R2, R15 ;  /* 0x0000000202187223 */ /* 0x000fc8000000000f */
[----:B------:R0:W1:Y:S01]  /*0dd0*/  MUFU.RSQ R15, R24 ;  /* 0x00000018000f7308 */ /* 0x0000620000001400 */
[----:B------:R-:W-:-:S04]  /*0de0*/  IADD3 R2, PT, PT, R24, -0xd000000, RZ ;  /* 0xf300000018027810 */ /* 0x000fc80007ffe0ff */
[----:B------:R-:W-:-:S13]  /*0df0*/  ISETP.GT.U32.AND P0, PT, R2, 0x727fffff, PT ;  /* 0x727fffff0200780c */ /* 0x000fda0003f04070 */
[----:B01----:R-:W-:Y:S05]  /*0e00*/  @!P0 BRA `(.L_x_78) ;  /* 0x00000000000c8947 */ /* 0x003fea0003800000 */
[----:B------:R-:W-:-:S07]  /*0e10*/  MOV R2, 0xe30 ;  /* 0x00000e3000027802 */ /* 0x000fce0000000f00 */
[----:B------:R-:W-:Y:S05]  /*0e20*/  CALL.REL.NOINC `($__internal_0_$__cuda_sm20_sqrt_rn_f32_slowpath) ;  /* 0x0000029400f87944 */ /* 0x000fea0003c00000 */
[----:B------:R-:W-:Y:S05]  /*0e30*/  BRA `(.L_x_79) ;  /* 0x0000000000107947 */ /* 0x000fea0003800000 */
.L_x_78:
[----:B------:R-:W-:Y:S01]  /*0e40*/  FMUL.FTZ R33, R24, R15 ;  /* 0x0000000f18217220 */ /* 0x000fe20000410000 */
[----:B------:R-:W-:-:S03]  /*0e50*/  FMUL.FTZ R13, R15, 0.5 ;  /* 0x3f0000000f0d7820 */ /* 0x000fc60000410000 */
[----:B------:R-:W-:-:S04]  /*0e60*/  FFMA R2, -R33, R33, R24 ;  /* 0x0000002121027223 */ /* 0x000fc80000000118 */
[----:B------:R-:W-:-:S07]  /*0e70*/  FFMA R33, R2, R13, R33 ;  /* 0x0000000d02217223 */ /* 0x000fce0000000021 */
.L_x_79:
[----:B------:R-:W-:Y:S05]  /*0e80*/  BSYNC.RECONVERGENT B2 ;  /* 0x0000000000027941 */ /* 0x000fea0003800200 */
.L_x_77:
[----:B------:R-:W-:Y:S01]  /*0e90*/  FSETP.GTU.AND P0, PT, R33, 1, PT ;  /* 0x3f8000002100780b */ /* 0x000fe20003f0c000 */
[----:B------:R-:W-:-:S12]  /*0ea0*/  IMAD.MOV.U32 R13, RZ, RZ, R12 ;  /* 0x000000ffff0d7224 */ /* 0x000fd800078e000c */
[----:B------:R-:W-:Y:S01]  /*0eb0*/  @!P0 FADD R14, R14, 1 ;  /* 0x3f8000000e0e8421 */ /* 0x000fe20000000000 */
[----:B------:R-:W-:Y:S06]  /*0ec0*/  @P1 BRA `(.L_x_80) ;  /* 0xfffffffc004c1947 */ /* 0x000fec000383ffff */
.L_x_76:
[----:B------:R-:W-:-:S07]  /*0ed0*/  FMUL R2, R14, 4 ;  /* 0x408000000e027820 */ /* 0x000fce0000400000 */
.L_x_61:
[----:B------:R-:W0:Y:S01]  /*0ee0*/  LDCU UR4, c[0x0][0x3e4] ;  /* 0x00007c80ff0477ac */ /* 0x000e220008000800 */
[----:B------:R-:W-:Y:S01]  /*0ef0*/  BSSY.RECONVERGENT B4, `(.L_x_81) ;  /* 0x000000e000047945 */ /* 0x000fe20003800200 */
[----:B0-----:R-:W-:-:S04]  /*0f00*/  I2FP.F32.S32 R5, UR4 ;  /* 0x0000000400057c45 */ /* 0x001fc80008201400 */
[----:B------:R-:W0:Y:S08]  /*0f10*/  MUFU.RCP R0, R5 ;  /* 0x0000000500007308 */ /* 0x000e300000001000 */
[----:B------:R-:W1:Y:S01]  /*0f20*/  FCHK P0, R2, R5 ;  /* 0x0000000502007302 */ /* 0x000e620000000000 */
[----:B0-----:R-:W-:-:S04]  /*0f30*/  FFMA R9, -R5, R0, 1 ;  /* 0x3f80000005097423 */ /* 0x001fc80000000100 */
[----:B------:R-:W-:-:S04]  /*0f40*/  FFMA R0, R0, R9, R0 ;  /* 0x0000000900007223 */ /* 0x000fc80000000000 */
[----:B------:R-:W-:-:S04]  /*0f50*/  FFMA R9, R0, R2, RZ ;  /* 0x0000000200097223 */ /* 0x000fc800000000ff */
[----:B------:R-:W-:-:S04]  /*0f60*/  FFMA R6, -R5, R9, R2 ;  /* 0x0000000905067223 */ /* 0x000fc80000000102 */
[----:B------:R-:W-:Y:S01]  /*0f70*/  FFMA R9, R0, R6, R9 ;  /* 0x0000000600097223 */ /* 0x000fe20000000009 */
[----:B-1----:R-:W-:Y:S06]  /*0f80*/  @!P0 BRA `(.L_x_82) ;  /* 0x0000000000108947 */ /* 0x002fec0003800000 */
[----:B------:R-:W-:Y:S01]  /*0f90*/  IMAD.MOV.U32 R0, RZ, RZ, R5 ;  /* 0x000000ffff007224 */ /* 0x000fe200078e0005 */
[----:B------:R-:W-:-:S07]  /*0fa0*/  MOV R33, 0xfc0 ;  /* 0x00000fc000217802 */ /* 0x000fce0000000f00 */
[----:B------:R-:W-:Y:S05]  /*0fb0*/  CALL.REL.NOINC `($__internal_1_$__cuda_sm3x_div_rn_noftz_f32_slowpath) ;  /* 0x0000029400ec7944 */ /* 0x000fea0003c00000 */
[----:B------:R-:W-:-:S07]  /*0fc0*/  MOV R9, R2 ;  /* 0x0000000200097202 */ /* 0x000fce0000000f00 */
.L_x_82:
[----:B------:R-:W-:Y:S05]  /*0fd0*/  BSYNC.RECONVERGENT B4 ;  /* 0x0000000000047941 */ /* 0x000fea0003800200 */
.L_x_81:
[----:B------:R-:W-:-:S07]  /*0fe0*/  VIADD R8, R7, 0x100 ;  /* 0x0000010007087836 */ /* 0x000fce0000000000 */
.L_x_60:
[----:B------:R-:W-:Y:S05]  /*0ff0*/  BSYNC.RECONVERGENT B1 ;  /* 0x0000000000017941 */ /* 0x000fea0003800200 */
.L_x_59:
[----:B------:R-:W-:Y:S01]  /*1000*/  ISETP.GE.AND P0, PT, R8, R10, PT ;  /* 0x0000000a0800720c */ /* 0x000fe20003f06270 */
[----:B------:R-:W-:-:S12]  /*1010*/  BSSY.RECONVERGENT B1, `(.L_x_83) ;  /* 0x0000185000017945 */ /* 0x000fd80003800200 */
[----:B------:R-:W-:Y:S05]  /*1020*/  @P0 BRA `(.L_x_84) ;  /* 0x00000018000c0947 */ /* 0x000fea0003800000 */
[----:B------:R-:W0:Y:S02]  /*1030*/  LDC R5, c[0x0][0x3e4] ;  /* 0x0000f900ff057b82 */ /* 0x000e240000000800 */
[----:B0-----:R-:W-:Y:S02]  /*1040*/  ISETP.GE.AND P0, PT, R5, 0x1, PT ;  /* 0x000000010500780c */ /* 0x001fe40003f06270 */
[----:B------:R-:W-:-:S11]  /*1050*/  I2FP.F32.S32 R0, R5 ;  /* 0x0000000500007245 */ /* 0x000fd60000201400 */
[----:B------:R-:W-:Y:S05]  /*1060*/  @!P0 BRA `(.L_x_85) ;  /* 0x0000001000c88947 */ /* 0x000fea0003800000 */
[----:B------:R-:W0:Y:S01]  /*1070*/  LDCU UR4, c[0x0][0x380] ;  /* 0x00007000ff0477ac */ /* 0x000e220008000800 */
[C---:B------:R-:W-:Y:S01]  /*1080*/  LOP3.LUT R2, R5.reuse, 0x7ffffffc, RZ, 0xc0, !PT ;  /* 0x7ffffffc05027812 */ /* 0x040fe200078ec0ff */
[C---:B------:R-:W-:Y:S01]  /*1090*/  VIADD R6, R5.reuse, 0xffffffff ;  /* 0xffffffff05067836 */ /* 0x040fe20000000000 */
[----:B------:R-:W-:Y:S01]  /*10a0*/  LOP3.LUT R5, R5, 0x3, RZ, 0xc0, !PT ;  /* 0x0000000305057812 */ /* 0x000fe200078ec0ff */
[----:B0-----:R-:W-:Y:S02]  /*10b0*/  VIADD R11, R4, UR4 ;  /* 0x00000004040b7c36 */ /* 0x001fe40008000000 */
[----:B------:R-:W-:-:S07]  /*10c0*/  IMAD.MOV R4, RZ, RZ, -R2 ;  /* 0x000000ffff047224 */ /* 0x000fce00078e0a02 */
.L_x_112:
[----:B------:R-:W-:Y:S01]  /*10d0*/  IMAD.IADD R2, R11, 0x1, R8 ;  /* 0x000000010b027824 */ /* 0x000fe200078e0208 */
[----:B------:R-:W-:Y:S01]  /*10e0*/  ISETP.GE.U32.AND P0, PT, R6, 0x3, PT ;  /* 0x000000030600780c */ /* 0x000fe20003f06070 */
[----:B------:R-:W-:Y:S02]  /*10f0*/  HFMA2 R14, -RZ, RZ, -310, -36736 ;  /* 0xdcd8f87cff0e7431 */ /* 0x000fe400000001ff */
[----:B------:R-:W-:Y:S01]  /*1100*/  IMAD.MOV.U32 R13, RZ, RZ, -0x75bd8fc ;  /* 0xf8a42704ff0d7424 */ /* 0x000fe200078e00ff */
[----:B------:R-:W-:Y:S01]  /*1110*/  LOP3.LUT R2, R2, 0xaad26b49, RZ, 0x3c, !PT ;  /* 0xaad26b4902027812 */ /* 0x000fe200078e3cff */
[----:B------:R-:W-:-:S04]  /*1120*/  IMAD.MOV.U32 R15, RZ, RZ, RZ ;  /* 0x000000ffff0f7224 */ /* 0x000fc800078e00ff */
[----:B------:R-:W-:-:S04]  /*1130*/  IMAD R2, R2, 0x4182bed5, RZ ;  /* 0x4182bed502027824 */ /* 0x000fc800078e02ff */
[C---:B------:R-:W-:Y:S01]  /*1140*/  VIADD R12, R2.reuse, 0x583f19 ;  /* 0x00583f19020c7836 */ /* 0x040fe20000000000 */
[C---:B------:R-:W-:Y:S01]  /*1150*/  LOP3.LUT R18, R2.reuse, 0x159a55e5, RZ, 0x3c, !PT ;  /* 0x159a55e502127812 */ /* 0x040fe200078e3cff */
[C---:B------:R-:W-:Y:S02]  /*1160*/  VIADD R22, R2.reuse, 0x75bcd15 ;  /* 0x075bcd1502167836 */ /* 0x040fe40000000000 */
[----:B------:R-:W-:Y:S01]  /*1170*/  VIADD R16, R2, 0xd9f6dc18 ;  /* 0xd9f6dc1802107836 */ /* 0x000fe20000000000 */
[----:B------:R-:W-:Y:S06]  /*1180*/  @!P0 BRA `(.L_x_86) ;  /* 0x00000008006c8947 */ /* 0x000fec0003800000 */
[----:B------:R-:W-:Y:S01]  /*1190*/  MOV R16, R2 ;  /* 0x0000000200107202 */ /* 0x000fe20000000f00 */
[----:B------:R-:W-:Y:S02]  /*11a0*/  IMAD.MOV.U32 R14, RZ, RZ, -0x23270784 ;  /* 0xdcd8f87cff0e7424 */ /* 0x000fe400078e00ff */
[----:B------:R-:W-:Y:S02]  /*11b0*/  IMAD.MOV.U32 R13, RZ, RZ, -0x75bd8fc ;  /* 0xf8a42704ff0d7424 */ /* 0x000fe400078e00ff */
[----:B------:R-:W-:Y:S02]  /*11c0*/  IMAD.MOV.U32 R15, RZ, RZ, RZ ;  /* 0x000000ffff0f7224 */ /* 0x000fe400078e00ff */
[----:B------:R-:W-:-:S07]  /*11d0*/  IMAD.MOV.U32 R17, RZ, RZ, R4 ;  /* 0x000000ffff117224 */ /* 0x000fce00078e0004 */
.L_x_99:
        /* <DEDUP_REMOVED lines=9> */
[----:B------:R-:W-:-:S02]  /*1270*/  ISETP.NE.AND P1, PT, R17, RZ, PT ;  /* 0x000000ff1100720c */ /* 0x000fc40003f25270 */
[----:B------:R-:W-:-:S04]  /*1280*/  LOP3.LUT R2, R12, R21, R2, 0x96, !PT ;  /* 0x000000150c027212 */ /* 0x000fc800078e9602 */
[----:B------:R-:W-:Y:S01]  /*1290*/  LOP3.LUT R18, R2, R19, RZ, 0x3c, !PT ;  /* 0x0000001302127212 */ /* 0x000fe200078e3cff */
[----:B------:R-:W-:-:S04]  /*12a0*/  IMAD.SHL.U32 R19, R23, 0x2, RZ ;  /* 0x0000000217137824 */ /* 0x000fc800078e00ff */
[----:B------:R-:W-:-:S05]  /*12b0*/  IMAD.SHL.U32 R2, R18, 0x10, RZ ;  /* 0x0000001012027824 */ /* 0x000fca00078e00ff */
[----:B------:R-:W-:Y:S01]  /*12c0*/  LOP3.LUT R23, R23, R19, R2, 0x96, !PT ;  /* 0x0000001317177212 */ /* 0x000fe200078e9602 */
[----:B------:R-:W-:-:S03]  /*12d0*/  VIADD R19, R16, 0xd9f6dc18 ;  /* 0xd9f6dc1810137836 */ /* 0x000fc60000000000 */
        /* <DEDUP_REMOVED lines=16> */
.L_x_88:
[----:B------:R-:W-:Y:S01]  /*13e0*/  FMUL.FTZ R33, R24, R21 ;  /* 0x0000001518217220 */ /* 0x000fe20000410000 */
[----:B------:R-:W-:-:S03]  /*13f0*/  FMUL.FTZ R21, R21, 0.5 ;  /* 0x3f00000015157820 */ /* 0x000fc60000410000 */
[----:B------:R-:W-:-:S04]  /*1400*/  FFMA R2, -R33, R33, R24 ;  /* 0x0000002121027223 */ /* 0x000fc80000000118 */
[----:B------:R-:W-:-:S07]  /*1410*/  FFMA R33, R2, R21, R33 ;  /* 0x0000001502217223 */ /* 0x000fce0000000021 */
.L_x_89:
[----:B------:R-:W-:Y:S05]  /*1420*/  BSYNC.RECONVERGENT B2 ;  /* 0x0000000000027941 */ /* 0x000fea0003800200 */
.L_x_87:
[----:B------:R-:W-:Y:S01]  /*1430*/  SHF.R.U32.HI R2, RZ, 0x2, R13 ;  /* 0x00000002ff027819 */ /* 0x000fe2000001160d */
[----:B------:R-:W-:Y:S01]  /*1440*/  BSSY.RECONVERGENT B2, `(.L_x_90) ;  /* 0x0000022000027945 */ /* 0x000fe20003800200 */
[----:B------:R-:W-:Y:S02]  /*1450*/  SHF.R.U32.HI R23, RZ, 0x2, R14 ;  /* 0x00000002ff177819 */ /* 0x000fe4000001160e */
[----:B------:R-:W-:Y:S01]  /*1460*/  LOP3.LUT R2, R2, R13, RZ, 0x3c, !PT ;  /* 0x0000000d02027212 */ /* 0x000fe200078e3cff */
[----:B------:R-:W-:Y:S01]  /*1470*/  IMAD.SHL.U32 R13, R20, 0x10, RZ ;  /* 0x00000010140d7824 */ /* 0x000fe200078e00ff */
[----:B------:R-:W-:Y:S02]  /*1480*/  LOP3.LUT R23, R23, R14, RZ, 0x3c, !PT ;  /* 0x0000000e17177212 */ /* 0x000fe400078e3cff */
[----:B------:R-:W-:Y:S01]  /*1490*/  FSETP.GTU.AND P0, PT, R33, 1, PT ;  /* 0x3f8000002100780b */ /* 0x000fe20003f0c000 */
[----:B------:R-:W-:-:S05]  /*14a0*/  IMAD.SHL.U32 R21, R2, 0x2, RZ ;  /* 0x0000000202157824 */ /* 0x000fca00078e00ff */
[----:B------:R-:W-:Y:S01]  /*14b0*/  LOP3.LUT R13, R20, R13, R21, 0x96, !PT ;  /* 0x0000000d140d7212 */ /* 0x000fe200078e9615 */
[----:B------:R-:W-:-:S03]  /*14c0*/  IMAD.MOV.U32 R21, RZ, RZ, 0x2f800000 ;  /* 0x2f800000ff157424 */ /* 0x000fc600078e00ff */
[----:B------:R-:W-:Y:S01]  /*14d0*/  LOP3.LUT R14, R13, R2, RZ, 0x3c, !PT ;  /* 0x000000020d0e7212 */ /* 0x000fe200078e3cff */
[----:B------:R-:W-:Y:S02]  /*14e0*/  IMAD.SHL.U32 R13, R23, 0x2, RZ ;  /* 0x00000002170d7824 */ /* 0x000fe400078e00ff */
[----:B------:R-:W-:Y:S02]  /*14f0*/  @!P0 FADD R15, R15, 1 ;  /* 0x3f8000000f0f8421 */ /* 0x000fe40000000000 */
[----:B------:R-:W-:-:S05]  /*1500*/  IMAD.SHL.U32 R2, R14, 0x10, RZ ;  /* 0x000000100e027824 */ /* 0x000fca00078e00ff */
[----:B------:R-:W-:Y:S02]  /*1510*/  LOP3.LUT R13, R23, R13, R2, 0x96, !PT ;  /* 0x0000000d170d7212 */ /* 0x000fe400078e9602 */
[----:B------:R-:W-:Y:S02]  /*1520*/  IADD3 R2, PT, PT, R19, 0x10974f, R14 ;  /* 0x0010974f13027810 */ /* 0x000fe40007ffe00e */
[----:B------:R-:W-:Y:S02]  /*1530*/  LOP3.LUT R22, R13, R14, RZ, 0x3c, !PT ;  /* 0x0000000e0d167212 */ /* 0x000fe400078e3cff */
[----:B------:R-:W-:Y:S02]  /*1540*/  I2FP.F32.U32 R2, R2 ;  /* 0x0000000200027245 */ /* 0x000fe40000201000 */
[----:B------:R-:W-:-:S03]  /*1550*/  IADD3 R13, PT, PT, R19, 0x161f14, R22 ;  /* 0x00161f14130d7810 */ /* 0x000fc60007ffe016 */
[----:B------:R-:W-:Y:S01]  /*1560*/  FFMA R2, R2, R21, 1.1641532182693481445e-10 ;  /* 0x2f00000002027423 */ /* 0x000fe20000000015 */
        /* <DEDUP_REMOVED lines=11> */
.L_x_91:
[----:B------:R-:W-:Y:S01]  /*1620*/  FMUL.FTZ R33, R24, R13 ;  /* 0x0000000d18217220 */ /* 0x000fe20000410000 */
[----:B------:R-:W-:-:S03]  /*1630*/  FMUL.FTZ R13, R13, 0.5 ;  /* 0x3f0000000d0d7820 */ /* 0x000fc60000410000 */
[----:B------:R-:W-:-:S04]  /*1640*/  FFMA R2, -R33, R33, R24 ;  /* 0x0000002121027223 */ /* 0x000fc80000000118 */
[----:B------:R-:W-:-:S07]  /*1650*/  FFMA R33, R2, R13, R33 ;  /* 0x0000000d02217223 */ /* 0x000fce0000000021 */
.L_x_92:
[----:B------:R-:W-:Y:S05]  /*1660*/  BSYNC.RECONVERGENT B2 ;  /* 0x0000000000027941 */ /* 0x000fea0003800200 */
.L_x_90:
[----:B------:R-:W-:Y:S01]  /*1670*/  SHF.R.U32.HI R13, RZ, 0x2, R12 ;  /* 0x00000002ff0d7819 */ /* 0x000fe2000001160c */
[----:B------:R-:W-:Y:S01]  /*1680*/  IMAD.SHL.U32 R21, R22, 0x10, RZ ;  /* 0x0000001016157824 */ /* 0x000fe200078e00ff */
[----:B------:R-:W-:Y:S01]  /*1690*/  SHF.R.U32.HI R23, RZ, 0x2, R18 ;  /* 0x00000002ff177819 */ /* 0x000fe20000011612 */
[----:B------:R-:W-:Y:S01]  /*16a0*/  BSSY.RECONVERGENT B2, `(.L_x_93) ;  /* 0x0000020000027945 */ /* 0x000fe20003800200 */
[----:B------:R-:W-:Y:S02]  /*16b0*/  LOP3.LUT R13, R13, R12, RZ, 0x3c, !PT ;  /* 0x0000000c0d0d7212 */ /* 0x000fe400078e3cff */
[----:B------:R-:W-:Y:S02]  /*16c0*/  LOP3.LUT R23, R23, R18, RZ, 0x3c, !PT ;  /* 0x0000001217177212 */ /* 0x000fe400078e3cff */
[----:B------:R-:W-:Y:S01]  /*16d0*/  FSETP.GTU.AND P0, PT, R33, 1, PT ;  /* 0x3f8000002100780b */ /* 0x000fe20003f0c000 */
[----:B------:R-:W-:Y:S02]  /*16e0*/  IMAD.SHL.U32 R2, R13, 0x2, RZ ;  /* 0x000000020d027824 */ /* 0x000fe400078e00ff */
[----:B------:R-:W-:-:S03]  /*16f0*/  IMAD.SHL.U32 R12, R23, 0x2, RZ ;  /* 0x00000002170c7824 */ /* 0x000fc600078e00ff */
[----:B------:R-:W-:Y:S01]  /*1700*/  LOP3.LUT R2, R22, R21, R2, 0x96, !PT ;  /* 0x0000001516027212 */ /* 0x000fe200078e9602 */
[----:B------:R-:W-:-:S03]  /*1710*/  IMAD.MOV.U32 R21, RZ, RZ, 0x2f800000 ;  /* 0x2f800000ff157424 */ /* 0x000fc600078e00ff */
[----:B------:R-:W-:-:S03]  /*1720*/  LOP3.LUT R18, R2, R13, RZ, 0x3c, !PT ;  /* 0x0000000d02127212 */ /* 0x000fc600078e3cff */
        /* <DEDUP_REMOVED lines=19> */
.L_x_94:
[----:B------:R-:W-:Y:S01]  /*1860*/  FMUL.FTZ R33, R24, R21 ;  /* 0x0000001518217220 */ /* 0x000fe20000410000 */
[----:B------:R-:W-:-:S03]  /*1870*/  FMUL.FTZ R12, R21, 0.5 ;  /* 0x3f000000150c7820 */ /* 0x000fc60000410000 */
[----:B------:R-:W-:-:S04]  /*1880*/  FFMA R2, -R33, R33, R24 ;  /* 0x0000002121027223 */ /* 0x000fc80000000118 */
[----:B------:R-:W-:-:S07]  /*1890*/  FFMA R33, R2, R12, R33 ;  /* 0x0000000c02217223 */ /* 0x000fce0000000021 */
.L_x_95:
[----:B------:R-:W-:Y:S05]  /*18a0*/  BSYNC.RECONVERGENT B2 ;  /* 0x0000000000027941 */ /* 0x000fea0003800200 */
.L_x_93:
[----:B------:R-:W-:Y:S01]  /*18b0*/  SHF.R.U32.HI R21, RZ, 0x2, R20 ;  /* 0x00000002ff157819 */ /* 0x000fe20000011614 */
[----:B------:R-:W-:Y:S01]  /*18c0*/  IMAD.SHL.U32 R2, R13, 0x10, RZ ;  /* 0x000000100d027824 */ /* 0x000fe200078e00ff */
[----:B------:R-:W-:Y:S01]  /*18d0*/  SHF.R.U32.HI R23, RZ, 0x2, R14 ;  /* 0x00000002ff177819 */ /* 0x000fe2000001160e */
[----:B------:R-:W-:Y:S01]  /*18e0*/  BSSY.RECONVERGENT B2, `(.L_x_96) ;  /* 0x0000020000027945 */ /* 0x000fe20003800200 */
[----:B------:R-:W-:Y:S01]  /*18f0*/  LOP3.LUT R21, R21, R20, RZ, 0x3c, !PT ;  /* 0x0000001415157212 */ /* 0x000fe200078e3cff */
[----:B------:R-:W-:Y:S01]  /*1900*/  IMAD.MOV.U32 R20, RZ, RZ, 0x2f800000 ;  /* 0x2f800000ff147424 */ /* 0x000fe200078e00ff */
[----:B------:R-:W-:Y:S02]  /*1910*/  LOP3.LUT R23, R23, R14, RZ, 0x3c, !PT ;  /* 0x0000000e17177212 */ /* 0x000fe400078e3cff */
[----:B------:R-:W-:Y:S01]  /*1920*/  FSETP.GTU.AND P0, PT, R33, 1, PT ;  /* 0x3f8000002100780b */ /* 0x000fe20003f0c000 */
[----:B------:R-:W-:-:S05]  /*1930*/  IMAD.SHL.U32 R12, R21, 0x2, RZ ;  /* 0x00000002150c7824 */ /* 0x000fca00078e00ff */
[----:B------:R-:W-:Y:S01]  /*1940*/  LOP3.LUT R2, R13, R2, R12, 0x96, !PT ;  /* 0x000000020d027212 */ /* 0x000fe200078e960c */
[----:B------:R-:W-:-:S03]  /*1950*/  IMAD.SHL.U32 R12, R23, 0x2, RZ ;  /* 0x00000002170c7824 */ /* 0x000fc600078e00ff */
[----:B------:R-:W-:-:S03]  /*1960*/  LOP3.LUT R14, R2, R21, RZ, 0x3c, !PT ;  /* 0x00000015020e7212 */ /* 0x000fc600078e3cff */
[----:B------:R-:W-:Y:S02]  /*1970*/  @!P0 FADD R15, R15, 1 ;  /* 0x3f8000000f0f8421 */ /* 0x000fe40000000000 */
[----:B------:R-:W-:-:S05]  /*1980*/  IMAD.SHL.U32 R2, R14, 0x10, RZ ;  /* 0x000000100e027824 */ /* 0x000fca00078e00ff */
[----:B------:R-:W-:-:S04]  /*1990*/  LOP3.LUT R23, R23, R12, R2, 0x96, !PT ;  /* 0x0000000c17177212 */ /* 0x000fc800078e9602 */
[----:B------:R-:W-:-:S04]  /*19a0*/  LOP3.LUT R12, R23, R14, RZ, 0x3c, !PT ;  /* 0x0000000e170c7212 */ /* 0x000fc800078e3cff */
[C---:B------:R-:W-:Y:S02]  /*19b0*/  IADD3 R2, PT, PT, R19.reuse, 0x2c3e28, R12 ;  /* 0x002c3e2813027810 */ /* 0x040fe40007ffe00c */
[----:B------:R-:W-:Y:S02]  /*19c0*/  IADD3 R19, PT, PT, R19, 0x26b663, R14 ;  /* 0x0026b66313137810 */ /* 0x000fe40007ffe00e */
[----:B------:R-:W-:Y:S02]  /*19d0*/  I2FP.F32.U32 R2, R2 ;  /* 0x0000000200027245 */ /* 0x000fe40000201000 */
[----:B------:R-:W-:-:S03]  /*19e0*/  I2FP.F32.U32 R19, R19 ;  /* 0x0000001300137245 */ /* 0x000fc60000201000 */
[-C--:B------:R-:W-:Y:S02]  /*19f0*/  FFMA R2, R2, R20.reuse, 1.1641532182693481445e-10 ;  /* 0x2f00000002027423 */ /* 0x080fe40000000014 */
[----:B------:R-:W-:Y:S02]  /*1a00*/  FFMA R19, R19, R20, 1.1641532182693481445e-10 ;  /* 0x2f00000013137423 */ /* 0x000fe40000000014 */
        /* <DEDUP_REMOVED lines=9> */
.L_x_97:
[----:B------:R-:W-:Y:S01]  /*1aa0*/  FMUL.FTZ R33, R24, R19 ;  /* 0x0000001318217220 */ /* 0x000fe20000410000 */
[----:B------:R-:W-:-:S03]  /*1ab0*/  FMUL.FTZ R19, R19, 0.5 ;  /* 0x3f00000013137820 */ /* 0x000fc60000410000 */
[----:B------:R-:W-:-:S04]  /*1ac0*/  FFMA R2, -R33, R33, R24 ;  /* 0x0000002121027223 */ /* 0x000fc80000000118 */
[----:B------:R-:W-:-:S07]  /*1ad0*/  FFMA R33, R2, R19, R33 ;  /* 0x0000001302217223 */ /* 0x000fce0000000021 */
.L_x_98:
[----:B------:R-:W-:Y:S05]  /*1ae0*/  BSYNC.RECONVERGENT B2 ;  /* 0x0000000000027941 */ /* 0x000fea0003800200 */
.L_x_96:
[----:B------:R-:W-:Y:S01]  /*1af0*/  FSETP.GTU.AND P0, PT, R33, 1, PT ;  /* 0x3f8000002100780b */ /* 0x000fe20003f0c000 */
[----:B------:R-:W-:-:S12]  /*1b00*/  VIADD R16, R16, 0x2c3e28 ;  /* 0x002c3e2810107836 */ /* 0x000fd80000000000 */
[----:B------:R-:W-:Y:S01]  /*1b10*/  @!P0 FADD R15, R15, 1 ;  /* 0x3f8000000f0f8421 */ /* 0x000fe20000000000 */
[----:B------:R-:W-:Y:S06]  /*1b20*/  @P1 BRA `(.L_x_99) ;  /* 0xfffffff400ac1947 */ /* 0x000fec000383ffff */
[----:B------:R-:W-:-:S07]  /*1b30*/  VIADD R16, R16, 0xd9f6dc18 ;  /* 0xd9f6dc1810107836 */ /* 0x000fce0000000000 */
.L_x_86:
[----:B------:R-:W-:-:S13]  /*1b40*/  ISETP.NE.AND P0, PT, R5, RZ, PT ;  /* 0x000000ff0500720c */ /* 0x000fda0003f05270 */
[----:B------:R-:W-:Y:S05]  /*1b50*/  @!P0 BRA `(.L_x_100) ;  /* 0x0000000400c08947 */ /* 0x000fea0003800000 */
[----:B------:R-:W-:Y:S01]  /*1b60*/  SHF.R.U32.HI R17, RZ, 0x2, R22 ;  /* 0x00000002ff117819 */ /* 0x000fe20000011616 */
[----:B------:R-:W-:Y:S01]  /*1b70*/  IMAD.SHL.U32 R19, R12, 0x10, RZ ;  /* 0x000000100c137824 */ /* 0x000fe200078e00ff */
[----:B------:R-:W-:Y:S01]  /*1b80*/  SHF.R.U32.HI R21, RZ, 0x2, R18 ;  /* 0x00000002ff157819 */ /* 0x000fe20000011612 */
[----:B------:R-:W-:Y:S01]  /*1b90*/  BSSY.RECONVERGENT B2, `(.L_x_101) ;  /* 0x000001f000027945 */ /* 0x000fe20003800200 */
[----:B------:R-:W-:Y:S02]  /*1ba0*/  LOP3.LUT R17, R17, R22, RZ, 0x3c, !PT ;  /* 0x0000001611117212 */ /* 0x000fe400078e3cff */
[----:B------:R-:W-:Y:S02]  /*1bb0*/  LOP3.LUT R21, R21, R18, RZ, 0x3c, !PT ;  /* 0x0000001215157212 */ /* 0x000fe400078e3cff */
[----:B------:R-:W-:Y:S01]  /*1bc0*/  ISETP.NE.AND P1, PT, R5, 0x1, PT ;  /* 0x000000010500780c */ /* 0x000fe20003f25270 */
[----:B------:R-:W-:Y:S01]  /*1bd0*/  IMAD.SHL.U32 R2, R17, 0x2, RZ ;  /* 0x0000000211027824 */ /* 0x000fe200078e00ff */
[----:B------:R-:W-:-:S04]  /*1be0*/  SHF.L.U32 R18, R21, 0x1, RZ ;  /* 0x0000000115127819 */ /* 0x000fc800000006ff */
[----:B------:R-:W-:-:S04]  /*1bf0*/  LOP3.LUT R2, R12, R19, R2, 0x96, !PT ;  /* 0x000000130c027212 */ /* 0x000fc800078e9602 */
[----:B------:R-:W-:-:S05]  /*1c00*/  LOP3.LUT R17, R2, R17, RZ, 0x3c, !PT ;  /* 0x0000001102117212 */ /* 0x000fca00078e3cff */
[----:B------:R-:W-:-:S05]  /*1c10*/  IMAD.SHL.U32 R2, R17, 0x10, RZ ;  /* 0x0000001011027824 */ /* 0x000fca00078e00ff */
[----:B------:R-:W-:Y:S01]  /*1c20*/  LOP3.LUT R2, R21, R18, R2, 0x96, !PT ;  /* 0x0000001215027212 */ /* 0x000fe200078e9602 */
[----:B------:R-:W-:-:S03]  /*1c30*/  IMAD.MOV.U32 R21, RZ, RZ, 0x2f800000 ;  /* 0x2f800000ff157424 */ /* 0x000fc600078e00ff */
        /* <DEDUP_REMOVED lines=16> */
.L_x_102:
[----:B------:R-:W-:Y:S01]  /*1d40*/  FMUL.FTZ R33, R24, R21 ;  /* 0x0000001518217220 */ /* 0x000fe20000410000 */
[----:B------:R-:W-:-:S03]  /*1d50*/  FMUL.FTZ R18, R21, 0.5 ;  /* 0x3f00000015127820 */ /* 0x000fc60000410000 */
[----:B------:R-:W-:-:S04]  /*1d60*/  FFMA R2, -R33, R33, R24 ;  /* 0x0000002121027223 */ /* 0x000fc80000000118 */
[----:B------:R-:W-:-:S07]  /*1d70*/  FFMA R33, R2, R18, R33 ;  /* 0x0000001202217223 */ /* 0x000fce0000000021 */
.L_x_103:
[----:B------:R-:W-:Y:S05]  /*1d80*/  BSYNC.RECONVERGENT B2 ;  /* 0x0000000000027941 */ /* 0x000fea0003800200 */
.L_x_101:
[----:B------:R-:W-:-:S13]  /*1d90*/  FSETP.GTU.AND P0, PT, R33, 1, PT ;  /* 0x3f8000002100780b */ /* 0x000fda0003f0c000 */
[----:B------:R-:W-:Y:S01]  /*1da0*/  @!P0 FADD R15, R15, 1 ;  /* 0x3f8000000f0f8421 */ /* 0x000fe20000000000 */
[----:B------:R-:W-:Y:S06]  /*1db0*/  @!P1 BRA `(.L_x_100) ;  /* 0x0000000400289947 */ /* 0x000fec0003800000 */
[----:B------:R-:W-:Y:S01]  /*1dc0*/  SHF.R.U32.HI R2, RZ, 0x2, R13 ;  /* 0x00000002ff027819 */ /* 0x000fe2000001160d */
[----:B------:R-:W-:Y:S01]  /*1dd0*/  IMAD.SHL.U32 R18, R19, 0x10, RZ ;  /* 0x0000001013127824 */ /* 0x000fe200078e00ff */
[----:B------:R-:W-:Y:S01]  /*1de0*/  SHF.R.U32.HI R21, RZ, 0x2, R14 ;  /* 0x00000002ff157819 */ /* 0x000fe2000001160e */
[----:B------:R-:W-:Y:S01]  /*1df0*/  BSSY.RECONVERGENT B2, `(.L_x_104) ;  /* 0x000001f000027945 */ /* 0x000fe20003800200 */
[----:B------:R-:W-:Y:S02]  /*1e00*/  LOP3.LUT R2, R2, R13, RZ, 0x3c, !PT ;  /* 0x0000000d02027212 */ /* 0x000fe400078e3cff */
[----:B------:R-:W-:Y:S01]  /*1e10*/  LOP3.LUT R21, R21, R14, RZ, 0x3c, !PT ;  /* 0x0000000e15157212 */ /* 0x000fe200078e3cff */
[----:B------:R-:W-:Y:S01]  /*1e20*/  IMAD.MOV.U32 R14, RZ, RZ, 0x2f800000 ;  /* 0x2f800000ff0e7424 */ /* 0x000fe200078e00ff */
[----:B------:R-:W-:Y:S02]  /*1e30*/  SHF.L.U32 R13, R2, 0x1, RZ ;  /* 0x00000001020d7819 */ /* 0x000fe400000006ff */
[----:B------:R-:W-:-:S02]  /*1e40*/  ISETP.NE.AND P1, PT, R5, 0x2, PT ;  /* 0x000000020500780c */ /* 0x000fc40003f25270 */
        /* <DEDUP_REMOVED lines=21> */
.L_x_105:
[----:B------:R-:W-:Y:S01]  /*1fa0*/  FMUL.FTZ R33, R24, R19 ;  /* 0x0000001318217220 */ /* 0x000fe20000410000 */
[----:B------:R-:W-:-:S03]  /*1fb0*/  FMUL.FTZ R14, R19, 0.5 ;  /* 0x3f000000130e7820 */ /* 0x000fc60000410000 */
[----:B------:R-:W-:-:S04]  /*1fc0*/  FFMA R2, -R33, R33, R24 ;  /* 0x0000002121027223 */ /* 0x000fc80000000118 */
[----:B------:R-:W-:-:S07]  /*1fd0*/  FFMA R33, R2, R14, R33 ;  /* 0x0000000e02217223 */ /* 0x000fce0000000021 */
.L_x_106:
[----:B------:R-:W-:Y:S05]  /*1fe0*/  BSYNC.RECONVERGENT B2 ;  /* 0x0000000000027941 */ /* 0x000fea0003800200 */
.L_x_104:
[----:B------:R-:W-:-:S13]  /*1ff0*/  FSETP.GTU.AND P0, PT, R33, 1, PT ;  /* 0x3f8000002100780b */ /* 0x000fda0003f0c000 */
[----:B------:R-:W-:Y:S01]  /*2000*/  @!P0 FADD R15, R15, 1 ;  /* 0x3f8000000f0f8421 */ /* 0x000fe20000000000 */
[----:B------:R-:W-:Y:S06]  /*2010*/  @!P1 BRA `(.L_x_100) ;  /* 0x0000000000909947 */ /* 0x000fec0003800000 */
[----:B------:R-:W-:Y:S01]  /*2020*/  SHF.R.U32.HI R19, RZ, 0x2, R12 ;  /* 0x00000002ff137819 */ /* 0x000fe2000001160c */
[----:B------:R-:W-:Y:S01]  /*2030*/  BSSY.RECONVERGENT B2, `(.L_x_107) ;  /* 0x0000020000027945 */ /* 0x000fe20003800200 */
[----:B------:R-:W-:Y:S02]  /*2040*/  SHF.L.U32 R2, R13, 0x4, RZ ;  /* 0x000000040d027819 */ /* 0x000fe400000006ff */
[----:B------:R-:W-:Y:S02]  /*2050*/  LOP3.LUT R19, R19, R12, RZ, 0x3c, !PT ;  /* 0x0000000c13137212 */ /* 0x000fe400078e3cff */
[----:B------:R-:W-:-:S03]  /*2060*/  SHF.R.U32.HI R14, RZ, 0x2, R17 ;  /* 0x00000002ff0e7819 */ /* 0x000fc60000011611 */
[----:B------:R-:W-:Y:S01]  /*2070*/  IMAD.SHL.U32 R12, R19, 0x2, RZ ;  /* 0x00000002130c7824 */ /* 0x000fe200078e00ff */
[----:B------:R-:W-:-:S04]  /*2080*/  LOP3.LUT R14, R14, R17, RZ, 0x3c, !PT ;  /* 0x000000110e0e7212 */ /* 0x000fc800078e3cff */
[----:B------:R-:W-:-:S04]  /*2090*/  LOP3.LUT R2, R13, R2, R12, 0x96, !PT ;  /* 0x000000020d027212 */ /* 0x000fc800078e960c */
[----:B------:R-:W-:Y:S01]  /*20a0*/  LOP3.LUT R19, R2, R19, RZ, 0x3c, !PT ;  /* 0x0000001302137212 */ /* 0x000fe200078e3cff */
[----:B------:R-:W-:-:S04]  /*20b0*/  IMAD.SHL.U32 R2, R14, 0x2, RZ ;  /* 0x000000020e027824 */ /* 0x000fc800078e00ff */
[----:B------:R-:W-:-:S05]  /*20c0*/  IMAD.SHL.U32 R13, R19, 0x10, RZ ;  /* 0x00000010130d7824 */ /* 0x000fca00078e00ff */
[----:B------:R-:W-:-:S04]  /*20d0*/  LOP3.LUT R2, R14, R2, R13, 0x96, !PT ;  /* 0x000000020e027212 */ /* 0x000fc800078e960d */
[----:B------:R-:W-:Y:S01]  /*20e0*/  LOP3.LUT R13, R2, R19, RZ, 0x3c, !PT ;  /* 0x00000013020d7212 */ /* 0x000fe200078e3cff */
[----:B------:R-:W-:-:S03]  /*20f0*/  IMAD.MOV.U32 R2, RZ, RZ, 0x2f800000 ;  /* 0x2f800000ff027424 */ /* 0x000fc600078e00ff */
        /* <DEDUP_REMOVED lines=15> */
.L_x_108:
[----:B------:R-:W-:Y:S01]  /*21f0*/  FMUL.FTZ R33, R24, R13 ;  /* 0x0000000d18217220 */ /* 0x000fe20000410000 */
[----:B------:R-:W-:-:S03]  /*2200*/  FMUL.FTZ R12, R13, 0.5 ;  /* 0x3f0000000d0c7820 */ /* 0x000fc60000410000 */
[----:B------:R-:W-:-:S04]  /*2210*/  FFMA R2, -R33, R33, R24 ;  /* 0x0000002121027223 */ /* 0x000fc80000000118 */
[----:B------:R-:W-:-:S07]  /*2220*/  FFMA R33, R2, R12, R33 ;  /* 0x0000000c02217223 */ /* 0x000fce0000000021 */
.L_x_109:
[----:B------:R-:W-:Y:S05]  /*2230*/  BSYNC.RECONVERGENT B2 ;  /* 0x0000000000027941 */ /* 0x000fea0003800200 */
.L_x_107:
[----:B------:R-:W-:-:S13]  /*2240*/  FSETP.GTU.AND P0, PT, R33, 1, PT ;  /* 0x3f8000002100780b */ /* 0x000fda0003f0c000 */
[----:B------:R-:W-:-:S07]  /*2250*/  @!P0 FADD R15, R15, 1 ;  /* 0x3f8000000f0f8421 */ /* 0x000fce0000000000 */
.L_x_100:
[----:B------:R-:W0:Y:S01]  /*2260*/  MUFU.RCP R13, R0 ;  /* 0x00000000000d7308 */ /* 0x000e220000001000 */
[----:B------:R-:W-:Y:S01]  /*2270*/  FMUL R15, R15, 4 ;  /* 0x408000000f0f7820 */ /* 0x000fe20000400000 */
[----:B------:R-:W-:Y:S06]  /*2280*/  BSSY.RECONVERGENT B4, `(.L_x_110) ;  /* 0x000000b000047945 */ /* 0x000fec0003800200 */
        /* <DEDUP_REMOVED lines=10> */
.L_x_111:
[----:B------:R-:W-:Y:S05]  /*2330*/  BSYNC.RECONVERGENT B4 ;  /* 0x0000000000047941 */ /* 0x000fea0003800200 */
.L_x_110:
[----:B------:R-:W-:Y:S02]  /*2340*/  VIADD R8, R8, 0x100 ;  /* 0x0000010008087836 */ /* 0x000fe40000000000 */
[----:B------:R-:W-:-:S03]  /*2350*/  FADD R9, R2, R9 ;  /* 0x0000000902097221 */ /* 0x000fc60000000000 */
[----:B------:R-:W-:-:S13]  /*2360*/  ISETP.GE.AND P0, PT, R8, R10, PT ;  /* 0x0000000a0800720c */ /* 0x000fda0003f06270 */
[----:B------:R-:W-:Y:S05]  /*2370*/  @!P0 BRA `(.L_x_112) ;  /* 0xffffffec00548947 */ /* 0x000fea000383ffff */
[----:B------:R-:W-:Y:S05]  /*2380*/  BRA `(.L_x_84) ;  /* 0x0000000400347947 */ /* 0x000fea0003800000 */
.L_x_85:
[----:B------:R-:W0:Y:S08]  /*2390*/  MUFU.RCP R5, R0 ;  /* 0x0000000000057308 */ /* 0x000e300000001000 */
[----:B------:R-:W1:Y:S01]  /*23a0*/  FCHK P0, RZ, R0 ;  /* 0x00000000ff007302 */ /* 0x000e620000000000 */
[----:B0-----:R-:W-:-:S04]  /*23b0*/  FFMA R2, -R0, R5, 1 ;  /* 0x3f80000000027423 */ /* 0x001fc80000000105 */
[----:B------:R-:W-:-:S04]  /*23c0*/  FFMA R6, R5, R2, R5 ;  /* 0x0000000205067223 */ /* 0x000fc80000000005 */
[----:B------:R-:W-:-:S04]  /*23d0*/  FFMA R5, RZ, R6, RZ ;  /* 0x00000006ff057223 */ /* 0x000fc800000000ff */
[----:B------:R-:W-:-:S04]  /*23e0*/  FFMA R2, -R0, R5, RZ ;  /* 0x0000000500027223 */ /* 0x000fc800000001ff */
[----:B------:R-:W-:Y:S01]  /*23f0*/  FFMA R2, R6, R2, R5 ;  /* 0x0000000206027223 */ /* 0x000fe20000000005 */
[----:B-1----:R-:W-:Y:S06]  /*2400*/  @!P0 BRA `(.L_x_113) ;  /* 0x00000000000c8947 */ /* 0x002fec0003800000 */
[----:B------:R-:W-:Y:S01]  /*2410*/  IMAD.MOV.U32 R2, RZ, RZ, RZ ;  /* 0x000000ffff027224 */ /* 0x000fe200078e00ff */
[----:B------:R-:W-:-:S07]  /*2420*/  MOV R33, 0x2440 ;  /* 0x0000244000217802 */ /* 0x000fce0000000f00 */
[----:B------:R-:W-:Y:S05]  /*2430*/  CALL.REL.NOINC `($__internal_1_$__cuda_sm3x_div_rn_noftz_f32_slowpath) ;  /* 0x0000028000cc7944 */ /* 0x000fea0003c00000 */
.L_x_113:
[----:B------:R-:W0:Y:S01]  /*2440*/  LDCU UR4, c[0x0][0x3b8] ;  /* 0x00007700ff0477ac */ /* 0x000e220008000800 */
[----:B------:R-:W-:Y:S01]  /*2450*/  LOP3.LUT R0, RZ, R8, RZ, 0x33, !PT ;  /* 0x00000008ff007212 */ /* 0x000fe200078e33ff */
[----:B------:R-:W-:Y:S04]  /*2460*/  BSSY.RECONVERGENT B2, `(.L_x_114) ;  /* 0x000000f000027945 */ /* 0x000fe80003800200 */
[----:B0-----:R-:W-:-:S05]  /*2470*/  VIADD R5, R0, UR4 ;  /* 0x0000000400057c36 */ /* 0x001fca0008000000 */
[C---:B------:R-:W-:Y:S02]  /*2480*/  LOP3.LUT R0, R5.reuse, 0x300, RZ, 0xc0, !PT ;  /* 0x0000030005007812 */ /* 0x040fe400078ec0ff */
[----:B------:R-:W-:Y:S02]  /*2490*/  IADD3 R4, PT, PT, -R4, R5, RZ ;  /* 0x0000000504047210 */ /* 0x000fe40007ffe1ff */
[----:B------:R-:W-:Y:S02]  /*24a0*/  ISETP.NE.AND P0, PT, R0, 0x300, PT ;  /* 0x000003000000780c */ /* 0x000fe40003f05270 */
[----:B------:R-:W-:Y:S02]  /*24b0*/  ISETP.GE.U32.AND P1, PT, R4, 0x300, PT ;  /* 0x000003000400780c */ /* 0x000fe40003f26070 */
[----:B------:R-:W-:-:S09]  /*24c0*/  LEA.HI R5, R5, 0x1, RZ, 0x18 ;  /* 0x0000000105057811 */ /* 0x000fd200078fc0ff */
[----:B------:R-:W-:Y:S05]  /*24d0*/  @!P0 BRA `(.L_x_115) ;  /* 0x00000000001c8947 */ /* 0x000fea0003800000 */
[----:B------:R-:W-:Y:S01]  /*24e0*/  LOP3.LUT R5, R5, 0x3, RZ, 0xc0, !PT ;  /* 0x0000000305057812 */ /* 0x000fe200078ec0ff */
[----:B------:R-:W-:-:S07]  /*24f0*/  IMAD.MOV.U32 R0, RZ, RZ, RZ ;  /* 0x000000ffff007224 */ /* 0x000fce00078e00ff */
.L_x_116:
[----:B------:R-:W-:Y:S02]  /*2500*/  VIADD R0, R0, 0x1 ;  /* 0x0000000100007836 */ /* 0x000fe40000000000 */
[----:B------:R-:W-:Y:S01]  /*2510*/  FADD R9, R2, R9 ;  /* 0x0000000902097221 */ /* 0x000fe20000000000 */
[----:B------:R-:W-:Y:S02]  /*2520*/  VIADD R8, R8, 0x100 ;  /* 0x0000010008087836 */ /* 0x000fe40000000000 */
[----:B------:R-:W-:-:S13]  /*2530*/  ISETP.NE.AND P0, PT, R0, R5, PT ;  /* 0x000000050000720c */ /* 0x000fda0003f05270 */
[----:B------:R-:W-:Y:S05]  /*2540*/  @P0 BRA `(.L_x_116) ;  /* 0xfffffffc00ec0947 */ /* 0x000fea000383ffff */
.L_x_115:
[----:B------:R-:W-:Y:S05]  /*2550*/  BSYNC.RECONVERGENT B2 ;  /* 0x0000000000027941 */ /* 0x000fea0003800200 */
.L_x_114:
[----:B------:R-:W-:Y:S05]  /*2560*/  @!P1 BRA `(.L_x_84) ;  /* 0x0000000000bc9947 */ /* 0x000fea0003800000 */
[----:B------:R-:W-:Y:S01]  /*2570*/  IMAD.IADD R0, R10, 0x1, -R8 ;  /* 0x000000010a007824 */ /* 0x000fe200078e0a08 */
[----:B------:R-:W-:Y:S01]  /*2580*/  BSSY.RECONVERGENT B2, `(.L_x_117) ;  /* 0x0000019000027945 */ /* 0x000fe20003800200 */
[----:B------:R-:W-:-:S03]  /*2590*/  PLOP3.LUT P0, PT, PT, PT, PT, 0x80, 0x8 ;  /* 0x000000000008781c */ /* 0x000fc60003f0f070 */
[----:B------:R-:W-:-:S13]  /*25a0*/  ISETP.GT.AND P1, PT, R0, 0xc00, PT ;  /* 0x00000c000000780c */ /* 0x000fda0003f24270 */
[----:B------:R-:W-:Y:S05]  /*25b0*/  @!P1 BRA `(.L_x_118) ;  /* 0x0000000000549947 */ /* 0x000fea0003800000 */
[----:B------:R-:W-:Y:S02]  /*25c0*/  PLOP3.LUT P0, PT, PT, PT, PT, 0x8, 0x80 ;  /* 0x000000000080781c */ /* 0x000fe40003f0e170 */
[----:B------:R-:W-:-:S11]  /*25d0*/  IADD3 R11, PT, PT, R10, -0xc00, RZ ;  /* 0xfffff4000a0b7810 */ /* 0x000fd60007ffe0ff */
.L_x_119:
[----:B------:R-:W-:Y:S01]  /*25e0*/  FADD R5, R2, R9 ;  /* 0x0000000902057221 */ /* 0x000fe20000000000 */
[----:B------:R-:W-:-:S03]  /*25f0*/  VIADD R8, R8, 0x1000 ;  /* 0x0000100008087836 */ /* 0x000fc60000000000 */
[--C-:B------:R-:W-:Y:S02]  /*2600*/  FADD R5, R5, R2.reuse ;  /* 0x0000000205057221 */ /* 0x100fe40000000000 */
[----:B------:R-:W-:Y:S02]  /*2610*/  ISETP.GE.AND P1, PT, R8, R11, PT ;  /* 0x0000000b0800720c */ /* 0x000fe40003f26270 */
        /* <DEDUP_REMOVED lines=15> */
.L_x_118:
[----:B------:R-:W-:Y:S05]  /*2710*/  BSYNC.RECONVERGENT B2 ;  /* 0x0000000000027941 */ /* 0x000fea0003800200 */
.L_x_117:
[----:B------:R-:W-:Y:S01]  /*2720*/  IMAD.IADD R0, R10, 0x1, -R8 ;  /* 0x000000010a007824 */ /* 0x000fe200078e0a08 */
[----:B------:R-:W-:Y:S04]  /*2730*/  BSSY.RECONVERGENT B2, `(.L_x_120) ;  /* 0x000000d000027945 */ /* 0x000fe80003800200 */
[----:B------:R-:W-:-:S13]  /*2740*/  ISETP.GT.AND P1, PT, R0, 0x400, PT ;  /* 0x000004000000780c */ /* 0x000fda0003f24270 */
[----:B------:R-:W-:Y:S05]  /*2750*/  @!P1 BRA `(.L_x_121) ;  /* 0x0000000000289947 */ /* 0x000fea0003800000 */
[--C-:B------:R-:W-:Y:S01]  /*2760*/  FADD R9, R9, R2.reuse ;  /* 0x0000000209097221 */ /* 0x100fe20000000000 */
[----:B------:R-:W-:Y:S01]  /*2770*/  PLOP3.LUT P0, PT, PT, PT, PT, 0x8, 0x80 ;  /* 0x000000000080781c */ /* 0x000fe20003f0e170 */
[----:B------:R-:W-:Y:S02]  /*2780*/  VIADD R8, R8, 0x800 ;  /* 0x0000080008087836 */ /* 0x000fe40000000000 */
[----:B------:R-:W-:-:S04]  /*2790*/  FADD R9, R9, R2 ;  /* 0x0000000209097221 */ /* 0x000fc80000000000 */
[----:B------:R-:W-:-:S04]  /*27a0*/  FADD R9, R9, R2 ;  /* 0x0000000209097221 */ /* 0x000fc80000000000 */
[----:B------:R-:W-:-:S04]  /*27b0*/  FADD R9, R9, R2 ;  /* 0x0000000209097221 */ /* 0x000fc80000000000 */
[----:B------:R-:W-:-:S04]  /*27c0*/  FADD R9, R9, R2 ;  /* 0x0000000209097221 */ /* 0x000fc80000000000 */
[----:B------:R-:W-:-:S04]  /*27d0*/  FADD R9, R9, R2 ;  /* 0x0000000209097221 */ /* 0x000fc80000000000 */
[----:B------:R-:W-:-:S04]  /*27e0*/  FADD R9, R9, R2 ;  /* 0x0000000209097221 */ /* 0x000fc80000000000 */
[----:B------:R-:W-:-:S07]  /*27f0*/  FADD R9, R9, R2 ;  /* 0x0000000209097221 */ /* 0x000fce0000000000 */
.L_x_121:
[----:B------:R-:W-:Y:S05]  /*2800*/  BSYNC.RECONVERGENT B2 ;  /* 0x0000000000027941 */ /* 0x000fea0003800200 */
.L_x_120:
[----:B------:R-:W-:-:S13]  /*2810*/  ISETP.LT.OR P0, PT, R8, R10, P0 ;  /* 0x0000000a0800720c */ /* 0x000fda0000701670 */
[----:B------:R-:W-:-:S04]  /*2820*/  @P0 FADD R5, R9, R2 ;  /* 0x0000000209050221 */ /* 0x000fc80000000000 */
[----:B------:R-:W-:-:S04]  /*2830*/  @P0 FADD R5, R5, R2 ;  /* 0x0000000205050221 */ /* 0x000fc80000000000 */
[----:B------:R-:W-:-:S04]  /*2840*/  @P0 FADD R5, R5, R2 ;  /* 0x0000000205050221 */ /* 0x000fc80000000000 */
[----:B------:R-:W-:-:S07]  /*2850*/  @P0 FADD R9, R5, R2 ;  /* 0x0000000205090221 */ /* 0x000fce0000000000 */
.L_x_84:
[----:B------:R-:W-:Y:S05]  /*2860*/  BSYNC.RECONVERGENT B1 ;  /* 0x0000000000017941 */ /* 0x000fea0003800200 */
.L_x_83:
[----:B------:R-:W-:Y:S01]  /*2870*/  ISETP.GE.AND P0, PT, R10, 0x100, PT ;  /* 0x000001000a00780c */ /* 0x000fe20003f06270 */
[----:B------:R-:W-:-:S12]  /*2880*/  IMAD.MOV.U32 R11, RZ, RZ, R9 ;  /* 0x000000ffff0b7224 */ /* 0x000fd800078e0009 */
[----:B------:R-:W-:Y:S05]  /*2890*/  @!P0 BRA `(.L_x_122) ;  /* 0x0000000000ac8947 */ /* 0x000fea0003800000 */
[----:B------:R-:W0:Y:S01]  /*28a0*/  S2R R6, SR_LANEID ;  /* 0x0000000000067919 */ /* 0x000e220000000000 */
[----:B------:R-:W1:Y:S02]  /*28b0*/  SHFL.DOWN PT, R0, R11, 0x1, 0x1f ;  /* 0x08201f000b007f89 */ /* 0x000e6400000e0000 */
[----:B-1----:R-:W-:Y:S01]  /*28c0*/  FADD R0, R0, R11 ;  /* 0x0000000b00007221 */ /* 0x002fe20000000000 */
[C---:B0-----:R-:W-:Y:S02]  /*28d0*/  ISETP.GT.AND P0, PT, R6.reuse, 0x1e, PT ;  /* 0x0000001e0600780c */ /* 0x041fe40003f04270 */
[C---:B------:R-:W-:Y:S02]  /*28e0*/  ISETP.NE.AND P1, PT, R6.reuse, RZ, PT ;  /* 0x000000ff0600720c */ /* 0x040fe40003f25270 */
[----:B------:R-:W-:Y:S02]  /*28f0*/  FSEL R0, R11, R0, P0 ;  /* 0x000000000b007208 */ /* 0x000fe40000000000 */
[----:B------:R-:W-:-:S03]  /*2900*/  ISETP.GT.AND P0, PT, R6, 0x1d, PT ;  /* 0x0000001d0600780c */ /* 0x000fc60003f04270 */
[----:B------:R-:W0:Y:S06]  /*2910*/  SHFL.DOWN PT, R5, R0, 0x2, 0x1f ;  /* 0x08401f0000057f89 */ /* 0x000e2c00000e0000 */
        /* <DEDUP_REMOVED lines=24> */
[----:B------:R-:W0:Y:S04]  /*2aa0*/  LDS R0, [UR4+0xc] ;  /* 0x00000c04ff007984 */ /* 0x000e280008000800 */
[----:B--2---:R-:W1:Y:S04]  /*2ab0*/  LDS.128 R4, [UR4+0x10] ;  /* 0x00001004ff047984 */ /* 0x004e680008000c00 */
        /* <DEDUP_REMOVED lines=9> */
.L_x_122:
[----:B------:R-:W0:Y:S01]  /*2b50*/  S2R R13, SR_LANEID ;  /* 0x00000000000d7919 */ /* 0x000e220000000000 */
[----:B------:R-:W-:-:S04]  /*2b60*/  LOP3.LUT R0, R7, 0x3e0, RZ, 0xc0, !PT ;  /* 0x000003e007007812 */ /* 0x000fc800078ec0ff */
[----:B------:R-:W-:Y:S01]  /*2b70*/  LOP3.LUT R9, RZ, R0, RZ, 0x33, !PT ;  /* 0x00000000ff097212 */ /* 0x000fe200078e33ff */
[----:B------:R-:W-:-:S04]  /*2b80*/  VIADD R5, R0, 0x20 ;  /* 0x0000002000057836 */ /* 0x000fc80000000000 */
[----:B------:R-:W-:Y:S01]  /*2b90*/  IMAD.IADD R9, R10, 0x1, R9 ;  /* 0x000000010a097824 */ /* 0x000fe200078e0209 */
[----:B------:R-:W-:-:S04]  /*2ba0*/  ISETP.GT.AND P0, PT, R5, R10, PT ;  /* 0x0000000a0500720c */ /* 0x000fc80003f04270 */
[----:B------:R-:W-:-:S05]  /*2bb0*/  SEL R0, R9, 0x1f, P0 ;  /* 0x0000001f09007807 */ /* 0x000fca0000000000 */
[----:B------:R-:W1:Y:S01]  /*2bc0*/  SHFL.DOWN PT, R2, R11, 0x1, R0 ;  /* 0x082000000b027989 */ /* 0x000e6200000e0000 */
[C---:B0-----:R-:W-:Y:S01]  /*2bd0*/  ISETP.GE.AND P0, PT, R13.reuse, R0, PT ;  /* 0x000000000d00720c */ /* 0x041fe20003f06270 */
[C---:B------:R-:W-:Y:S01]  /*2be0*/  VIADD R5, R13.reuse, 0x2 ;  /* 0x000000020d057836 */ /* 0x040fe20000000000 */
[----:B------:R-:W-:-:S11]  /*2bf0*/  ISETP.NE.AND P1, PT, R13, RZ, PT ;  /* 0x000000ff0d00720c */ /* 0x000fd60003f25270 */
[----:B-1----:R-:W-:Y:S01]  /*2c00*/  @!P0 FADD R11, R2, R11 ;  /* 0x0000000b020b8221 */ /* 0x002fe20000000000 */
[----:B------:R-:W-:Y:S01]  /*2c10*/  ISETP.GT.AND P0, PT, R5, R0, PT ;  /* 0x000000000500720c */ /* 0x000fe20003f04270 */
[----:B------:R-:W-:Y:S01]  /*2c20*/  VIADD R5, R13, 0x4 ;  /* 0x000000040d057836 */ /* 0x000fe20000000000 */
[----:B------:R-:W0:Y:S01]  /*2c30*/  @!P1 S2R R6, SR_CgaCtaId ;  /* 0x0000000000069919 */ /* 0x000e220000008800 */
[----:B------:R-:W-:Y:S01]  /*2c40*/  @!P1 SHF.R.U32.HI R4, RZ, 0x3, R7 ;  /* 0x00000003ff049819 */ /* 0x000fe20000011607 */
[----:B------:R-:W1:Y:S03]  /*2c50*/  SHFL.DOWN PT, R2, R11, 0x2, R0 ;  /* 0x084000000b027989 */ /* 0x000e6600000e0000 */
[----:B------:R-:W-:-:S06]  /*2c60*/  @!P1 LOP3.LUT R4, R4, 0x7c, RZ, 0xc0, !PT ;  /* 0x0000007c04049812 */ /* 0x000fcc00078ec0ff */
[----:B-1----:R-:W-:Y:S01]  /*2c70*/  @!P0 FADD R11, R11, R2 ;  /* 0x000000020b0b8221 */ /* 0x002fe20000000000 */
[-C--:B------:R-:W-:Y:S02]  /*2c80*/  ISETP.GT.AND P0, PT, R5, R0.reuse, PT ;  /* 0x000000000500720c */ /* 0x080fe40003f04270 */
[----:B------:R-:W-:Y:S02]  /*2c90*/  IADD3 R5, PT, PT, R13, 0x8, RZ ;  /* 0x000000080d057810 */ /* 0x000fe40007ffe0ff */
[----:B------:R-:W1:Y:S09]  /*2ca0*/  SHFL.DOWN PT, R2, R11, 0x4, R0 ;  /* 0x088000000b027989 */ /* 0x000e7200000e0000 */
[----:B-1----:R-:W-:Y:S01]  /*2cb0*/  @!P0 FADD R11, R11, R2 ;  /* 0x000000020b0b8221 */ /* 0x002fe20000000000 */
[----:B------:R-:W-:Y:S01]  /*2cc0*/  ISETP.GT.AND P0, PT, R5, R0, PT ;  /* 0x000000000500720c */ /* 0x000fe20003f04270 */
[----:B------:R-:W-:-:S03]  /*2cd0*/  VIADD R5, R13, 0x10 ;  /* 0x000000100d057836 */ /* 0x000fc60000000000 */
[----:B------:R-:W1:Y:S09]  /*2ce0*/  SHFL.DOWN PT, R2, R11, 0x8, R0 ;  /* 0x090000000b027989 */ /* 0x000e7200000e0000 */
[----:B-1----:R-:W-:Y:S01]  /*2cf0*/  @!P0 FADD R11, R11, R2 ;  /* 0x000000020b0b8221 */ /* 0x002fe20000000000 */
[----:B------:R-:W-:-:S02]  /*2d00*/  ISETP.GT.AND P0, PT, R5, R0, PT ;  /* 0x000000000500720c */ /* 0x000fc40003f04270 */
[----:B------:R-:W-:Y:S02]  /*2d10*/  @!P1 MOV R5, 0x400 ;  /* 0x0000040000059802 */ /* 0x000fe40000000f00 */
[----:B------:R-:W1:Y:S02]  /*2d20*/  SHFL.DOWN PT, R2, R11, 0x10, R0 ;  /* 0x0a0000000b027989 */ /* 0x000e6400000e0000 */
[----:B0-----:R-:W-:-:S05]  /*2d30*/  @!P1 LEA R5, R6, R5, 0x18 ;  /* 0x0000000506059211 */ /* 0x001fca00078ec0ff */
[----:B------:R-:W-:Y:S02]  /*2d40*/  @!P1 IMAD.IADD R4, R4, 0x1, R5 ;  /* 0x0000000104049824 */ /* 0x000fe400078e0205 */
[----:B-1----:R-:W-:Y:S01]  /*2d50*/  @!P0 FADD R11, R11, R2 ;  /* 0x000000020b0b8221 */ /* 0x002fe20000000000 */
[----:B------:R-:W-:-:S03]  /*2d60*/  ISETP.NE.AND P0, PT, R7, RZ, PT ;  /* 0x000000ff0700720c */ /* 0x000fc60003f05270 */
[----:B------:R-:W-:-:S05]  /*2d70*/  IMAD.MOV.U32 R9, RZ, RZ, R11 ;  /* 0x000000ffff097224 */ /* 0x000fca00078e000b */
        /* <DEDUP_REMOVED lines=10> */
[----:B------:R-:W0:Y:S04]  /*2e20*/  LDS R0, [UR4+0xc] ;  /* 0x00000c04ff007984 */ /* 0x000e280008000800 */
[----:B-1----:R-:W1:Y:S04]  /*2e30*/  LDS.128 R4, [UR4+0x10] ;  /* 0x00001004ff047984 */ /* 0x002e680008000c00 */
        /* <DEDUP_REMOVED lines=12> */
.L_x_58:
[----:B------:R-:W0:Y:S01]  /*2f00*/  LDCU UR4, c[0x0][0x3e4] ;  /* 0x00007c80ff0477ac */ /* 0x000e220008000800 */
[----:B------:R-:W1:Y:S01]  /*2f10*/  S2R R5, SR_TID.X ;  /* 0x0000000000057919 */ /* 0x000e620000002100 */
[----:B------:R-:W2:Y:S01]  /*2f20*/  LDCU UR5, c[0x0][0x3c0] ;  /* 0x00007800ff0577ac */ /* 0x000ea20008000800 */
[----:B0-----:R-:W-:Y:S02]  /*2f30*/  UISETP.GE.AND UP0, UPT, UR4, 0x1, UPT ;  /* 0x000000010400788c */ /* 0x001fe4000bf06270 */
[----:B------:R-:W-:Y:S01]  /*2f40*/  I2FP.F32.S32 R0, UR4 ;  /* 0x0000000400007c45 */ /* 0x000fe20008201400 */
[----:B--2---:R-:W-:-:S04]  /*2f50*/  USHF.L.U32 UR5, UR5, 0xc, URZ ;  /* 0x0000000c05057899 */ /* 0x004fc800080006ff */
[----:B------:R-:W-:Y:S02]  /*2f60*/  USHF.R.S32.HI UR7, URZ, 0x1f, UR5 ;  /* 0x0000001fff077899 */ /* 0x000fe40008011405 */
[----:B------:R-:W-:Y:S10]  /*2f70*/  BRA.U !UP0, `(.L_x_124) ;  /* 0x0000012908607547 */ /* 0x000ff4000b800000 */
[----:B------:R-:W1:Y:S01]  /*2f80*/  LDCU UR6, c[0x0][0x380] ;  /* 0x00007000ff0677ac */ /* 0x000e620008000800 */
[----:B------:R-:W-:Y:S02]  /*2f90*/  HFMA2 R8, -RZ, RZ, -38016, 0.02740478515625 ;  /* 0xf8a42704ff087431 */ /* 0x000fe400000001ff */
[----:B------:R-:W-:Y:S01]  /*2fa0*/  IMAD.MOV.U32 R10, RZ, RZ, -0x23270784 ;  /* 0xdcd8f87cff0a7424 */ /* 0x000fe200078e00ff */
[----:B------:R-:W-:Y:S01]  /*2fb0*/  UIADD3 UR8, UPT, UPT, UR4, -0x1, URZ ;  /* 0xffffffff04087890 */ /* 0x000fe2000fffe0ff */
[----:B------:R-:W-:Y:S01]  /*2fc0*/  IMAD.MOV.U32 R20, RZ, RZ, RZ ;  /* 0x000000ffff147224 */ /* 0x000fe200078e00ff */
[----:B------:R-:W-:Y:S02]  /*2fd0*/  ULOP3.LUT UR9, UR4, 0x3, URZ, 0xc0, !UPT ;  /* 0x0000000304097892 */ /* 0x000fe4000f8ec0ff */
[----:B------:R-:W-:Y:S01]  /*2fe0*/  UISETP.GE.U32.AND UP0, UPT, UR8, 0x3, UPT ;  /* 0x000000030800788c */ /* 0x000fe2000bf06070 */
[----:B-1----:R-:W-:-:S04]  /*2ff0*/  IADD3 R23, PT, PT, R4, UR6, R5 ;  /* 0x0000000604177c10 */ /* 0x002fc8000fffe005 */
[----:B------:R-:W-:-:S05]  /*3000*/  LOP3.LUT R2, R23, 0xaad26b49, RZ, 0x3c, !PT ;  /* 0xaad26b4917027812 */ /* 0x000fca00078e3cff */
[----:B------:R-:W-:-:S04]  /*3010*/  IMAD R2, R2, 0x4182bed5, RZ ;  /* 0x4182bed502027824 */ /* 0x000fc800078e02ff */
[C---:B------:R-:W-:Y:S01]  /*3020*/  VIADD R6, R2.reuse, 0x583f19 ;  /* 0x00583f1902067836 */ /* 0x040fe20000000000 */
[C---:B------:R-:W-:Y:S01]  /*3030*/  LOP3.LUT R12, R2.reuse, 0x159a55e5, RZ, 0x3c, !PT ;  /* 0x159a55e5020c7812 */ /* 0x040fe200078e3cff */
[C---:B------:R-:W-:Y:S02]  /*3040*/  VIADD R16, R2.reuse, 0x75bcd15 ;  /* 0x075bcd1502107836 */ /* 0x040fe40000000000 */
[----:B------:R-:W-:Y:S01]  /*3050*/  VIADD R7, R2, 0xd9f6dc18 ;  /* 0xd9f6dc1802077836 */ /* 0x000fe20000000000 */
[----:B------:R-:W-:Y:S06]  /*3060*/  BRA.U !UP0, `(.L_x_125) ;  /* 0x00000009086c7547 */ /* 0x000fec000b800000 */
[----:B------:R-:W-:Y:S01]  /*3070*/  MOV R10, 0xdcd8f87c ;  /* 0xdcd8f87c000a7802 */ /* 0x000fe20000000f00 */
[----:B------:R-:W-:Y:S01]  /*3080*/  IMAD.MOV.U32 R8, RZ, RZ, -0x75bd8fc ;  /* 0xf8a42704ff087424 */ /* 0x000fe200078e00ff */
[----:B------:R-:W-:Y:S01]  /*3090*/  ULOP3.LUT UR6, UR4, 0x7ffffffc, URZ, 0xc0, !UPT ;  /* 0x7ffffffc04067892 */ /* 0x000fe2000f8ec0ff */
[----:B------:R-:W-:Y:S02]  /*30a0*/  IMAD.MOV.U32 R20, RZ, RZ, RZ ;  /* 0x000000ffff147224 */ /* 0x000fe400078e00ff */
[----:B------:R-:W-:-:S09]  /*30b0*/  UMOV UR4, URZ ;  /* 0x000000ff00047c82 */ /* 0x000fd20008000000 */
.L_x_139:
[----:B------:R-:W-:Y:S01]  /*30c0*/  SHF.R.U32.HI R9, RZ, 0x2, R16 ;  /* 0x00000002ff097819 */ /* 0x000fe20000011610 */
[----:B------:R-:W-:Y:S01]  /*30d0*/  IMAD.SHL.U32 R11, R6, 0x10, RZ ;  /* 0x00000010060b7824 */ /* 0x000fe200078e00ff */
[----:B------:R-:W-:Y:S01]  /*30e0*/  SHF.R.U32.HI R13, RZ, 0x2, R12 ;  /* 0x00000002ff0d7819 */ /* 0x000fe2000001160c */
[----:B------:R-:W-:Y:S01]  /*30f0*/  UIADD3 UR4, UPT, UPT, UR4, 0x4, URZ ;  /* 0x0000000404047890 */ /* 0x000fe2000fffe0ff */
[----:B------:R-:W-:Y:S01]  /*3100*/  LOP3.LUT R9, R9, R16, RZ, 0x3c, !PT ;  /* 0x0000001009097212 */ /* 0x000fe200078e3cff */
[----:B------:R-:W-:Y:S01]  /*3110*/  BSSY.RECONVERGENT B1, `(.L_x_126) ;  /* 0x000001e000017945 */ /* 0x000fe20003800200 */
[----:B------:R-:W-:Y:S01]  /*3120*/  LOP3.LUT R13, R13, R12, RZ, 0x3c, !PT ;  /* 0x0000000c0d0d7212 */ /* 0x000fe200078e3cff */
[----:B------:R-:W-:Y:S02]  /*3130*/  UISETP.NE.AND UP0, UPT, UR4, UR6, UPT ;  /* 0x000000060400728c */ /* 0x000fe4000bf05270 */
[----:B------:R-:W-:-:S05]  /*3140*/  IMAD.SHL.U32 R2, R9, 0x2, RZ ;  /* 0x0000000209027824 */ /* 0x000fca00078e00ff */
[----:B------:R-:W-:Y:S01]  /*3150*/  LOP3.LUT R2, R6, R11, R2, 0x96, !PT ;  /* 0x0000000b06027212 */ /* 0x000fe200078e9602 */
[----:B------:R-:W-:-:S03]  /*3160*/  IMAD.MOV.U32 R11, RZ, RZ, 0x2f800000 ;  /* 0x2f800000ff0b7424 */ /* 0x000fc600078e00ff */
[----:B------:R-:W-:Y:S02]  /*3170*/  LOP3.LUT R12, R2, R9, RZ, 0x3c, !PT ;  /* 0x00000009020c7212 */ /* 0x000fe400078e3cff */
[----:B------:R-:W-:-:S03]  /*3180*/  SHF.L.U32 R9, R13, 0x1, RZ ;  /* 0x000000010d097819 */ /* 0x000fc600000006ff */
        /* <DEDUP_REMOVED lines=18> */
.L_x_127:
[----:B------:R-:W-:Y:S01]  /*32b0*/  FMUL.FTZ R33, R24, R9 ;  /* 0x0000000918217220 */ /* 0x000fe20000410000 */
[----:B------:R-:W-:-:S03]  /*32c0*/  FMUL.FTZ R9, R9, 0.5 ;  /* 0x3f00000009097820 */ /* 0x000fc60000410000 */
[----:B------:R-:W-:-:S04]  /*32d0*/  FFMA R2, -R33, R33, R24 ;  /* 0x0000002121027223 */ /* 0x000fc80000000118 */
[----:B------:R-:W-:-:S07]  /*32e0*/  FFMA R33, R2, R9, R33 ;  /* 0x0000000902217223 */ /* 0x000fce0000000021 */
.L_x_128:
[----:B------:R-:W-:Y:S05]  /*32f0*/  BSYNC.RECONVERGENT B1 ;  /* 0x0000000000017941 */ /* 0x000fea0003800200 */
.L_x_126:
[----:B------:R-:W-:Y:S01]  /*3300*/  SHF.R.U32.HI R9, RZ, 0x2, R8 ;  /* 0x00000002ff097819 */ /* 0x000fe20000011608 */
[C---:B------:R-:W-:Y:S01]  /*3310*/  IMAD.SHL.U32 R11, R14.reuse, 0x10, RZ ;  /* 0x000000100e0b7824 */ /* 0x040fe200078e00ff */
[----:B------:R-:W-:Y:S01]  /*3320*/  SHF.R.U32.HI R13, RZ, 0x2, R10 ;  /* 0x00000002ff0d7819 */ /* 0x000fe2000001160a */
[----:B------:R-:W-:Y:S01]  /*3330*/  BSSY.RECONVERGENT B1, `(.L_x_129) ;  /* 0x0000020000017945 */ /* 0x000fe20003800200 */
[----:B------:R-:W-:Y:S02]  /*3340*/  LOP3.LUT R9, R9, R8, RZ, 0x3c, !PT ;  /* 0x0000000809097212 */ /* 0x000fe400078e3cff */
[----:B------:R-:W-:Y:S02]  /*3350*/  LOP3.LUT R13, R13, R10, RZ, 0x3c, !PT ;  /* 0x0000000a0d0d7212 */ /* 0x000fe400078e3cff */
[----:B------:R-:W-:Y:S02]  /*3360*/  SHF.L.U32 R2, R9, 0x1, RZ ;  /* 0x0000000109027819 */ /* 0x000fe400000006ff */
[----:B------:R-:W-:Y:S01]  /*3370*/  FSETP.GTU.AND P0, PT, R33, 1, PT ;  /* 0x3f8000002100780b */ /* 0x000fe20003f0c000 */
[----:B------:R-:W-:Y:S01]  /*3380*/  IMAD.SHL.U32 R8, R13, 0x2, RZ ;  /* 0x000000020d087824 */ /* 0x000fe200078e00ff */
[----:B------:R-:W-:-:S04]  /*3390*/  LOP3.LUT R2, R14, R11, R2, 0x96, !PT ;  /* 0x0000000b0e027212 */ /* 0x000fc800078e9602 */
[----:B------:R-:W-:Y:S01]  /*33a0*/  LOP3.LUT R10, R2, R9, RZ, 0x3c, !PT ;  /* 0x00000009020a7212 */ /* 0x000fe200078e3cff */
[----:B------:R-:W-:-:S04]  /*33b0*/  IMAD.MOV.U32 R9, RZ, RZ, 0x2f800000 ;  /* 0x2f800000ff097424 */ /* 0x000fc800078e00ff */
[----:B------:R-:W-:Y:S02]  /*33c0*/  IMAD.SHL.U32 R2, R10, 0x10, RZ ;  /* 0x000000100a027824 */ /* 0x000fe400078e00ff */
[----:B------:R-:W-:-:S03]  /*33d0*/  @!P0 FADD R20, R20, 1 ;  /* 0x3f80000014148421 */ /* 0x000fc60000000000 */
        /* <DEDUP_REMOVED lines=17> */
.L_x_130:
[----:B------:R-:W-:Y:S01]  /*34f0*/  FMUL.FTZ R33, R24, R9 ;  /* 0x0000000918217220 */ /* 0x000fe20000410000 */
[----:B------:R-:W-:-:S03]  /*3500*/  FMUL.FTZ R8, R9, 0.5 ;  /* 0x3f00000009087820 */ /* 0x000fc60000410000 */
[----:B------:R-:W-:-:S04]  /*3510*/  FFMA R2, -R33, R33, R24 ;  /* 0x0000002121027223 */ /* 0x000fc80000000118 */
[----:B------:R-:W-:-:S07]  /*3520*/  FFMA R33, R2, R8, R33 ;  /* 0x0000000802217223 */ /* 0x000fce0000000021 */
.L_x_131:
[----:B------:R-:W-:Y:S05]  /*3530*/  BSYNC.RECONVERGENT B1 ;  /* 0x0000000000017941 */ /* 0x000fea0003800200 */
.L_x_129:
        /* <DEDUP_REMOVED lines=9> */
[----:B------:R-:W-:-:S03]  /*35d0*/  IMAD.SHL.U32 R6, R13, 0x2, RZ ;  /* 0x000000020d067824 */ /* 0x000fc600078e00ff */
[----:B------:R-:W-:Y:S01]  /*35e0*/  LOP3.LUT R12, R2, R9, RZ, 0x3c, !PT ;  /* 0x00000009020c7212 */ /* 0x000fe200078e3cff */
[----:B------:R-:W-:Y:S02]  /*35f0*/  IMAD.MOV.U32 R9, RZ, RZ, 0x2f800000 ;  /* 0x2f800000ff097424 */ /* 0x000fe400078e00ff */
        /* <DEDUP_REMOVED lines=19> */
.L_x_133:
[----:B------:R-:W-:Y:S01]  /*3730*/  FMUL.FTZ R33, R24, R9 ;  /* 0x0000000918217220 */ /* 0x000fe20000410000 */
[----:B------:R-:W-:-:S03]  /*3740*/  FMUL.FTZ R6, R9, 0.5 ;  /* 0x3f00000009067820 */ /* 0x000fc60000410000 */
[----:B------:R-:W-:-:S04]  /*3750*/  FFMA R2, -R33, R33, R24 ;  /* 0x0000002121027223 */ /* 0x000fc80000000118 */
[----:B------:R-:W-:-:S07]  /*3760*/  FFMA R33, R2, R6, R33 ;  /* 0x0000000602217223 */ /* 0x000fce0000000021 */
.L_x_134:
[----:B------:R-:W-:Y:S05]  /*3770*/  BSYNC.RECONVERGENT B1 ;  /* 0x0000000000017941 */ /* 0x000fea0003800200 */
.L_x_132:
        /* <DEDUP_REMOVED lines=15> */
[C---:B------:R-:W-:Y:S02]  /*3870*/  IADD3 R2, PT, PT, R7.reuse, 0x26b663, R10 ;  /* 0x0026b66307027810 */ /* 0x040fe40007ffe00a */
[----:B------:R-:W-:Y:S02]  /*3880*/  IADD3 R7, PT, PT, R7, 0x2c3e28, RZ ;  /* 0x002c3e2807077810 */ /* 0x000fe40007ffe0ff */
        /* <DEDUP_REMOVED lines=12> */
[----:B------:R-:W-:Y:S01]  /*3950*/  BSSY.RECONVERGENT B2, `(.L_x_137) ;  /* 0x0000003000027945 */ /* 0x000fe20003800200 */
[----:B------:R-:W-:-:S07]  /*3960*/  MOV R2, 0x3980 ;  /* 0x0000398000027802 */ /* 0x000fce0000000f00 */
[----:B------:R-:W-:Y:S05]  /*3970*/  CALL.REL.NOINC `($__internal_0_$__cuda_sm20_sqrt_rn_f32_slowpath) ;  /* 0x0000026c00247944 */ /* 0x000fea0003c00000 */
[----:B------:R-:W-:Y:S05]  /*3980*/  BSYNC.RECONVERGENT B2 ;  /* 0x0000000000027941 */ /* 0x000fea0003800200 */
.L_x_137:
[----:B------:R-:W-:Y:S05]  /*3990*/  BRA `(.L_x_138) ;  /* 0x0000000000107947 */ /* 0x000fea0003800000 */
.L_x_136:
[----:B------:R-:W-:Y:S01]  /*39a0*/  FMUL.FTZ R33, R24, R9 ;  /* 0x0000000918217220 */ /* 0x000fe20000410000 */
[----:B------:R-:W-:-:S03]  /*39b0*/  FMUL.FTZ R9, R9, 0.5 ;  /* 0x3f00000009097820 */ /* 0x000fc60000410000 */
[----:B------:R-:W-:-:S04]  /*39c0*/  FFMA R2, -R33, R33, R24 ;  /* 0x0000002121027223 */ /* 0x000fc80000000118 */
[----:B------:R-:W-:-:S07]  /*39d0*/  FFMA R33, R2, R9, R33 ;  /* 0x0000000902217223 */ /* 0x000fce0000000021 */
.L_x_138:
[----:B------:R-:W-:Y:S05]  /*39e0*/  BSYNC.RECONVERGENT B1 ;  /* 0x0000000000017941 */ /* 0x000fea0003800200 */
.L_x_135:
[----:B------:R-:W-:-:S13]  /*39f0*/  FSETP.GTU.AND P0, PT, R33, 1, PT ;  /* 0x3f8000002100780b */ /* 0x000fda0003f0c000 */
[----:B------:R-:W-:Y:S01]  /*3a00*/  @!P0 FADD R20, R20, 1 ;  /* 0x3f80000014148421 */ /* 0x000fe20000000000 */
[----:B------:R-:W-:Y:S06]  /*3a10*/  BRA.U UP0, `(.L_x_139) ;  /* 0xfffffff500a87547 */ /* 0x000fec000b83ffff */
.L_x_125:
[----:B------:R-:W-:-:S09]  /*3a20*/  UISETP.NE.AND UP0, UPT, UR9, URZ, UPT ;  /* 0x000000ff0900728c */ /* 0x000fd2000bf05270 */
[----:B------:R-:W-:Y:S05]  /*3a30*/  BRA.U !UP0, `(.L_x_140) ;  /* 0x0000000508c07547 */ /* 0x000fea000b800000 */
[----:B------:R-:W-:Y:S01]  /*3a40*/  SHF.R.U32.HI R9, RZ, 0x2, R16 ;  /* 0x00000002ff097819 */ /* 0x000fe20000011610 */
[----:B------:R-:W-:Y:S01]  /*3a50*/  IMAD.SHL.U32 R11, R6, 0x10, RZ ;  /* 0x00000010060b7824 */ /* 0x000fe200078e00ff */
[----:B------:R-:W-:Y:S01]  /*3a60*/  SHF.R.U32.HI R13, RZ, 0x2, R12 ;  /* 0x00000002ff0d7819 */ /* 0x000fe2000001160c */
[----:B------:R-:W-:Y:S01]  /*3a70*/  BSSY.RECONVERGENT B1, `(.L_x_141) ;  /* 0x000001e000017945 */ /* 0x000fe20003800200 */
[----:B------:R-:W-:Y:S02]  /*3a80*/  LOP3.LUT R9, R9, R16, RZ, 0x3c, !PT ;  /* 0x0000001009097212 */ /* 0x000fe400078e3cff */
[----:B------:R-:W-:Y:S02]  /*3a90*/  LOP3.LUT R13, R13, R12, RZ, 0x3c, !PT ;  /* 0x0000000c0d0d7212 */ /* 0x000fe400078e3cff */
[----:B------:R-:W-:-:S04]  /*3aa0*/  SHF.L.U32 R2, R9, 0x1, RZ ;  /* 0x0000000109027819 */ /* 0x000fc800000006ff */
[----:B------:R-:W-:Y:S01]  /*3ab0*/  LOP3.LUT R2, R6, R11, R2, 0x96, !PT ;  /* 0x0000000b06027212 */ /* 0x000fe200078e9602 */
[----:B------:R-:W-:-:S03]  /*3ac0*/  IMAD.MOV.U32 R11, RZ, RZ, 0x2f800000 ;  /* 0x2f800000ff0b7424 */ /* 0x000fc600078e00ff */
[----:B------:R-:W-:Y:S01]  /*3ad0*/  LOP3.LUT R12, R2, R9, RZ, 0x3c, !PT ;  /* 0x00000009020c7212 */ /* 0x000fe200078e3cff */
[----:B------:R-:W-:-:S04]  /*3ae0*/  IMAD.SHL.U32 R9, R13, 0x2, RZ ;  /* 0x000000020d097824 */ /* 0x000fc800078e00ff */
        /* <DEDUP_REMOVED lines=18> */
.L_x_142:
[----:B------:R-:W-:Y:S01]  /*3c10*/  FMUL.FTZ R33, R24, R9 ;  /* 0x0000000918217220 */ /* 0x000fe20000410000 */
[----:B------:R-:W-:-:S03]  /*3c20*/  FMUL.FTZ R9, R9, 0.5 ;  /* 0x3f00000009097820 */ /* 0x000fc60000410000 */
[----:B------:R-:W-:-:S04]  /*3c30*/  FFMA R2, -R33, R33, R24 ;  /* 0x0000002121027223 */ /* 0x000fc80000000118 */
[----:B------:R-:W-:-:S07]  /*3c40*/  FFMA R33, R2, R9, R33 ;  /* 0x0000000902217223 */ /* 0x000fce0000000021 */
.L_x_143:
[----:B------:R-:W-:Y:S05]  /*3c50*/  BSYNC.RECONVERGENT B1 ;  /* 0x0000000000017941 */ /* 0x000fea0003800200 */
.L_x_141:
[----:B------:R-:W-:Y:S01]  /*3c60*/  FSETP.GTU.AND P0, PT, R33, 1, PT ;  /* 0x3f8000002100780b */ /* 0x000fe20003f0c000 */
[----:B------:R-:W-:-:S12]  /*3c70*/  UISETP.NE.AND UP0, UPT, UR9, 0x1, UPT ;  /* 0x000000010900788c */ /* 0x000fd8000bf05270 */
[----:B------:R-:W-:Y:S01]  /*3c80*/  @!P0 FADD R20, R20, 1 ;  /* 0x3f80000014148421 */ /* 0x000fe20000000000 */
[----:B------:R-:W-:Y:S06]  /*3c90*/  BRA.U !UP0, `(.L_x_140) ;  /* 0x0000000508287547 */ /* 0x000fec000b800000 */
[----:B------:R-:W-:Y:S01]  /*3ca0*/  SHF.R.U32.HI R9, RZ, 0x2, R8 ;  /* 0x00000002ff097819 */ /* 0x000fe20000011608 */
[----:B------:R-:W-:Y:S01]  /*3cb0*/  BSSY.RECONVERGENT B1, `(.L_x_144) ;  /* 0x0000020000017945 */ /* 0x000fe20003800200 */
[----:B------:R-:W-:Y:S02]  /*3cc0*/  SHF.L.U32 R11, R14, 0x4, RZ ;  /* 0x000000040e0b7819 */ /* 0x000fe400000006ff */
[----:B------:R-:W-:Y:S02]  /*3cd0*/  LOP3.LUT R9, R9, R8, RZ, 0x3c, !PT ;  /* 0x0000000809097212 */ /* 0x000fe400078e3cff */
[----:B------:R-:W-:-:S03]  /*3ce0*/  SHF.R.U32.HI R13, RZ, 0x2, R10 ;  /* 0x00000002ff0d7819 */ /* 0x000fc6000001160a */
[----:B------:R-:W-:Y:S01]  /*3cf0*/  IMAD.SHL.U32 R2, R9, 0x2, RZ ;  /* 0x0000000209027824 */ /* 0x000fe200078e00ff */
[----:B------:R-:W-:Y:S01]  /*3d00*/  LOP3.LUT R13, R13, R10, RZ, 0x3c, !PT ;  /* 0x0000000a0d0d7212 */ /* 0x000fe200078e3cff */
[----:B------:R-:W-:-:S03]  /*3d10*/  IMAD.MOV.U32 R10, RZ, RZ, 0x2f800000 ;  /* 0x2f800000ff0a7424 */ /* 0x000fc600078e00ff */
        /* <DEDUP_REMOVED lines=21> */
.L_x_145:
[----:B------:R-:W-:Y:S01]  /*3e70*/  FMUL.FTZ R33, R24, R9 ;  /* 0x0000000918217220 */ /* 0x000fe20000410000 */
[----:B------:R-:W-:-:S03]  /*3e80*/  FMUL.FTZ R9, R9, 0.5 ;  /* 0x3f00000009097820 */ /* 0x000fc60000410000 */
[----:B------:R-:W-:-:S04]  /*3e90*/  FFMA R2, -R33, R33, R24 ;  /* 0x0000002121027223 */ /* 0x000fc80000000118 */
[----:B------:R-:W-:-:S07]  /*3ea0*/  FFMA R33, R2, R9, R33 ;  /* 0x0000000902217223 */ /* 0x000fce0000000021 */
.L_x_146:
[----:B------:R-:W-:Y:S05]  /*3eb0*/  BSYNC.RECONVERGENT B1 ;  /* 0x0000000000017941 */ /* 0x000fea0003800200 */
.L_x_144:
[----:B------:R-:W-:Y:S01]  /*3ec0*/  FSETP.GTU.AND P0, PT, R33, 1, PT ;  /* 0x3f8000002100780b */ /* 0x000fe20003f0c000 */
[----:B------:R-:W-:-:S12]  /*3ed0*/  UISETP.NE.AND UP0, UPT, UR9, 0x2, UPT ;  /* 0x000000020900788c */ /* 0x000fd8000bf05270 */
[----:B------:R-:W-:Y:S01]  /*3ee0*/  @!P0 FADD R20, R20, 1 ;  /* 0x3f80000014148421 */ /* 0x000fe20000000000 */
[----:B------:R-:W-:Y:S06]  /*3ef0*/  BRA.U !UP0, `(.L_x_140) ;  /* 0x0000000108907547 */ /* 0x000fec000b800000 */
[----:B------:R-:W-:Y:S01]  /*3f00*/  SHF.R.U32.HI R9, RZ, 0x2, R6 ;  /* 0x00000002ff097819 */ /* 0x000fe20000011606 */
[----:B------:R-:W-:Y:S01]  /*3f10*/  IMAD.SHL.U32 R11, R8, 0x10, RZ ;  /* 0x00000010080b7824 */ /* 0x000fe200078e00ff */
[----:B------:R-:W-:Y:S01]  /*3f20*/  SHF.R.U32.HI R13, RZ, 0x2, R12 ;  /* 0x00000002ff0d7819 */ /* 0x000fe2000001160c */
[----:B------:R-:W-:Y:S01]  /*3f30*/  BSSY.RECONVERGENT B1, `(.L_x_147) ;  /* 0x000001e000017945 */ /* 0x000fe20003800200 */
[----:B------:R-:W-:Y:S02]  /*3f40*/  LOP3.LUT R9, R9, R6, RZ, 0x3c, !PT ;  /* 0x0000000609097212 */ /* 0x000fe400078e3cff */
[----:B------:R-:W-:-:S03]  /*3f50*/  LOP3.LUT R13, R13, R12, RZ, 0x3c, !PT ;  /* 0x0000000c0d0d7212 */ /* 0x000fc600078e3cff */
[----:B------:R-:W-:-:S05]  /*3f60*/  IMAD.SHL.U32 R2, R9, 0x2, RZ ;  /* 0x0000000209027824 */ /* 0x000fca00078e00ff */
[----:B------:R-:W-:Y:S01]  /*3f70*/  LOP3.LUT R2, R8, R11, R2, 0x96, !PT ;  /* 0x0000000b08027212 */ /* 0x000fe200078e9602 */
[----:B------:R-:W-:-:S03]  /*3f80*/  IMAD.SHL.U32 R8, R13, 0x2, RZ ;  /* 0x000000020d087824 */ /* 0x000fc600078e00ff */
[----:B------:R-:W-:Y:S02]  /*3f90*/  LOP3.LUT R2, R2, R9, RZ, 0x3c, !PT ;  /* 0x0000000902027212 */ /* 0x000fe400078e3cff */
[----:B------:R-:W-:-:S03]  /*3fa0*/  MOV R9, 0x2f800000 ;  /* 0x2f80000000097802 */ /* 0x000fc60000000f00 */
        /* <DEDUP_REMOVED lines=18> */
.L_x_148:
[----:B------:R-:W-:Y:S01]  /*40d0*/  FMUL.FTZ R33, R24, R7 ;  /* 0x0000000718217220 */ /* 0x000fe20000410000 */
[----:B------:R-:W-:-:S03]  /*40e0*/  FMUL.FTZ R6, R7, 0.5 ;  /* 0x3f00000007067820 */ /* 0x000fc60000410000 */
[----:B------:R-:W-:-:S04]  /*40f0*/  FFMA R2, -R33, R33, R24 ;  /* 0x0000002121027223 */ /* 0x000fc80000000118 */
[----:B------:R-:W-:-:S07]  /*4100*/  FFMA R33, R2, R6, R33 ;  /* 0x0000000602217223 */ /* 0x000fce0000000021 */
.L_x_149:
[----:B------:R-:W-:Y:S05]  /*4110*/  BSYNC.RECONVERGENT B1 ;  /* 0x0000000000017941 */ /* 0x000fea0003800200 */
.L_x_147:
[----:B------:R-:W-:-:S13]  /*4120*/  FSETP.GTU.AND P0, PT, R33, 1, PT ;  /* 0x3f8000002100780b */ /* 0x000fda0003f0c000 */
[----:B------:R-:W-:-:S07]  /*4130*/  @!P0 FADD R20, R20, 1 ;  /* 0x3f80000014148421 */ /* 0x000fce0000000000 */
.L_x_140:
[----:B------:R-:W-:Y:S01]  /*4140*/  VIADD R2, R23, 0x100 ;  /* 0x0000010017027836 */ /* 0x000fe20000000000 */
[----:B------:R-:W-:Y:S01]  /*4150*/  UISETP.GE.U32.AND UP0, UPT, UR8, 0x3, UPT ;  /* 0x000000030800788c */ /* 0x000fe2000bf06070 */
[----:B------:R-:W-:Y:S02]  /*4160*/  HFMA2 R19, -RZ, RZ, 0, 0 ;  /* 0x00000000ff137431 */ /* 0x000fe400000001ff */
[----:B------:R-:W-:Y:S01]  /*4170*/  FMUL R20, R20, 4 ;  /* 0x4080000014147820 */ /* 0x000fe20000400000 */
[----:B------:R-:W-:Y:S01]  /*4180*/  IMAD.MOV.U32 R9, RZ, RZ, -0x23270784 ;  /* 0xdcd8f87cff097424 */ /* 0x000fe200078e00ff */
[----:B------:R-:W-:Y:S01]  /*4190*/  LOP3.LUT R2, R2, 0xaad26b49, RZ, 0x3c, !PT ;  /* 0xaad26b4902027812 */ /* 0x000fe200078e3cff */
[----:B------:R-:W-:-:S04]  /*41a0*/  IMAD.MOV.U32 R7, RZ, RZ, -0x75bd8fc ;  /* 0xf8a42704ff077424 */ /* 0x000fc800078e00ff */
[----:B------:R-:W-:-:S04]  /*41b0*/  IMAD R2, R2, 0x4182bed5, RZ ;  /* 0x4182bed502027824 */ /* 0x000fc800078e02ff */
[C---:B------:R-:W-:Y:S01]  /*41c0*/  VIADD R6, R2.reuse, 0x583f19 ;  /* 0x00583f1902067836 */ /* 0x040fe20000000000 */
[C---:B------:R-:W-:Y:S01]  /*41d0*/  LOP3.LUT R11, R2.reuse, 0x159a55e5, RZ, 0x3c, !PT ;  /* 0x159a55e5020b7812 */ /* 0x040fe200078e3cff */
[C---:B------:R-:W-:Y:S02]  /*41e0*/  VIADD R15, R2.reuse, 0x75bcd15 ;  /* 0x075bcd15020f7836 */ /* 0x040fe40000000000 */
[----:B------:R-:W-:Y:S01]  /*41f0*/  VIADD R8, R2, 0xd9f6dc18 ;  /* 0xd9f6dc1802087836 */ /* 0x000fe20000000000 */
[----:B------:R-:W-:Y:S06]  /*4200*/  BRA.U !UP0, `(.L_x_150) ;  /* 0x0000000908707547 */ /* 0x000fec000b800000 */
[----:B------:R-:W0:Y:S01]  /*4210*/  LDCU UR4, c[0x0][0x3e4] ;  /* 0x00007c80ff0477ac */ /* 0x000e220008000800 */
[----:B------:R-:W-:Y:S01]  /*4220*/  IMAD.MOV.U32 R9, RZ, RZ, -0x23270784 ;  /* 0xdcd8f87cff097424 */ /* 0x000fe200078e00ff */
[----:B------:R-:W-:Y:S01]  /*4230*/  MOV R7, 0xf8a42704 ;  /* 0xf8a4270400077802 */ /* 0x000fe20000000f00 */
[----:B------:R-:W-:Y:S01]  /*4240*/  IMAD.MOV.U32 R19, RZ, RZ, RZ ;  /* 0x000000ffff137224 */ /* 0x000fe200078e00ff */
[----:B0-----:R-:W-:-:S03]  /*4250*/  ULOP3.LUT UR6, UR4, 0x7ffffffc, URZ, 0xc0, !UPT ;  /* 0x7ffffffc04067892 */ /* 0x001fc6000f8ec0ff */
[----:B------:R-:W-:-:S09]  /*4260*/  UMOV UR4, URZ ;  /* 0x000000ff00047c82 */ /* 0x000fd20008000000 */
.L_x_164:
[----:B------:R-:W-:Y:S01]  /*4270*/  SHF.R.U32.HI R2, RZ, 0x2, R15 ;  /* 0x00000002ff027819 */ /* 0x000fe2000001160f */
[----:B------:R-:W-:Y:S01]  /*4280*/  IMAD.SHL.U32 R13, R6, 0x10, RZ ;  /* 0x00000010060d7824 */ /* 0x000fe200078e00ff */
[----:B------:R-:W-:Y:S01]  /*4290*/  SHF.R.U32.HI R12, RZ, 0x2, R11 ;  /* 0x00000002ff0c7819 */ /* 0x000fe2000001160b */
[----:B------:R-:W-:Y:S01]  /*42a0*/  UIADD3 UR4, UPT, UPT, UR4, 0x4, URZ ;  /* 0x0000000404047890 */ /* 0x000fe2000fffe0ff */
[----:B------:R-:W-:Y:S01]  /*42b0*/  LOP3.LUT R2, R2, R15, RZ, 0x3c, !PT ;  /* 0x0000000f02027212 */ /* 0x000fe200078e3cff */
[----:B------:R-:W-:Y:S01]  /*42c0*/  IMAD.MOV.U32 R15, RZ, RZ, 0x2f800000 ;  /* 0x2f800000ff0f7424 */ /* 0x000fe200078e00ff */
[----:B------:R-:W-:Y:S01]  /*42d0*/  LOP3.LUT R12, R12, R11, RZ, 0x3c, !PT ;  /* 0x0000000b0c0c7212 */ /* 0x000fe200078e3cff */
[----:B------:R-:W-:Y:S01]  /*42e0*/  UISETP.NE.AND UP0, UPT, UR4, UR6, UPT ;  /* 0x000000060400728c */ /* 0x000fe2000bf05270 */
[----:B------:R-:W-:Y:S01]  /*42f0*/  BSSY.RECONVERGENT B1, `(.L_x_151) ;  /* 0x000001b000017945 */ /* 0x000fe20003800200 */
[----:B------:R-:W-:-:S05]  /*4300*/  IMAD.SHL.U32 R10, R2, 0x2, RZ ;  /* 0x00000002020a7824 */ /* 0x000fca00078e00ff */
[----:B------:R-:W-:-:S04]  /*4310*/  LOP3.LUT R13, R6, R13, R10, 0x96, !PT ;  /* 0x0000000d060d7212 */ /* 0x000fc800078e960a */
[----:B------:R-:W-:Y:S01]  /*4320*/  LOP3.LUT R11, R13, R2, RZ, 0x3c, !PT ;  /* 0x000000020d0b7212 */ /* 0x000fe200078e3cff */
[----:B------:R-:W-:-:S03]  /*4330*/  IMAD.SHL.U32 R2, R12, 0x2, RZ ;  /* 0x000000020c027824 */ /* 0x000fc600078e00ff */
[----:B------:R-:W-:-:S04]  /*4340*/  SHF.L.U32 R13, R11, 0x4, RZ ;  /* 0x000000040b0d7819 */ /* 0x000fc800000006ff */
        /* <DEDUP_REMOVED lines=17> */
.L_x_152:
[----:B------:R-:W-:Y:S01]  /*4460*/  FMUL.FTZ R33, R24, R15 ;  /* 0x0000000f18217220 */ /* 0x000fe20000410000 */
[----:B------:R-:W-:-:S03]  /*4470*/  FMUL.FTZ R10, R15, 0.5 ;  /* 0x3f0000000f0a7820 */ /* 0x000fc60000410000 */
[----:B------:R-:W-:-:S04]  /*4480*/  FFMA R2, -R33, R33, R24 ;  /* 0x0000002121027223 */ /* 0x000fc80000000118 */
[----:B------:R-:W-:-:S07]  /*4490*/  FFMA R33, R2, R10, R33 ;  /* 0x0000000a02217223 */ /* 0x000fce0000000021 */
.L_x_153:
[----:B------:R-:W-:Y:S05]  /*44a0*/  BSYNC.RECONVERGENT B1 ;  /* 0x0000000000017941 */ /* 0x000fea0003800200 */
.L_x_151:
[----:B------:R-:W-:Y:S01]  /*44b0*/  SHF.R.U32.HI R2, RZ, 0x2, R7 ;  /* 0x00000002ff027819 */ /* 0x000fe20000011607 */
[----:B------:R-:W-:Y:S01]  /*44c0*/  IMAD.SHL.U32 R10, R13, 0x10, RZ ;  /* 0x000000100d0a7824 */ /* 0x000fe200078e00ff */
[----:B------:R-:W-:Y:S01]  /*44d0*/  SHF.R.U32.HI R12, RZ, 0x2, R9 ;  /* 0x00000002ff0c7819 */ /* 0x000fe20000011609 */
[----:B------:R-:W-:Y:S01]  /*44e0*/  BSSY.RECONVERGENT B1, `(.L_x_154) ;  /* 0x0000020000017945 */ /* 0x000fe20003800200 */
[----:B------:R-:W-:Y:S02]  /*44f0*/  LOP3.LUT R2, R2, R7, RZ, 0x3c, !PT ;  /* 0x0000000702027212 */ /* 0x000fe400078e3cff */
[----:B------:R-:W-:Y:S02]  /*4500*/  LOP3.LUT R12, R12, R9, RZ, 0x3c, !PT ;  /* 0x000000090c0c7212 */ /* 0x000fe400078e3cff */
[----:B------:R-:W-:Y:S01]  /*4510*/  FSETP.GTU.AND P0, PT, R33, 1, PT ;  /* 0x3f8000002100780b */ /* 0x000fe20003f0c000 */
[----:B------:R-:W-:-:S05]  /*4520*/  IMAD.SHL.U32 R7, R2, 0x2, RZ ;  /* 0x0000000202077824 */ /* 0x000fca00078e00ff */
[----:B------:R-:W-:Y:S01]  /*4530*/  LOP3.LUT R7, R13, R10, R7, 0x96, !PT ;  /* 0x0000000a0d077212 */ /* 0x000fe200078e9607 */
[----:B------:R-:W-:-:S03]  /*4540*/  IMAD.MOV.U32 R10, RZ, RZ, 0x2f800000 ;  /* 0x2f800000ff0a7424 */ /* 0x000fc600078e00ff */
[----:B------:R-:W-:Y:S02]  /*4550*/  LOP3.LUT R9, R7, R2, RZ, 0x3c, !PT ;  /* 0x0000000207097212 */ /* 0x000fe400078e3cff */
[----:B------:R-:W-:Y:S01]  /*4560*/  SHF.L.U32 R2, R12, 0x1, RZ ;  /* 0x000000010c027819 */ /* 0x000fe200000006ff */
        /* <DEDUP_REMOVED lines=19> */
.L_x_155:
[----:B------:R-:W-:Y:S01]  /*46a0*/  FMUL.FTZ R33, R24, R7 ;  /* 0x0000000718217220 */ /* 0x000fe20000410000 */
[----:B------:R-:W-:-:S03]  /*46b0*/  FMUL.FTZ R7, R7, 0.5 ;  /* 0x3f00000007077820 */ /* 0x000fc60000410000 */
[----:B------:R-:W-:-:S04]  /*46c0*/  FFMA R2, -R33, R33, R24 ;  /* 0x0000002121027223 */ /* 0x000fc80000000118 */
[----:B------:R-:W-:-:S07]  /*46d0*/  FFMA R33, R2, R7, R33 ;  /* 0x0000000702217223 */ /* 0x000fce0000000021 */
.L_x_156:
[----:B------:R-:W-:Y:S05]  /*46e0*/  BSYNC.RECONVERGENT B1 ;  /* 0x0000000000017941 */ /* 0x000fea0003800200 */
.L_x_154:
[----:B------:R-:W-:Y:S01]  /*46f0*/  SHF.R.U32.HI R7, RZ, 0x2, R6 ;  /* 0x00000002ff077819 */ /* 0x000fe20000011606 */
[----:B------:R-:W-:Y:S01]  /*4700*/  IMAD.SHL.U32 R2, R15, 0x10, RZ ;  /* 0x000000100f027824 */ /* 0x000fe200078e00ff */
[----:B------:R-:W-:Y:S01]  /*4710*/  SHF.R.U32.HI R10, RZ, 0x2, R11 ;  /* 0x00000002ff0a7819 */ /* 0x000fe2000001160b */
[----:B------:R-:W-:Y:S01]  /*4720*/  IMAD.MOV.U32 R17, RZ, RZ, 0x2f800000 ;  /* 0x2f800000ff117424 */ /* 0x000fe200078e00ff */
[----:B------:R-:W-:Y:S01]  /*4730*/  LOP3.LUT R7, R7, R6, RZ, 0x3c, !PT ;  /* 0x0000000607077212 */ /* 0x000fe200078e3cff */
[----:B------:R-:W-:Y:S01]  /*4740*/  BSSY.RECONVERGENT B1, `(.L_x_157) ;  /* 0x000001e000017945 */ /* 0x000fe20003800200 */
[----:B------:R-:W-:Y:S02]  /*4750*/  LOP3.LUT R10, R10, R11, RZ, 0x3c, !PT ;  /* 0x0000000b0a0a7212 */ /* 0x000fe400078e3cff */
[----:B------:R-:W-:Y:S02]  /*4760*/  SHF.L.U32 R6, R7, 0x1, RZ ;  /* 0x0000000107067819 */ /* 0x000fe400000006ff */
[----:B------:R-:W-:-:S02]  /*4770*/  FSETP.GTU.AND P0, PT, R33, 1, PT ;  /* 0x3f8000002100780b */ /* 0x000fc40003f0c000 */
[----:B------:R-:W-:-:S04]  /*4780*/  LOP3.LUT R2, R15, R2, R6, 0x96, !PT ;  /* 0x000000020f027212 */ /* 0x000fc800078e9606 */
[----:B------:R-:W-:Y:S01]  /*4790*/  LOP3.LUT R11, R2, R7, RZ, 0x3c, !PT ;  /* 0x00000007020b7212 */ /* 0x000fe200078e3cff */
[----:B------:R-:W-:-:S04]  /*47a0*/  IMAD.SHL.U32 R2, R10, 0x2, RZ ;  /* 0x000000020a027824 */ /* 0x000fc800078e00ff */
[----:B------:R-:W-:Y:S02]  /*47b0*/  IMAD.SHL.U32 R7, R11, 0x10, RZ ;  /* 0x000000100b077824 */ /* 0x000fe400078e00ff */
[----:B------:R-:W-:-:S03]  /*47c0*/  @!P0 FADD R19, R19, 1 ;  /* 0x3f80000013138421 */ /* 0x000fc60000000000 */
        /* <DEDUP_REMOVED lines=17> */
.L_x_158:
[----:B------:R-:W-:Y:S01]  /*48e0*/  FMUL.FTZ R33, R24, R17 ;  /* 0x0000001118217220 */ /* 0x000fe20000410000 */
[----:B------:R-:W-:-:S03]  /*48f0*/  FMUL.FTZ R6, R17, 0.5 ;  /* 0x3f00000011067820 */ /* 0x000fc60000410000 */
[----:B------:R-:W-:-:S04]  /*4900*/  FFMA R2, -R33, R33, R24 ;  /* 0x0000002121027223 */ /* 0x000fc80000000118 */
[----:B------:R-:W-:-:S07]  /*4910*/  FFMA R33, R2, R6, R33 ;  /* 0x0000000602217223 */ /* 0x000fce0000000021 */
.L_x_159:
[----:B------:R-:W-:Y:S05]  /*4920*/  BSYNC.RECONVERGENT B1 ;  /* 0x0000000000017941 */ /* 0x000fea0003800200 */
.L_x_157:
        /* <DEDUP_REMOVED lines=14> */
[----:B------:R-:W-:Y:S01]  /*4a10*/  IMAD.MOV.U32 R13, RZ, RZ, 0x2f800000 ;  /* 0x2f800000ff0d7424 */ /* 0x000fe200078e00ff */
[C---:B------:R-:W-:Y:S01]  /*4a20*/  IADD3 R2, PT, PT, R8.reuse, 0x26b663, R9 ;  /* 0x0026b66308027810 */ /* 0x040fe20007ffe009 */
[----:B------:R-:W-:Y:S01]  /*4a30*/  VIADD R8, R8, 0x2c3e28 ;  /* 0x002c3e2808087836 */ /* 0x000fe20000000000 */
[----:B------:R-:W-:Y:S02]  /*4a40*/  LOP3.LUT R6, R6, R9, RZ, 0x3c, !PT ;  /* 0x0000000906067212 */ /* 0x000fe400078e3cff */
[----:B------:R-:W-:Y:S02]  /*4a50*/  I2FP.F32.U32 R2, R2 ;  /* 0x0000000200027245 */ /* 0x000fe40000201000 */
[----:B------:R-:W-:-:S03]  /*4a60*/  IADD3 R10, PT, PT, R6, R8, RZ ;  /* 0x00000008060a7210 */ /* 0x000fc60007ffe0ff */
        /* <DEDUP_REMOVED lines=13> */
.L_x_162:
[----:B------:R-:W-:Y:S05]  /*4b40*/  BRA `(.L_x_163) ;  /* 0x0000000000107947 */ /* 0x000fea0003800000 */
.L_x_161:
[----:B------:R-:W-:Y:S01]  /*4b50*/  FMUL.FTZ R33, R24, R13 ;  /* 0x0000000d18217220 */ /* 0x000fe20000410000 */
[----:B------:R-:W-:-:S03]  /*4b60*/  FMUL.FTZ R10, R13, 0.5 ;  /* 0x3f0000000d0a7820 */ /* 0x000fc60000410000 */
[----:B------:R-:W-:-:S04]  /*4b70*/  FFMA R2, -R33, R33, R24 ;  /* 0x0000002121027223 */ /* 0x000fc80000000118 */
[----:B------:R-:W-:-:S07]  /*4b80*/  FFMA R33, R2, R10, R33 ;  /* 0x0000000a02217223 */ /* 0x000fce0000000021 */
.L_x_163:
[----:B------:R-:W-:Y:S05]  /*4b90*/  BSYNC.RECONVERGENT B1 ;  /* 0x0000000000017941 */ /* 0x000fea0003800200 */
.L_x_160:
[----:B------:R-:W-:-:S13]  /*4ba0*/  FSETP.GTU.AND P0, PT, R33, 1, PT ;  /* 0x3f8000002100780b */ /* 0x000fda0003f0c000 */
[----:B------:R-:W-:Y:S01]  /*4bb0*/  @!P0 FADD R19, R19, 1 ;  /* 0x3f80000013138421 */ /* 0x000fe20000000000 */
[----:B------:R-:W-:Y:S06]  /*4bc0*/  BRA.U UP0, `(.L_x_164) ;  /* 0xfffffff500a87547 */ /* 0x000fec000b83ffff */
.L_x_150:
[----:B------:R-:W-:-:S09]  /*4bd0*/  UISETP.NE.AND UP0, UPT, UR9, URZ, UPT ;  /* 0x000000ff0900728c */ /* 0x000fd2000bf05270 */
[----:B------:R-:W-:Y:S05]  /*4be0*/  BRA.U !UP0, `(.L_x_165) ;  /* 0x0000000508c07547 */ /* 0x000fea000b800000 */
[----:B------:R-:W-:Y:S01]  /*4bf0*/  SHF.R.U32.HI R2, RZ, 0x2, R15 ;  /* 0x00000002ff027819 */ /* 0x000fe2000001160f */
[----:B------:R-:W-:Y:S01]  /*4c00*/  IMAD.SHL.U32 R13, R6, 0x10, RZ ;  /* 0x00000010060d7824 */ /* 0x000fe200078e00ff */
[----:B------:R-:W-:Y:S01]  /*4c10*/  SHF.R.U32.HI R12, RZ, 0x2, R11 ;  /* 0x00000002ff0c7819 */ /* 0x000fe2000001160b */
[----:B------:R-:W-:Y:S01]  /*4c20*/  BSSY.RECONVERGENT B1, `(.L_x_166) ;  /* 0x000001e000017945 */ /* 0x000fe20003800200 */
[----:B------:R-:W-:Y:S01]  /*4c30*/  LOP3.LUT R2, R2, R15, RZ, 0x3c, !PT ;  /* 0x0000000f02027212 */ /* 0x000fe200078e3cff */
[----:B------:R-:W-:Y:S01]  /*4c40*/  IMAD.MOV.U32 R15, RZ, RZ, 0x2f800000 ;  /* 0x2f800000ff0f7424 */ /* 0x000fe200078e00ff */
[----:B------:R-:W-:-:S03]  /*4c50*/  LOP3.LUT R12, R12, R11, RZ, 0x3c, !PT ;  /* 0x0000000b0c0c7212 */ /* 0x000fc600078e3cff */
[----:B------:R-:W-:-:S05]  /*4c60*/  IMAD.SHL.U32 R10, R2, 0x2, RZ ;  /* 0x00000002020a7824 */ /* 0x000fca00078e00ff */
[----:B------:R-:W-:-:S04]  /*4c70*/  LOP3.LUT R13, R6, R13, R10, 0x96, !PT ;  /* 0x0000000d060d7212 */ /* 0x000fc800078e960a */
[----:B------:R-:W-:Y:S02]  /*4c80*/  LOP3.LUT R11, R13, R2, RZ, 0x3c, !PT ;  /* 0x000000020d0b7212 */ /* 0x000fe400078e3cff */
[----:B------:R-:W-:-:S03]  /*4c90*/  SHF.L.U32 R2, R12, 0x1, RZ ;  /* 0x000000010c027819 */ /* 0x000fc600000006ff */
        /* <DEDUP_REMOVED lines=18> */
.L_x_167:
[----:B------:R-:W-:Y:S01]  /*4dc0*/  FMUL.FTZ R33, R24, R15 ;  /* 0x0000000f18217220 */ /* 0x000fe20000410000 */
[----:B------:R-:W-:-:S03]  /*4dd0*/  FMUL.FTZ R10, R15, 0.5 ;  /* 0x3f0000000f0a7820 */ /* 0x000fc60000410000 */
[----:B------:R-:W-:-:S04]  /*4de0*/  FFMA R2, -R33, R33, R24 ;  /* 0x0000002121027223 */ /* 0x000fc80000000118 */
[----:B------:R-:W-:-:S07]  /*4df0*/  FFMA R33, R2, R10, R33 ;  /* 0x0000000a02217223 */ /* 0x000fce0000000021 */
.L_x_168:
[----:B------:R-:W-:Y:S05]  /*4e00*/  BSYNC.RECONVERGENT B1 ;  /* 0x0000000000017941 */ /* 0x000fea0003800200 */
.L_x_166:
        /* <DEDUP_REMOVED lines=33> */
.L_x_170:
[----:B------:R-:W-:Y:S01]  /*5020*/  FMUL.FTZ R33, R24, R9 ;  /* 0x0000000918217220 */ /* 0x000fe20000410000 */
[----:B------:R-:W-:-:S03]  /*5030*/  FMUL.FTZ R9, R9, 0.5 ;  /* 0x3f00000009097820 */ /* 0x000fc60000410000 */
[----:B------:R-:W-:-:S04]  /*5040*/  FFMA R2, -R33, R33, R24 ;  /* 0x0000002121027223 */ /* 0x000fc80000000118 */
[----:B------:R-:W-:-:S07]  /*5050*/  FFMA R33, R2, R9, R33 ;  /* 0x0000000902217223 */ /* 0x000fce0000000021 */
.L_x_171:
[----:B------:R-:W-:Y:S05]  /*5060*/  BSYNC.RECONVERGENT B1 ;  /* 0x0000000000017941 */ /* 0x000fea0003800200 */
.L_x_169:
        /* <DEDUP_REMOVED lines=33> */
.L_x_173:
[----:B------:R-:W-:Y:S01]  /*5280*/  FMUL.FTZ R33, R24, R7 ;  /* 0x0000000718217220 */ /* 0x000fe20000410000 */
[----:B------:R-:W-:-:S03]  /*5290*/  FMUL.FTZ R6, R7, 0.5 ;  /* 0x3f00000007067820 */ /* 0x000fc60000410000 */
[----:B------:R-:W-:-:S04]  /*52a0*/  FFMA R2, -R33, R33, R24 ;  /* 0x0000002121027223 */ /* 0x000fc80000000118 */
[----:B------:R-:W-:-:S07]  /*52b0*/  FFMA R33, R2, R6, R33 ;  /* 0x0000000602217223 */ /* 0x000fce0000000021 */
.L_x_174:
[----:B------:R-:W-:Y:S05]  /*52c0*/  BSYNC.RECONVERGENT B1 ;  /* 0x0000000000017941 */ /* 0x000fea0003800200 */
.L_x_172:
[----:B------:R-:W-:-:S13]  /*52d0*/  FSETP.GTU.AND P0, PT, R33, 1, PT ;  /* 0x3f8000002100780b */ /* 0x000fda0003f0c000 */
[----:B------:R-:W-:-:S07]  /*52e0*/  @!P0 FADD R19, R19, 1 ;  /* 0x3f80000013138421 */ /* 0x000fce0000000000 */
.L_x_165:
[----:B------:R-:W-:Y:S01]  /*52f0*/  VIADD R2, R23, 0x200 ;  /* 0x0000020017027836 */ /* 0x000fe20000000000 */
[----:B------:R-:W-:Y:S01]  /*5300*/  UISETP.GE.U32.AND UP0, UPT, UR8, 0x3, UPT ;  /* 0x000000030800788c */ /* 0x000fe2000bf06070 */
[----:B------:R-:W-:Y:S01]  /*5310*/  FMUL R19, R19, 4 ;  /* 0x4080000013137820 */ /* 0x000fe20000400000 */
[----:B------:R-:W-:Y:S02]  /*5320*/  IMAD.MOV.U32 R9, RZ, RZ, -0x23270784 ;  /* 0xdcd8f87cff097424 */ /* 0x000fe400078e00ff */
[----:B------:R-:W-:Y:S01]  /*5330*/  LOP3.LUT R2, R2, 0xaad26b49, RZ, 0x3c, !PT ;  /* 0xaad26b4902027812 */ /* 0x000fe200078e3cff */
[----:B------:R-:W-:Y:S02]  /*5340*/  IMAD.MOV.U32 R7, RZ, RZ, -0x75bd8fc ;  /* 0xf8a42704ff077424 */ /* 0x000fe400078e00ff */
[----:B------:R-:W-:Y:S02]  /*5350*/  IMAD.MOV.U32 R18, RZ, RZ, RZ ;  /* 0x000000ffff127224 */ /* 0x000fe400078e00ff */
[----:B------:R-:W-:-:S04]  /*5360*/  IMAD R2, R2, 0x4182bed5, RZ ;  /* 0x4182bed502027824 */ /* 0x000fc800078e02ff */
[C---:B------:R-:W-:Y:S01]  /*5370*/  VIADD R15, R2.reuse, 0x75bcd15 ;  /* 0x075bcd15020f7836 */ /* 0x040fe20000000000 */
[C---:B------:R-:W-:Y:S01]  /*5380*/  IADD3 R6, PT, PT, R2.reuse, 0x583f19, RZ ;  /* 0x00583f1902067810 */ /* 0x040fe20007ffe0ff */
[C---:B------:R-:W-:Y:S01]  /*5390*/  VIADD R8, R2.reuse, 0xd9f6dc18 ;  /* 0xd9f6dc1802087836 */ /* 0x040fe20000000000 */
[----:B------:R-:W-:Y:S01]  /*53a0*/  LOP3.LUT R11, R2, 0x159a55e5, RZ, 0x3c, !PT ;  /* 0x159a55e5020b7812 */ /* 0x000fe200078e3cff */
[----:B------:R-:W-:Y:S06]  /*53b0*/  BRA.U !UP0, `(.L_x_175) ;  /* 0x0000000908707547 */ /* 0x000fec000b800000 */
[----:B------:R-:W0:Y:S01]  /*53c0*/  LDCU UR4, c[0x0][0x3e4] ;  /* 0x00007c80ff0477ac */ /* 0x000e220008000800 */
[----:B------:R-:W-:Y:S01]  /*53d0*/  IMAD.MOV.U32 R9, RZ, RZ, -0x23270784 ;  /* 0xdcd8f87cff097424 */ /* 0x000fe200078e00ff */
[----:B------:R-:W-:Y:S01]  /*53e0*/  MOV R18, RZ ;  /* 0x000000ff00127202 */ /* 0x000fe20000000f00 */
[----:B------:R-:W-:Y:S01]  /*53f0*/  IMAD.MOV.U32 R7, RZ, RZ, -0x75bd8fc ;  /* 0xf8a42704ff077424 */ /* 0x000fe200078e00ff */
[----:B0-----:R-:W-:-:S03]  /*5400*/  ULOP3.LUT UR6, UR4, 0x7ffffffc, URZ, 0xc0, !UPT ;  /* 0x7ffffffc04067892 */ /* 0x001fc6000f8ec0ff */
[----:B------:R-:W-:-:S09]  /*5410*/  UMOV UR4, URZ ;  /* 0x000000ff00047c82 */ /* 0x000fd20008000000 */
.L_x_189:
[----:B------:R-:W-:Y:S01]  /*5420*/  SHF.R.U32.HI R2, RZ, 0x2, R15 ;  /* 0x00000002ff027819 */ /* 0x000fe2000001160f */
[----:B------:R-:W-:Y:S01]  /*5430*/  IMAD.SHL.U32 R13, R6, 0x10, RZ ;  /* 0x00000010060d7824 */ /* 0x000fe200078e00ff */
[----:B------:R-:W-:Y:S01]  /*5440*/  SHF.R.U32.HI R12, RZ, 0x2, R11 ;  /* 0x00000002ff0c7819 */ /* 0x000fe2000001160b */
[----:B------:R-:W-:Y:S01]  /*5450*/  UIADD3 UR4, UPT, UPT, UR4, 0x4, URZ ;  /* 0x0000000404047890 */ /* 0x000fe2000fffe0ff */
[----:B------:R-:W-:Y:S01]  /*5460*/  LOP3.LUT R2, R2, R15, RZ, 0x3c, !PT ;  /* 0x0000000f02027212 */ /* 0x000fe200078e3cff */
[----:B------:R-:W-:Y:S01]  /*5470*/  HFMA2 R15, -RZ, RZ, 0.1171875, 0 ;  /* 0x2f800000ff0f7431 */ /* 0x000fe200000001ff */
[----:B------:R-:W-:Y:S01]  /*5480*/  LOP3.LUT R12, R12, R11, RZ, 0x3c, !PT ;  /* 0x0000000b0c0c7212 */ /* 0x000fe200078e3cff */
[----:B------:R-:W-:Y:S01]  /*5490*/  UISETP.NE.AND UP0, UPT, UR4, UR6, UPT ;  /* 0x000000060400728c */ /* 0x000fe2000bf05270 */
[----:B------:R-:W-:Y:S01]  /*54a0*/  BSSY.RECONVERGENT B1, `(.L_x_176) ;  /* 0x000001b000017945 */ /* 0x000fe20003800200 */
[----:B------:R-:W-:-:S05]  /*54b0*/  IMAD.SHL.U32 R10, R2, 0x2, RZ ;  /* 0x00000002020a7824 */ /* 0x000fca00078e00ff */
        /* <DEDUP_REMOVED lines=21> */
.L_x_177:
[----:B------:R-:W-:Y:S01]  /*5610*/  FMUL.FTZ R33, R24, R15 ;  /* 0x0000000f18217220 */ /* 0x000fe20000410000 */
[----:B------:R-:W-:-:S03]  /*5620*/  FMUL.FTZ R10, R15, 0.5 ;  /* 0x3f0000000f0a7820 */ /* 0x000fc60000410000 */
[----:B------:R-:W-:-:S04]  /*5630*/  FFMA R2, -R33, R33, R24 ;  /* 0x0000002121027223 */ /* 0x000fc80000000118 */
[----:B------:R-:W-:-:S07]  /*5640*/  FFMA R33, R2, R10, R33 ;  /* 0x0000000a02217223 */ /* 0x000fce0000000021 */
.L_x_178:
[----:B------:R-:W-:Y:S05]  /*5650*/  BSYNC.RECONVERGENT B1 ;  /* 0x0000000000017941 */ /* 0x000fea0003800200 */
.L_x_176:
        /* <DEDUP_REMOVED lines=10> */
[----:B------:R-:W-:Y:S01]  /*5700*/  LOP3.LUT R9, R7, R2, RZ, 0x3c, !PT ;  /* 0x0000000207097212 */ /* 0x000fe200078e3cff */
[----:B------:R-:W-:Y:S02]  /*5710*/  IMAD.SHL.U32 R2, R12, 0x2, RZ ;  /* 0x000000020c027824 */ /* 0x000fe400078e00ff */
[----:B------:R-:W-:Y:S01]  /*5720*/  @!P0 FADD R18, R18, 1 ;  /* 0x3f80000012128421 */ /* 0x000fe20000000000 */
        /* <DEDUP_REMOVED lines=18> */
.L_x_180:
[----:B------:R-:W-:Y:S01]  /*5850*/  FMUL.FTZ R33, R24, R7 ;  /* 0x0000000718217220 */ /* 0x000fe20000410000 */
[----:B------:R-:W-:-:S03]  /*5860*/  FMUL.FTZ R7, R7, 0.5 ;  /* 0x3f00000007077820 */ /* 0x000fc60000410000 */
[----:B------:R-:W-:-:S04]  /*5870*/  FFMA R2, -R33, R33, R24 ;  /* 0x0000002121027223 */ /* 0x000fc80000000118 */
[----:B------:R-:W-:-:S07]  /*5880*/  FFMA R33, R2, R7, R33 ;  /* 0x0000000702217223 */ /* 0x000fce0000000021 */
.L_x_181:
[----:B------:R-:W-:Y:S05]  /*5890*/  BSYNC.RECONVERGENT B1 ;  /* 0x0000000000017941 */ /* 0x000fea0003800200 */
.L_x_179:
[----:B------:R-:W-:Y:S01]  /*58a0*/  SHF.R.U32.HI R7, RZ, 0x2, R6 ;  /* 0x00000002ff077819 */ /* 0x000fe20000011606 */
[----:B------:R-:W-:Y:S01]  /*58b0*/  IMAD.SHL.U32 R2, R15, 0x10, RZ ;  /* 0x000000100f027824 */ /* 0x000fe200078e00ff */
[----:B------:R-:W-:Y:S01]  /*58c0*/  SHF.R.U32.HI R10, RZ, 0x2, R11 ;  /* 0x00000002ff0a7819 */ /* 0x000fe2000001160b */
[----:B------:R-:W-:Y:S01]  /*58d0*/  IMAD.MOV.U32 R17, RZ, RZ, 0x2f800000 ;  /* 0x2f800000ff117424 */ /* 0x000fe200078e00ff */
[----:B------:R-:W-:Y:S01]  /*58e0*/  LOP3.LUT R7, R7, R6, RZ, 0x3c, !PT ;  /* 0x0000000607077212 */ /* 0x000fe200078e3cff */
[----:B------:R-:W-:Y:S01]  /*58f0*/  BSSY.RECONVERGENT B1, `(.L_x_182) ;  /* 0x000001e000017945 */ /* 0x000fe20003800200 */
[----:B------:R-:W-:Y:S02]  /*5900*/  LOP3.LUT R10, R10, R11, RZ, 0x3c, !PT ;  /* 0x0000000b0a0a7212 */ /* 0x000fe400078e3cff */
[----:B------:R-:W-:Y:S01]  /*5910*/  FSETP.GTU.AND P0, PT, R33, 1, PT ;  /* 0x3f8000002100780b */ /* 0x000fe20003f0c000 */
[----:B------:R-:W-:-:S05]  /*5920*/  IMAD.SHL.U32 R6, R7, 0x2, RZ ;  /* 0x0000000207067824 */ /* 0x000fca00078e00ff */
[----:B------:R-:W-:-:S04]  /*5930*/  LOP3.LUT R2, R15, R2, R6, 0x96, !PT ;  /* 0x000000020f027212 */ /* 0x000fc800078e9606 */
        /* <DEDUP_REMOVED lines=21> */
.L_x_183:
[----:B------:R-:W-:Y:S01]  /*5a90*/  FMUL.FTZ R33, R24, R17 ;  /* 0x0000001118217220 */ /* 0x000fe20000410000 */
[----:B------:R-:W-:-:S03]  /*5aa0*/  FMUL.FTZ R6, R17, 0.5 ;  /* 0x3f00000011067820 */ /* 0x000fc60000410000 */
[----:B------:R-:W-:-:S04]  /*5ab0*/  FFMA R2, -R33, R33, R24 ;  /* 0x0000002121027223 */ /* 0x000fc80000000118 */
[----:B------:R-:W-:-:S07]  /*5ac0*/  FFMA R33, R2, R6, R33 ;  /* 0x0000000602217223 */ /* 0x000fce0000000021 */
.L_x_184:
[----:B------:R-:W-:Y:S05]  /*5ad0*/  BSYNC.RECONVERGENT B1 ;  /* 0x0000000000017941 */ /* 0x000fea0003800200 */
.L_x_182:
[----:B------:R-:W-:Y:S01]  /*5ae0*/  SHF.R.U32.HI R2, RZ, 0x2, R13 ;  /* 0x00000002ff027819 */ /* 0x000fe2000001160d */
[----:B------:R-:W-:Y:S01]  /*5af0*/  IMAD.SHL.U32 R6, R7, 0x10, RZ ;  /* 0x0000001007067824 */ /* 0x000fe200078e00ff */
[----:B------:R-:W-:Y:S01]  /*5b00*/  SHF.R.U32.HI R12, RZ, 0x2, R9 ;  /* 0x00000002ff0c7819 */ /* 0x000fe20000011609 */
[----:B------:R-:W-:Y:S01]  /*5b10*/  BSSY.RECONVERGENT B1, `(.L_x_185) ;  /* 0x0000023000017945 */ /* 0x000fe20003800200 */
[----:B------:R-:W-:Y:S02]  /*5b20*/  LOP3.LUT R2, R2, R13, RZ, 0x3c, !PT ;  /* 0x0000000d02027212 */ /* 0x000fe400078e3cff */
        /* <DEDUP_REMOVED lines=8> */
[----:B------:R-:W-:Y:S02]  /*5bb0*/  LOP3.LUT R6, R12, R2, R13, 0x96, !PT ;  /* 0x000000020c067212 */ /* 0x000fe400078e960d */
[C---:B------:R-:W-:Y:S01]  /*5bc0*/  IADD3 R2, PT, PT, R8.reuse, 0x26b663, R9 ;  /* 0x0026b66308027810 */ /* 0x040fe20007ffe009 */
[----:B------:R-:W-:Y:S01]  /*5bd0*/  VIADD R8, R8, 0x2c3e28 ;  /* 0x002c3e2808087836 */ /* 0x000fe20000000000 */
[----:B------:R-:W-:Y:S02]  /*5be0*/  LOP3.LUT R6, R6, R9, RZ, 0x3c, !PT ;  /* 0x0000000906067212 */ /* 0x000fe400078e3cff */
[----:B------:R-:W-:Y:S02]  /*5bf0*/  MOV R13, 0x2f800000 ;  /* 0x2f800000000d7802 */ /* 0x000fe40000000f00 */
[----:B------:R-:W-:Y:S01]  /*5c00*/  I2FP.F32.U32 R2, R2 ;  /* 0x0000000200027245 */ /* 0x000fe20000201000 */
[----:B------:R-:W-:-:S04]  /*5c10*/  IMAD.IADD R10, R6, 0x1, R8 ;  /* 0x00000001060a7824 */ /* 0x000fc800078e0208 */
        /* <DEDUP_REMOVED lines=13> */
.L_x_187:
[----:B------:R-:W-:Y:S05]  /*5cf0*/  BRA `(.L_x_188) ;  /* 0x0000000000107947 */ /* 0x000fea0003800000 */
.L_x_186:
[----:B------:R-:W-:Y:S01]  /*5d00*/  FMUL.FTZ R33, R24, R13 ;  /* 0x0000000d18217220 */ /* 0x000fe20000410000 */
[----:B------:R-:W-:-:S03]  /*5d10*/  FMUL.FTZ R10, R13, 0.5 ;  /* 0x3f0000000d0a7820 */ /* 0x000fc60000410000 */
[----:B------:R-:W-:-:S04]  /*5d20*/  FFMA R2, -R33, R33, R24 ;  /* 0x0000002121027223 */ /* 0x000fc80000000118 */
[----:B------:R-:W-:-:S07]  /*5d30*/  FFMA R33, R2, R10, R33 ;  /* 0x0000000a02217223 */ /* 0x000fce0000000021 */
.L_x_188:
[----:B------:R-:W-:Y:S05]  /*5d40*/  BSYNC.RECONVERGENT B1 ;  /* 0x0000000000017941 */ /* 0x000fea0003800200 */
.L_x_185:
[----:B------:R-:W-:-:S13]  /*5d50*/  FSETP.GTU.AND P0, PT, R33, 1, PT ;  /* 0x3f8000002100780b */ /* 0x000fda0003f0c000 */
[----:B------:R-:W-:Y:S01]  /*5d60*/  @!P0 FADD R18, R18, 1 ;  /* 0x3f80000012128421 */ /* 0x000fe20000000000 */
[----:B------:R-:W-:Y:S06]  /*5d70*/  BRA.U UP0, `(.L_x_189) ;  /* 0xfffffff500a87547 */ /* 0x000fec000b83ffff */
.L_x_175:
        /* <DEDUP_REMOVED lines=31> */
.L_x_192:
[----:B------:R-:W-:Y:S01]  /*5f70*/  FMUL.FTZ R33, R24, R15 ;  /* 0x0000000f18217220 */ /* 0x000fe20000410000 */
[----:B------:R-:W-:-:S03]  /*5f80*/  FMUL.FTZ R10, R15, 0.5 ;  /* 0x3f0000000f0a7820 */ /* 0x000fc60000410000 */
[----:B------:R-:W-:-:S04]  /*5f90*/  FFMA R2, -R33, R33, R24 ;  /* 0x0000002121027223 */ /* 0x000fc80000000118 */
[----:B------:R-:W-:-:S07]  /*5fa0*/  FFMA R33, R2, R10, R33 ;  /* 0x0000000a02217223 */ /* 0x000fce0000000021 */
.L_x_193:
[----:B------:R-:W-:Y:S05]  /*5fb0*/  BSYNC.RECONVERGENT B1 ;  /* 0x0000000000017941 */ /* 0x000fea0003800200 */
.L_x_191:
        /* <DEDUP_REMOVED lines=12> */
[----:B------:R-:W-:-:S03]  /*6080*/  IMAD.MOV.U32 R10, RZ, RZ, 0x2f800000 ;  /* 0x2f800000ff0a7424 */ /* 0x000fc600078e00ff */
        /* <DEDUP_REMOVED lines=20> */
.L_x_195:
[----:B------:R-:W-:Y:S01]  /*61d0*/  FMUL.FTZ R33, R24, R9 ;  /* 0x0000000918217220 */ /* 0x000fe20000410000 */
[----:B------:R-:W-:-:S03]  /*61e0*/  FMUL.FTZ R9, R9, 0.5 ;  /* 0x3f00000009097820 */ /* 0x000fc60000410000 */
[----:B------:R-:W-:-:S04]  /*61f0*/  FFMA R2, -R33, R33, R24 ;  /* 0x0000002121027223 */ /* 0x000fc80000000118 */
[----:B------:R-:W-:-:S07]  /*6200*/  FFMA R33, R2, R9, R33 ;  /* 0x0000000902217223 */ /* 0x000fce0000000021 */
.L_x_196:
[----:B------:R-:W-:Y:S05]  /*6210*/  BSYNC.RECONVERGENT B1 ;  /* 0x0000000000017941 */ /* 0x000fea0003800200 */
.L_x_194:
        /* <DEDUP_REMOVED lines=33> */
.L_x_198:
[----:B------:R-:W-:Y:S01]  /*6430*/  FMUL.FTZ R33, R24, R7 ;  /* 0x0000000718217220 */ /* 0x000fe20000410000 */
[----:B------:R-:W-:-:S03]  /*6440*/  FMUL.FTZ R6, R7, 0.5 ;  /* 0x3f00000007067820 */ /* 0x000fc60000410000 */
[----:B------:R-:W-:-:S04]  /*6450*/  FFMA R2, -R33, R33, R24 ;  /* 0x0000002121027223 */ /* 0x000fc80000000118 */
[----:B------:R-:W-:-:S07]  /*6460*/  FFMA R33, R2, R6, R33 ;  /* 0x0000000602217223 */ /* 0x000fce0000000021 */
.L_x_199:
[----:B------:R-:W-:Y:S05]  /*6470*/  BSYNC.RECONVERGENT B1 ;  /* 0x0000000000017941 */ /* 0x000fea0003800200 */
.L_x_197:
[----:B------:R-:W-:-:S13]  /*6480*/  FSETP.GTU.AND P0, PT, R33, 1, PT ;  /* 0x3f8000002100780b */ /* 0x000fda0003f0c000 */
[----:B------:R-:W-:-:S07]  /*6490*/  @!P0 FADD R18, R18, 1 ;  /* 0x3f80000012128421 */ /* 0x000fce0000000000 */
.L_x_190:
[----:B------:R-:W-:Y:S01]  /*64a0*/  IADD3 R2, PT, PT, R23, 0x300, RZ ;  /* 0x0000030017027810 */ /* 0x000fe20007ffe0ff */
[----:B------:R-:W-:Y:S01]  /*64b0*/  UISETP.GE.U32.AND UP0, UPT, UR8, 0x3, UPT ;  /* 0x000000030800788c */ /* 0x000fe2000bf06070 */
[----:B------:R-:W-:Y:S01]  /*64c0*/  FMUL R18, R18, 4 ;  /* 0x4080000012127820 */ /* 0x000fe20000400000 */
[----:B------:R-:W-:Y:S01]  /*64d0*/  IMAD.MOV.U32 R9, RZ, RZ, -0x23270784 ;  /* 0xdcd8f87cff097424 */ /* 0x000fe200078e00ff */
[----:B------:R-:W-:Y:S01]  /*64e0*/  LOP3.LUT R2, R2, 0xaad26b49, RZ, 0x3c, !PT ;  /* 0xaad26b4902027812 */ /* 0x000fe200078e3cff */
[----:B------:R-:W-:Y:S02]  /*64f0*/  IMAD.MOV.U32 R7, RZ, RZ, -0x75bd8fc ;  /* 0xf8a42704ff077424 */ /* 0x000fe400078e00ff */
[----:B------:R-:W-:Y:S02]  /*6500*/  IMAD.MOV.U32 R17, RZ, RZ, RZ ;  /* 0x000000ffff117224 */ /* 0x000fe400078e00ff */
[----:B------:R-:W-:-:S04]  /*6510*/  IMAD R2, R2, 0x4182bed5, RZ ;  /* 0x4182bed502027824 */ /* 0x000fc800078e02ff */
[C---:B------:R-:W-:Y:S01]  /*6520*/  VIADD R6, R2.reuse, 0x583f19 ;  /* 0x00583f1902067836 */ /* 0x040fe20000000000 */
[C---:B------:R-:W-:Y:S01]  /*6530*/  LOP3.LUT R11, R2.reuse, 0x159a55e5, RZ, 0x3c, !PT ;  /* 0x159a55e5020b7812 */ /* 0x040fe200078e3cff */
[C---:B------:R-:W-:Y:S01]  /*6540*/  VIADD R8, R2.reuse, 0xd9f6dc18 ;  /* 0xd9f6dc1802087836 */ /* 0x040fe20000000000 */
[----:B------:R-:W-:Y:S01]  /*6550*/  IADD3 R15, PT, PT, R2, 0x75bcd15, RZ ;  /* 0x075bcd15020f7810 */ /* 0x000fe20007ffe0ff */
[----:B------:R-:W-:Y:S06]  /*6560*/  BRA.U !UP0, `(.L_x_200) ;  /* 0x0000000908707547 */ /* 0x000fec000b800000 */
[----:B------:R-:W0:Y:S01]  /*6570*/  LDCU UR4, c[0x0][0x3e4] ;  /* 0x00007c80ff0477ac */ /* 0x000e220008000800 */
[----:B------:R-:W-:Y:S02]  /*6580*/  IMAD.MOV.U32 R9, RZ, RZ, -0x23270784 ;  /* 0xdcd8f87cff097424 */ /* 0x000fe400078e00ff */
[----:B------:R-:W-:Y:S02]  /*6590*/  IMAD.MOV.U32 R7, RZ, RZ, -0x75bd8fc ;  /* 0xf8a42704ff077424 */ /* 0x000fe400078e00ff */
[----:B------:R-:W-:Y:S01]  /*65a0*/  IMAD.MOV.U32 R17, RZ, RZ, RZ ;  /* 0x000000ffff117224 */ /* 0x000fe200078e00ff */
[----:B0-----:R-:W-:-:S03]  /*65b0*/  ULOP3.LUT UR6, UR4, 0x7ffffffc, URZ, 0xc0, !UPT ;  /* 0x7ffffffc04067892 */ /* 0x001fc6000f8ec0ff */
[----:B------:R-:W-:-:S09]  /*65c0*/  UMOV UR4, URZ ;  /* 0x000000ff00047c82 */ /* 0x000fd20008000000 */
.L_x_214:
[----:B------:R-:W-:Y:S01]  /*65d0*/  SHF.R.U32.HI R2, RZ, 0x2, R15 ;  /* 0x00000002ff027819 */ /* 0x000fe2000001160f */
[----:B------:R-:W-:Y:S01]  /*65e0*/  UIADD3 UR4, UPT, UPT, UR4, 0x4, URZ ;  /* 0x0000000404047890 */ /* 0x000fe2000fffe0ff */
[----:B------:R-:W-:Y:S01]  /*65f0*/  SHF.L.U32 R13, R6, 0x4, RZ ;  /* 0x00000004060d7819 */ /* 0x000fe200000006ff */
[----:B------:R-:W-:Y:S01]  /*6600*/  BSSY.RECONVERGENT B1, `(.L_x_201) ;  /* 0x0000020000017945 */ /* 0x000fe20003800200 */
[----:B------:R-:W-:Y:S01]  /*6610*/  LOP3.LUT R2, R2, R15, RZ, 0x3c, !PT ;  /* 0x0000000f02027212 */ /* 0x000fe200078e3cff */
[----:B------:R-:W-:Y:S01]  /*6620*/  IMAD.MOV.U32 R15, RZ, RZ, 0x2f800000 ;  /* 0x2f800000ff0f7424 */ /* 0x000fe200078e00ff */
[----:B------:R-:W-:Y:S01]  /*6630*/  SHF.R.U32.HI R12, RZ, 0x2, R11 ;  /* 0x00000002ff0c7819 */ /* 0x000fe2000001160b */
[----:B------:R-:W-:Y:S02]  /*6640*/  UISETP.NE.AND UP0, UPT, UR4, UR6, UPT ;  /* 0x000000060400728c */ /* 0x000fe4000bf05270 */
[----:B------:R-:W-:Y:S01]  /*6650*/  IMAD.SHL.U32 R10, R2, 0x2, RZ ;  /* 0x00000002020a7824 */ /* 0x000fe200078e00ff */
[----:B------:R-:W-:-:S04]  /*6660*/  LOP3.LUT R12, R12, R11, RZ, 0x3c, !PT ;  /* 0x0000000b0c0c7212 */ /* 0x000fc800078e3cff */
        /* <DEDUP_REMOVED lines=21> */
.L_x_202:
[----:B------:R-:W-:Y:S01]  /*67c0*/  FMUL.FTZ R33, R24, R15 ;  /* 0x0000000f18217220 */ /* 0x000fe20000410000 */
[----:B------:R-:W-:-:S03]  /*67d0*/  FMUL.FTZ R10, R15, 0.5 ;  /* 0x3f0000000f0a7820 */ /* 0x000fc60000410000 */
[----:B------:R-:W-:-:S04]  /*67e0*/  FFMA R2, -R33, R33, R24 ;  /* 0x0000002121027223 */ /* 0x000fc80000000118 */
[----:B------:R-:W-:-:S07]  /*67f0*/  FFMA R33, R2, R10, R33 ;  /* 0x0000000a02217223 */ /* 0x000fce0000000021 */
.L_x_203:
[----:B------:R-:W-:Y:S05]  /*6800*/  BSYNC.RECONVERGENT B1 ;  /* 0x0000000000017941 */ /* 0x000fea0003800200 */
.L_x_201:
        /* <DEDUP_REMOVED lines=9> */
[----:B------:R-:W-:-:S03]  /*68a0*/  HFMA2 R10, -RZ, RZ, 0.1171875, 0 ;  /* 0x2f800000ff0a7431 */ /* 0x000fc600000001ff */
        /* <DEDUP_REMOVED lines=21> */
.L_x_205:
[----:B------:R-:W-:Y:S01]  /*6a00*/  FMUL.FTZ R33, R24, R7 ;  /* 0x0000000718217220 */ /* 0x000fe20000410000 */
[----:B------:R-:W-:-:S03]  /*6a10*/  FMUL.FTZ R7, R7, 0.5 ;  /* 0x3f00000007077820 */ /* 0x000fc60000410000 */
[----:B------:R-:W-:-:S04]  /*6a20*/  FFMA R2, -R33, R33, R24 ;  /* 0x0000002121027223 */ /* 0x000fc80000000118 */
[----:B------:R-:W-:-:S07]  /*6a30*/  FFMA R33, R2, R7, R33 ;  /* 0x0000000702217223 */ /* 0x000fce0000000021 */
.L_x_206:
[----:B------:R-:W-:Y:S05]  /*6a40*/  BSYNC.RECONVERGENT B1 ;  /* 0x0000000000017941 */ /* 0x000fea0003800200 */
.L_x_204:
        /* <DEDUP_REMOVED lines=31> */
.L_x_208:
[----:B------:R-:W-:Y:S01]  /*6c40*/  FMUL.FTZ R33, R24, R25 ;  /* 0x0000001918217220 */ /* 0x000fe20000410000 */
[----:B------:R-:W-:-:S03]  /*6c50*/  FMUL.FTZ R6, R25, 0.5 ;  /* 0x3f00000019067820 */ /* 0x000fc60000410000 */
[----:B------:R-:W-:-:S04]  /*6c60*/  FFMA R2, -R33, R33, R24 ;  /* 0x0000002121027223 */ /* 0x000fc80000000118 */
[----:B------:R-:W-:-:S07]  /*6c70*/  FFMA R33, R2, R6, R33 ;  /* 0x0000000602217223 */ /* 0x000fce0000000021 */
.L_x_209:
[----:B------:R-:W-:Y:S05]  /*6c80*/  BSYNC.RECONVERGENT B1 ;  /* 0x0000000000017941 */ /* 0x000fea0003800200 */
.L_x_207:
        /* <DEDUP_REMOVED lines=13> */
[----:B------:R-:W-:Y:S01]  /*6d60*/  LOP3.LUT R6, R12, R2, R13, 0x96, !PT ;  /* 0x000000020c067212 */ /* 0x000fe200078e960d */
[----:B------:R-:W-:Y:S01]  /*6d70*/  IMAD.MOV.U32 R13, RZ, RZ, 0x2f800000 ;  /* 0x2f800000ff0d7424 */ /* 0x000fe200078e00ff */
        /* <DEDUP_REMOVED lines=14> */
[----:B------:R-:W-:Y:S01]  /*6e60*/  BSSY.RECONVERGENT B2, `(.L_x_212) ;  /* 0x0000003000027945 */ /* 0x000fe20003800200 */
[----:B------:R-:W-:-:S07]  /*6e70*/  MOV R2, 0x6e90 ;  /* 0x00006e9000027802 */ /* 0x000fce0000000f00 */
[----:B------:R-:W-:Y:S05]  /*6e80*/  CALL.REL.NOINC `($__internal_0_$__cuda_sm20_sqrt_rn_f32_slowpath) ;  /* 0x0000023400e07944 */ /* 0x000fea0003c00000 */
[----:B------:R-:W-:Y:S05]  /*6e90*/  BSYNC.RECONVERGENT B2 ;  /* 0x0000000000027941 */ /* 0x000fea0003800200 */
.L_x_212:
[----:B------:R-:W-:Y:S05]  /*6ea0*/  BRA `(.L_x_213) ;  /* 0x0000000000107947 */ /* 0x000fea0003800000 */
.L_x_211:
[----:B------:R-:W-:Y:S01]  /*6eb0*/  FMUL.FTZ R33, R24, R13 ;  /* 0x0000000d18217220 */ /* 0x000fe20000410000 */
[----:B------:R-:W-:-:S03]  /*6ec0*/  FMUL.FTZ R10, R13, 0.5 ;  /* 0x3f0000000d0a7820 */ /* 0x000fc60000410000 */
[----:B------:R-:W-:-:S04]  /*6ed0*/  FFMA R2, -R33, R33, R24 ;  /* 0x0000002121027223 */ /* 0x000fc80000000118 */
[----:B------:R-:W-:-:S07]  /*6ee0*/  FFMA R33, R2, R10, R33 ;  /* 0x0000000a02217223 */ /* 0x000fce0000000021 */
.L_x_213:
[----:B------:R-:W-:Y:S05]  /*6ef0*/  BSYNC.RECONVERGENT B1 ;  /* 0x0000000000017941 */ /* 0x000fea0003800200 */
.L_x_210:
[----:B------:R-:W-:-:S13]  /*6f00*/  FSETP.GTU.AND P0, PT, R33, 1, PT ;  /* 0x3f8000002100780b */ /* 0x000fda0003f0c000 */
[----:B------:R-:W-:Y:S01]  /*6f10*/  @!P0 FADD R17, R17, 1 ;  /* 0x3f80000011118421 */ /* 0x000fe20000000000 */
[----:B------:R-:W-:Y:S06]  /*6f20*/  BRA.U UP0, `(.L_x_214) ;  /* 0xfffffff500a87547 */ /* 0x000fec000b83ffff */
.L_x_200:
        /* <DEDUP_REMOVED lines=8> */
[----:B------:R-:W-:Y:S01]  /*6fb0*/  MOV R15, 0x2f800000 ;  /* 0x2f800000000f7802 */ /* 0x000fe20000000f00 */
        /* <DEDUP_REMOVED lines=22> */
.L_x_217:
[----:B------:R-:W-:Y:S01]  /*7120*/  FMUL.FTZ R33, R24, R15 ;  /* 0x0000000f18217220 */ /* 0x000fe20000410000 */
[----:B------:R-:W-:-:S03]  /*7130*/  FMUL.FTZ R10, R15, 0.5 ;  /* 0x3f0000000f0a7820 */ /* 0x000fc60000410000 */
[----:B------:R-:W-:-:S04]  /*7140*/  FFMA R2, -R33, R33, R24 ;  /* 0x0000002121027223 */ /* 0x000fc80000000118 */
[----:B------:R-:W-:-:S07]  /*7150*/  FFMA R33, R2, R10, R33 ;  /* 0x0000000a02217223 */ /* 0x000fce0000000021 */
.L_x_218:
[----:B------:R-:W-:Y:S05]  /*7160*/  BSYNC.RECONVERGENT B1 ;  /* 0x0000000000017941 */ /* 0x000fea0003800200 */
.L_x_216:
        /* <DEDUP_REMOVED lines=33> */
.L_x_220:
[----:B------:R-:W-:Y:S01]  /*7380*/  FMUL.FTZ R33, R24, R9 ;  /* 0x0000000918217220 */ /* 0x000fe20000410000 */
[----:B------:R-:W-:-:S03]  /*7390*/  FMUL.FTZ R9, R9, 0.5 ;  /* 0x3f00000009097820 */ /* 0x000fc60000410000 */
[----:B------:R-:W-:-:S04]  /*73a0*/  FFMA R2, -R33, R33, R24 ;  /* 0x0000002121027223 */ /* 0x000fc80000000118 */
[----:B------:R-:W-:-:S07]  /*73b0*/  FFMA R33, R2, R9, R33 ;  /* 0x0000000902217223 */ /* 0x000fce0000000021 */
.L_x_221:
[----:B------:R-:W-:Y:S05]  /*73c0*/  BSYNC.RECONVERGENT B1 ;  /* 0x0000000000017941 */ /* 0x000fea0003800200 */
.L_x_219:
        /* <DEDUP_REMOVED lines=11> */
[----:B------:R-:W-:-:S04]  /*7480*/  LOP3.LUT R2, R7, R2, R6, 0x96, !PT ;  /* 0x0000000207027212 */ /* 0x000fc800078e9606 */
[----:B------:R-:W-:Y:S02]  /*7490*/  LOP3.LUT R9, R2, R9, RZ, 0x3c, !PT ;  /* 0x0000000902097212 */ /* 0x000fe400078e3cff */
[----:B------:R-:W-:-:S03]  /*74a0*/  SHF.L.U32 R2, R10, 0x1, RZ ;  /* 0x000000010a027819 */ /* 0x000fc600000006ff */
        /* <DEDUP_REMOVED lines=19> */
.L_x_223:
[----:B------:R-:W-:Y:S01]  /*75e0*/  FMUL.FTZ R33, R24, R7 ;  /* 0x0000000718217220 */ /* 0x000fe20000410000 */
[----:B------:R-:W-:-:S03]  /*75f0*/  FMUL.FTZ R6, R7, 0.5 ;  /* 0x3f00000007067820 */ /* 0x000fc60000410000 */
[----:B------:R-:W-:-:S04]  /*7600*/  FFMA R2, -R33, R33, R24 ;  /* 0x0000002121027223 */ /* 0x000fc80000000118 */
[----:B------:R-:W-:-:S07]  /*7610*/  FFMA R33, R2, R6, R33 ;  /* 0x0000000602217223 */ /* 0x000fce0000000021 */
.L_x_224:
[----:B------:R-:W-:Y:S05]  /*7620*/  BSYNC.RECONVERGENT B1 ;  /* 0x0000000000017941 */ /* 0x000fea0003800200 */
.L_x_222:
[----:B------:R-:W-:-:S13]  /*7630*/  FSETP.GTU.AND P0, PT, R33, 1, PT ;  /* 0x3f8000002100780b */ /* 0x000fda0003f0c000 */
[----:B------:R-:W-:-:S07]  /*7640*/  @!P0 FADD R17, R17, 1 ;  /* 0x3f80000011118421 */ /* 0x000fce0000000000 */
.L_x_215:
[----:B------:R-:W-:Y:S01]  /*7650*/  VIADD R2, R23, 0x400 ;  /* 0x0000040017027836 */ /* 0x000fe20000000000 */
[----:B------:R-:W-:Y:S01]  /*7660*/  UISETP.GE.U32.AND UP0, UPT, UR8, 0x3, UPT ;  /* 0x000000030800788c */ /* 0x000fe2000bf06070 */
[----:B------:R-:W-:Y:S02]  /*7670*/  HFMA2 R9, -RZ, RZ, -310, -36736 ;  /* 0xdcd8f87cff097431 */ /* 0x000fe400000001ff */
[----:B------:R-:W-:Y:S01]  /*7680*/  FMUL R17, R17, 4 ;  /* 0x4080000011117820 */ /* 0x000fe20000400000 */
[----:B------:R-:W-:Y:S01]  /*7690*/  IMAD.MOV.U32 R7, RZ, RZ, -0x75bd8fc ;  /* 0xf8a42704ff077424 */ /* 0x000fe200078e00ff */
[----:B------:R-:W-:Y:S01]  /*76a0*/  LOP3.LUT R2, R2, 0xaad26b49, RZ, 0x3c, !PT ;  /* 0xaad26b4902027812 */ /* 0x000fe200078e3cff */
[----:B------:R-:W-:-:S04]  /*76b0*/  IMAD.MOV.U32 R16, RZ, RZ, RZ ;  /* 0x000000ffff107224 */ /* 0x000fc800078e00ff */
[----:B------:R-:W-:-:S04]  /*76c0*/  IMAD R2, R2, 0x4182bed5, RZ ;  /* 0x4182bed502027824 */ /* 0x000fc800078e02ff */
[C---:B------:R-:W-:Y:S01]  /*76d0*/  VIADD R6, R2.reuse, 0x583f19 ;  /* 0x00583f1902067836 */ /* 0x040fe20000000000 */
[C---:B------:R-:W-:Y:S01]  /*76e0*/  LOP3.LUT R11, R2.reuse, 0x159a55e5, RZ, 0x3c, !PT ;  /* 0x159a55e5020b7812 */ /* 0x040fe200078e3cff */
[C---:B------:R-:W-:Y:S01]  /*76f0*/  VIADD R15, R2.reuse, 0x75bcd15 ;  /* 0x075bcd15020f7836 */ /* 0x040fe20000000000 */
[----:B------:R-:W-:Y:S01]  /*7700*/  IADD3 R8, PT, PT, R2, -0x260923e8, RZ ;  /* 0xd9f6dc1802087810 */ /* 0x000fe20007ffe0ff */
[----:B------:R-:W-:Y:S06]  /*7710*/  BRA.U !UP0, `(.L_x_225) ;  /* 0x0000000908707547 */ /* 0x000fec000b800000 */
[----:B------:R-:W0:Y:S01]  /*7720*/  LDCU UR4, c[0x0][0x3e4] ;  /* 0x00007c80ff0477ac */ /* 0x000e220008000800 */
[----:B------:R-:W-:Y:S02]  /*7730*/  IMAD.MOV.U32 R9, RZ, RZ, -0x23270784 ;  /* 0xdcd8f87cff097424 */ /* 0x000fe400078e00ff */
[----:B------:R-:W-:Y:S02]  /*7740*/  IMAD.MOV.U32 R7, RZ, RZ, -0x75bd8fc ;  /* 0xf8a42704ff077424 */ /* 0x000fe400078e00ff */
[----:B------:R-:W-:Y:S01]  /*7750*/  IMAD.MOV.U32 R16, RZ, RZ, RZ ;  /* 0x000000ffff107224 */ /* 0x000fe200078e00ff */
[----:B0-----:R-:W-:-:S03]  /*7760*/  ULOP3.LUT UR6, UR4, 0x7ffffffc, URZ, 0xc0, !UPT ;  /* 0x7ffffffc04067892 */ /* 0x001fc6000f8ec0ff */
[----:B------:R-:W-:-:S09]  /*7770*/  UMOV UR4, URZ ;  /* 0x000000ff00047c82 */ /* 0x000fd20008000000 */
.L_x_239:
        /* <DEDUP_REMOVED lines=8> */
[----:B------:R-:W-:Y:S01]  /*7800*/  SHF.L.U32 R10, R2, 0x1, RZ ;  /* 0x00000001020a7819 */ /* 0x000fe200000006ff */
[----:B------:R-:W-:Y:S03]  /*7810*/  BSSY.RECONVERGENT B1, `(.L_x_226) ;  /* 0x000001a000017945 */ /* 0x000fe60003800200 */
        /* <DEDUP_REMOVED lines=21> */
.L_x_227:
[----:B------:R-:W-:Y:S01]  /*7970*/  FMUL.FTZ R33, R24, R15 ;  /* 0x0000000f18217220 */ /* 0x000fe20000410000 */
[----:B------:R-:W-:-:S03]  /*7980*/  FMUL.FTZ R10, R15, 0.5 ;  /* 0x3f0000000f0a7820 */ /* 0x000fc60000410000 */
[----:B------:R-:W-:-:S04]  /*7990*/  FFMA R2, -R33, R33, R24 ;  /* 0x0000002121027223 */ /* 0x000fc80000000118 */
[----:B------:R-:W-:-:S07]  /*79a0*/  FFMA R33, R2, R10, R33 ;  /* 0x0000000a02217223 */ /* 0x000fce0000000021 */
.L_x_228:
[----:B------:R-:W-:Y:S05]  /*79b0*/  BSYNC.RECONVERGENT B1 ;  /* 0x0000000000017941 */ /* 0x000fea0003800200 */
.L_x_226:
        /* <DEDUP_REMOVED lines=31> */
.L_x_230:
[----:B------:R-:W-:Y:S01]  /*7bb0*/  FMUL.FTZ R33, R24, R7 ;  /* 0x0000000718217220 */ /* 0x000fe20000410000 */
[----:B------:R-:W-:-:S03]  /*7bc0*/  FMUL.FTZ R7, R7, 0.5 ;  /* 0x3f00000007077820 */ /* 0x000fc60000410000 */
[----:B------:R-:W-:-:S04]  /*7bd0*/  FFMA R2, -R33, R33, R24 ;  /* 0x0000002121027223 */ /* 0x000fc80000000118 */
[----:B------:R-:W-:-:S07]  /*7be0*/  FFMA R33, R2, R7, R33 ;  /* 0x0000000702217223 */ /* 0x000fce0000000021 */
.L_x_231:
[----:B------:R-:W-:Y:S05]  /*7bf0*/  BSYNC.RECONVERGENT B1 ;  /* 0x0000000000017941 */ /* 0x000fea0003800200 */
.L_x_229:
[----:B------:R-:W-:Y:S01]  /*7c00*/  SHF.R.U32.HI R7, RZ, 0x2, R6 ;  /* 0x00000002ff077819 */ /* 0x000fe20000011606 */
[----:B------:R-:W-:Y:S01]  /*7c10*/  IMAD.SHL.U32 R2, R15, 0x10, RZ ;  /* 0x000000100f027824 */ /* 0x000fe200078e00ff */
[----:B------:R-:W-:Y:S01]  /*7c20*/  SHF.R.U32.HI R10, RZ, 0x2, R11 ;  /* 0x00000002ff0a7819 */ /* 0x000fe2000001160b */
[----:B------:R-:W-:Y:S01]  /*7c30*/  BSSY.RECONVERGENT B1, `(.L_x_232) ;  /* 0x0000020000017945 */ /* 0x000fe20003800200 */
[----:B------:R-:W-:Y:S02]  /*7c40*/  LOP3.LUT R7, R7, R6, RZ, 0x3c, !PT ;  /* 0x0000000607077212 */ /* 0x000fe400078e3cff */
[----:B------:R-:W-:Y:S02]  /*7c50*/  LOP3.LUT R10, R10, R11, RZ, 0x3c, !PT ;  /* 0x0000000b0a0a7212 */ /* 0x000fe400078e3cff */
[----:B------:R-:W-:Y:S01]  /*7c60*/  MOV R25, 0x2f800000 ;  /* 0x2f80000000197802 */ /* 0x000fe20000000f00 */
[----:B------:R-:W-:Y:S01]  /*7c70*/  IMAD.SHL.U32 R6, R7, 0x2, RZ ;  /* 0x0000000207067824 */ /* 0x000fe200078e00ff */
[----:B------:R-:W-:-:S04]  /*7c80*/  FSETP.GTU.AND P0, PT, R33, 1, PT ;  /* 0x3f8000002100780b */ /* 0x000fc80003f0c000 */
        /* <DEDUP_REMOVED lines=22> */
.L_x_233:
[----:B------:R-:W-:Y:S01]  /*7df0*/  FMUL.FTZ R33, R24, R25 ;  /* 0x0000001918217220 */ /* 0x000fe20000410000 */
[----:B------:R-:W-:-:S03]  /*7e00*/  FMUL.FTZ R6, R25, 0.5 ;  /* 0x3f00000019067820 */ /* 0x000fc60000410000 */
[----:B------:R-:W-:-:S04]  /*7e10*/  FFMA R2, -R33, R33, R24 ;  /* 0x0000002121027223 */ /* 0x000fc80000000118 */
[----:B------:R-:W-:-:S07]  /*7e20*/  FFMA R33, R2, R6, R33 ;  /* 0x0000000602217223 */ /* 0x000fce0000000021 */
.L_x_234:
[----:B------:R-:W-:Y:S05]  /*7e30*/  BSYNC.RECONVERGENT B1 ;  /* 0x0000000000017941 */ /* 0x000fea0003800200 */
.L_x_232:
        /* <DEDUP_REMOVED lines=33> */
.L_x_237:
[----:B------:R-:W-:Y:S05]  /*8050*/  BRA `(.L_x_238) ;  /* 0x0000000000107947 */ /* 0x000fea0003800000 */
.L_x_236:
[----:B------:R-:W-:Y:S01]  /*8060*/  FMUL.FTZ R33, R24, R13 ;  /* 0x0000000d18217220 */ /* 0x000fe20000410000 */
[----:B------:R-:W-:-:S03]  /*8070*/  FMUL.FTZ R10, R13, 0.5 ;  /* 0x3f0000000d0a7820 */ /* 0x000fc60000410000 */
[----:B------:R-:W-:-:S04]  /*8080*/  FFMA R2, -R33, R33, R24 ;  /* 0x0000002121027223 */ /* 0x000fc80000000118 */
[----:B------:R-:W-:-:S07]  /*8090*/  FFMA R33, R2, R10, R33 ;  /* 0x0000000a02217223 */ /* 0x000fce0000000021 */
.L_x_238:
[----:B------:R-:W-:Y:S05]  /*80a0*/  BSYNC.RECONVERGENT B1 ;  /* 0x0000000000017941 */ /* 0x000fea0003800200 */
.L_x_235:
[----:B------:R-:W-:-:S13]  /*80b0*/  FSETP.GTU.AND P0, PT, R33, 1, PT ;  /* 0x3f8000002100780b */ /* 0x000fda0003f0c000 */
[----:B------:R-:W-:Y:S01]  /*80c0*/  @!P0 FADD R16, R16, 1 ;  /* 0x3f80000010108421 */ /* 0x000fe20000000000 */
[----:B------:R-:W-:Y:S06]  /*80d0*/  BRA.U UP0, `(.L_x_239) ;  /* 0xfffffff500a87547 */ /* 0x000fec000b83ffff */
.L_x_225:
[----:B------:R-:W-:-:S09]  /*80e0*/  UISETP.NE.AND UP0, UPT, UR9, URZ, UPT ;  /* 0x000000ff0900728c */ /* 0x000fd2000bf05270 */
[----:B------:R-:W-:Y:S05]  /*80f0*/  BRA.U !UP0, `(.L_x_240) ;  /* 0x0000000508c07547 */ /* 0x000fea000b800000 */
[----:B------:R-:W-:Y:S01]  /*8100*/  SHF.R.U32.HI R2, RZ, 0x2, R15 ;  /* 0x00000002ff027819 */ /* 0x000fe2000001160f */
[----:B------:R-:W-:Y:S01]  /*8110*/  BSSY.RECONVERGENT B1, `(.L_x_241) ;  /* 0x0000020000017945 */ /* 0x000fe20003800200 */
[----:B------:R-:W-:Y:S02]  /*8120*/  SHF.L.U32 R13, R6, 0x4, RZ ;  /* 0x00000004060d7819 */ /* 0x000fe400000006ff */
[----:B------:R-:W-:Y:S01]  /*8130*/  LOP3.LUT R2, R2, R15, RZ, 0x3c, !PT ;  /* 0x0000000f02027212 */ /* 0x000fe200078e3cff */
[----:B------:R-:W-:Y:S01]  /*8140*/  IMAD.MOV.U32 R15, RZ, RZ, 0x2f800000 ;  /* 0x2f800000ff0f7424 */ /* 0x000fe200078e00ff */
        /* <DEDUP_REMOVED lines=24> */
.L_x_242:
[----:B------:R-:W-:Y:S01]  /*82d0*/  FMUL.FTZ R33, R24, R15 ;  /* 0x0000000f18217220 */ /* 0x000fe20000410000 */
[----:B------:R-:W-:-:S03]  /*82e0*/  FMUL.FTZ R10, R15, 0.5 ;  /* 0x3f0000000f0a7820 */ /* 0x000fc60000410000 */
[----:B------:R-:W-:-:S04]  /*82f0*/  FFMA R2, -R33, R33, R24 ;  /* 0x0000002121027223 */ /* 0x000fc80000000118 */
[----:B------:R-:W-:-:S07]  /*8300*/  FFMA R33, R2, R10, R33 ;  /* 0x0000000a02217223 */ /* 0x000fce0000000021 */
.L_x_243:
[----:B------:R-:W-:Y:S05]  /*8310*/  BSYNC.RECONVERGENT B1 ;  /* 0x0000000000017941 */ /* 0x000fea0003800200 */
.L_x_241:
        /* <DEDUP_REMOVED lines=12> */
[----:B------:R-:W-:-:S03]  /*83e0*/  HFMA2 R10, -RZ, RZ, 0.1171875, 0 ;  /* 0x2f800000ff0a7431 */ /* 0x000fc600000001ff */
        /* <DEDUP_REMOVED lines=20> */
.L_x_245:
[----:B------:R-:W-:Y:S01]  /*8530*/  FMUL.FTZ R33, R24, R9 ;  /* 0x0000000918217220 */ /* 0x000fe20000410000 */
[----:B------:R-:W-:-:S03]  /*8540*/  FMUL.FTZ R9, R9, 0.5 ;  /* 0x3f00000009097820 */ /* 0x000fc60000410000 */
[----:B------:R-:W-:-:S04]  /*8550*/  FFMA R2, -R33, R33, R24 ;  /* 0x0000002121027223 */ /* 0x000fc80000000118 */
[----:B------:R-:W-:-:S07]  /*8560*/  FFMA R33, R2, R9, R33 ;  /* 0x0000000902217223 */ /* 0x000fce0000000021 */
.L_x_246:
[----:B------:R-:W-:Y:S05]  /*8570*/  BSYNC.RECONVERGENT B1 ;  /* 0x0000000000017941 */ /* 0x000fea0003800200 */
.L_x_244:
        /* <DEDUP_REMOVED lines=12> */
[----:B------:R-:W-:Y:S01]  /*8640*/  LOP3.LUT R9, R2, R9, RZ, 0x3c, !PT ;  /* 0x0000000902097212 */ /* 0x000fe200078e3cff */
[----:B------:R-:W-:-:S03]  /*8650*/  IMAD.SHL.U32 R2, R10, 0x2, RZ ;  /* 0x000000020a027824 */ /* 0x000fc600078e00ff */
[----:B------:R-:W-:-:S04]  /*8660*/  SHF.L.U32 R7, R9, 0x4, RZ ;  /* 0x0000000409077819 */ /* 0x000fc800000006ff */
        /* <DEDUP_REMOVED lines=18> */
.L_x_248:
[----:B------:R-:W-:Y:S01]  /*8790*/  FMUL.FTZ R33, R24, R7 ;  /* 0x0000000718217220 */ /* 0x000fe20000410000 */
[----:B------:R-:W-:-:S03]  /*87a0*/  FMUL.FTZ R6, R7, 0.5 ;  /* 0x3f00000007067820 */ /* 0x000fc60000410000 */
[----:B------:R-:W-:-:S04]  /*87b0*/  FFMA R2, -R33, R33, R24 ;  /* 0x0000002121027223 */ /* 0x000fc80000000118 */
[----:B------:R-:W-:-:S07]  /*87c0*/  FFMA R33, R2, R6, R33 ;  /* 0x0000000602217223 */ /* 0x000fce0000000021 */
.L_x_249:
[----:B------:R-:W-:Y:S05]  /*87d0*/  BSYNC.RECONVERGENT B1 ;  /* 0x0000000000017941 */ /* 0x000fea0003800200 */
.L_x_247:
[----:B------:R-:W-:-:S13]  /*87e0*/  FSETP.GTU.AND P0, PT, R33, 1, PT ;  /* 0x3f8000002100780b */ /* 0x000fda0003f0c000 */
[----:B------:R-:W-:-:S07]  /*87f0*/  @!P0 FADD R16, R16, 1 ;  /* 0x3f80000010108421 */ /* 0x000fce0000000000 */
.L_x_240:
[----:B------:R-:W-:Y:S01]  /*8800*/  VIADD R2, R23, 0x500 ;  /* 0x0000050017027836 */ /* 0x000fe20000000000 */
[----:B------:R-:W-:Y:S01]  /*8810*/  UISETP.GE.U32.AND UP0, UPT, UR8, 0x3, UPT ;  /* 0x000000030800788c */ /* 0x000fe2000bf06070 */
[----:B------:R-:W-:Y:S01]  /*8820*/  FMUL R16, R16, 4 ;  /* 0x4080000010107820 */ /* 0x000fe20000400000 */
[----:B------:R-:W-:Y:S01]  /*8830*/  IMAD.MOV.U32 R9, RZ, RZ, -0x23270784 ;  /* 0xdcd8f87cff097424 */ /* 0x000fe200078e00ff */
[----:B------:R-:W-:Y:S01]  /*8840*/  MOV R7, 0xf8a42704 ;  /* 0xf8a4270400077802 */ /* 0x000fe20000000f00 */
[----:B------:R-:W-:Y:S01]  /*8850*/  IMAD.MOV.U32 R15, RZ, RZ, RZ ;  /* 0x000000ffff0f7224 */ /* 0x000fe200078e00ff */
[----:B------:R-:W-:-:S05]  /*8860*/  LOP3.LUT R2, R2, 0xaad26b49, RZ, 0x3c, !PT ;  /* 0xaad26b4902027812 */ /* 0x000fca00078e3cff */
[----:B------:R-:W-:-:S04]  /*8870*/  IMAD R2, R2, 0x4182bed5, RZ ;  /* 0x4182bed502027824 */ /* 0x000fc800078e02ff */
[C---:B------:R-:W-:Y:S01]  /*8880*/  VIADD R6, R2.reuse, 0x583f19 ;  /* 0x00583f1902067836 */ /* 0x040fe20000000000 */
[C---:B------:R-:W-:Y:S01]  /*8890*/  LOP3.LUT R11, R2.reuse, 0x159a55e5, RZ, 0x3c, !PT ;  /* 0x159a55e5020b7812 */ /* 0x040fe200078e3cff */
[C---:B------:R-:W-:Y:S02]  /*88a0*/  VIADD R25, R2.reuse, 0x75bcd15 ;  /* 0x075bcd1502197836 */ /* 0x040fe40000000000 */
[----:B------:R-:W-:Y:S01]  /*88b0*/  VIADD R8, R2, 0xd9f6dc18 ;  /* 0xd9f6dc1802087836 */ /* 0x000fe20000000000 */
[----:B------:R-:W-:Y:S06]  /*88c0*/  BRA.U !UP0, `(.L_x_250) ;  /* 0x0000000908687547 */ /* 0x000fec000b800000 */
[----:B------:R-:W0:Y:S01]  /*88d0*/  LDCU UR4, c[0x0][0x3e4] ;  /* 0x00007c80ff0477ac */ /* 0x000e220008000800 */
[----:B------:R-:W-:Y:S02]  /*88e0*/  HFMA2 R12, -RZ, RZ, 0, 0 ;  /* 0x00000000ff0c7431 */ /* 0x000fe400000001ff */
[----:B------:R-:W-:Y:S02]  /*88f0*/  IMAD.MOV.U32 R9, RZ, RZ, -0x23270784 ;  /* 0xdcd8f87cff097424 */ /* 0x000fe400078e00ff */
[----:B------:R-:W-:Y:S02]  /*8900*/  IMAD.MOV.U32 R7, RZ, RZ, -0x75bd8fc ;  /* 0xf8a42704ff077424 */ /* 0x000fe400078e00ff */
[----:B------:R-:W-:Y:S01]  /*8910*/  IMAD.MOV.U32 R15, RZ, RZ, RZ ;  /* 0x000000ffff0f7224 */ /* 0x000fe200078e00ff */
[----:B0-----:R-:W-:-:S12]  /*8920*/  ULOP3.LUT UR4, UR4, 0x7ffffffc, URZ, 0xc0, !UPT ;  /* 0x7ffffffc04047892 */ /* 0x001fd8000f8ec0ff */
.L_x_263:
        /* <DEDUP_REMOVED lines=9> */
[----:B------:R-:W-:-:S02]  /*89c0*/  ISETP.NE.AND P1, PT, R12, UR4, PT ;  /* 0x000000040c007c0c */ /* 0x000fc4000bf25270 */
        /* <DEDUP_REMOVED lines=21> */
.L_x_252:
[----:B------:R-:W-:Y:S01]  /*8b20*/  FMUL.FTZ R33, R24, R25 ;  /* 0x0000001918217220 */ /* 0x000fe20000410000 */
[----:B------:R-:W-:-:S03]  /*8b30*/  FMUL.FTZ R10, R25, 0.5 ;  /* 0x3f000000190a7820 */ /* 0x000fc60000410000 */
[----:B------:R-:W-:-:S04]  /*8b40*/  FFMA R2, -R33, R33, R24 ;  /* 0x0000002121027223 */ /* 0x000fc80000000118 */
[----:B------:R-:W-:-:S07]  /*8b50*/  FFMA R33, R2, R10, R33 ;  /* 0x0000000a02217223 */ /* 0x000fce0000000021 */
.L_x_253:
[----:B------:R-:W-:Y:S05]  /*8b60*/  BSYNC.RECONVERGENT B1 ;  /* 0x0000000000017941 */ /* 0x000fea0003800200 */
.L_x_251:
        /* <DEDUP_REMOVED lines=8> */
[----:B------:R-:W-:Y:S02]  /*8bf0*/  LOP3.LUT R7, R13, R10, R7, 0x96, !PT ;  /* 0x0000000a0d077212 */ /* 0x000fe400078e9607 */
[----:B------:R-:W-:Y:S02]  /*8c00*/  MOV R10, 0x2f800000 ;  /* 0x2f800000000a7802 */ /* 0x000fe40000000f00 */
        /* <DEDUP_REMOVED lines=21> */
.L_x_255:
[----:B------:R-:W-:Y:S01]  /*8d60*/  FMUL.FTZ R33, R24, R7 ;  /* 0x0000000718217220 */ /* 0x000fe20000410000 */
[----:B------:R-:W-:-:S03]  /*8d70*/  FMUL.FTZ R7, R7, 0.5 ;  /* 0x3f00000007077820 */ /* 0x000fc60000410000 */
[----:B------:R-:W-:-:S04]  /*8d80*/  FFMA R2, -R33, R33, R24 ;  /* 0x0000002121027223 */ /* 0x000fc80000000118 */
[----:B------:R-:W-:-:S07]  /*8d90*/  FFMA R33, R2, R7, R33 ;  /* 0x0000000702217223 */ /* 0x000fce0000000021 */
.L_x_256:
[----:B------:R-:W-:Y:S05]  /*8da0*/  BSYNC.RECONVERGENT B1 ;  /* 0x0000000000017941 */ /* 0x000fea0003800200 */
.L_x_254:
        /* <DEDUP_REMOVED lines=31> */
.L_x_258:
[----:B------:R-:W-:Y:S01]  /*8fa0*/  FMUL.FTZ R33, R24, R27 ;  /* 0x0000001b18217220 */ /* 0x000fe20000410000 */
[----:B------:R-:W-:-:S03]  /*8fb0*/  FMUL.FTZ R6, R27, 0.5 ;  /* 0x3f0000001b067820 */ /* 0x000fc60000410000 */
[----:B------:R-:W-:-:S04]  /*8fc0*/  FFMA R2, -R33, R33, R24 ;  /* 0x0000002121027223 */ /* 0x000fc80000000118 */
[----:B------:R-:W-:-:S07]  /*8fd0*/  FFMA R33, R2, R6, R33 ;  /* 0x0000000602217223 */ /* 0x000fce0000000021 */
.L_x_259:
[----:B------:R-:W-:Y:S05]  /*8fe0*/  BSYNC.RECONVERGENT B1 ;  /* 0x0000000000017941 */ /* 0x000fea0003800200 */
.L_x_257:
        /* <DEDUP_REMOVED lines=32> */
.L_x_261:
[----:B------:R-:W-:Y:S01]  /*91f0*/  FMUL.FTZ R33, R24, R13 ;  /* 0x0000000d18217220 */ /* 0x000fe20000410000 */
[----:B------:R-:W-:-:S03]  /*9200*/  FMUL.FTZ R10, R13, 0.5 ;  /* 0x3f0000000d0a7820 */ /* 0x000fc60000410000 */
[----:B------:R-:W-:-:S04]  /*9210*/  FFMA R2, -R33, R33, R24 ;  /* 0x0000002121027223 */ /* 0x000fc80000000118 */
[----:B------:R-:W-:-:S07]  /*9220*/  FFMA R33, R2, R10, R33 ;  /* 0x0000000a02217223 */ /* 0x000fce0000000021 */
.L_x_262:
[----:B------:R-:W-:Y:S05]  /*9230*/  BSYNC.RECONVERGENT B1 ;  /* 0x0000000000017941 */ /* 0x000fea0003800200 */
.L_x_260:
[----:B------:R-:W-:-:S13]  /*9240*/  FSETP.GTU.AND P0, PT, R33, 1, PT ;  /* 0x3f8000002100780b */ /* 0x000fda0003f0c000 */
[----:B------:R-:W-:Y:S01]  /*9250*/  @!P0 FADD R15, R15, 1 ;  /* 0x3f8000000f0f8421 */ /* 0x000fe20000000000 */
[----:B------:R-:W-:Y:S06]  /*9260*/  @P1 BRA `(.L_x_263) ;  /* 0xfffffff400b01947 */ /* 0x000fec000383ffff */
.L_x_250:
[----:B------:R-:W-:-:S13]  /*9270*/  ISETP.NE.AND P0, PT, RZ, UR9, PT ;  /* 0x00000009ff007c0c */ /* 0x000fda000bf05270 */
[----:B------:R-:W-:Y:S05]  /*9280*/  @!P0 BRA `(.L_x_264) ;  /* 0x0000000400c08947 */ /* 0x000fea0003800000 */
[----:B------:R-:W-:Y:S01]  /*9290*/  SHF.R.U32.HI R2, RZ, 0x2, R25 ;  /* 0x00000002ff027819 */ /* 0x000fe20000011619 */
[----:B------:R-:W-:Y:S01]  /*92a0*/  IMAD.SHL.U32 R13, R6, 0x10, RZ ;  /* 0x00000010060d7824 */ /* 0x000fe200078e00ff */
[----:B------:R-:W-:Y:S01]  /*92b0*/  SHF.R.U32.HI R12, RZ, 0x2, R11 ;  /* 0x00000002ff0c7819 */ /* 0x000fe2000001160b */
[----:B------:R-:W-:Y:S01]  /*92c0*/  BSSY.RECONVERGENT B1, `(.L_x_265) ;  /* 0x000001e000017945 */ /* 0x000fe20003800200 */
[----:B------:R-:W-:Y:S01]  /*92d0*/  LOP3.LUT R2, R2, R25, RZ, 0x3c, !PT ;  /* 0x0000001902027212 */ /* 0x000fe200078e3cff */
[----:B------:R-:W-:Y:S01]  /*92e0*/  HFMA2 R25, -RZ, RZ, 0.1171875, 0 ;  /* 0x2f800000ff197431 */ /* 0x000fe200000001ff */
[----:B------:R-:W-:-:S03]  /*92f0*/  LOP3.LUT R12, R12, R11, RZ, 0x3c, !PT ;  /* 0x0000000b0c0c7212 */ /* 0x000fc600078e3cff */
        /* <DEDUP_REMOVED lines=22> */
.L_x_266:
[----:B------:R-:W-:Y:S01]  /*9460*/  FMUL.FTZ R33, R24, R25 ;  /* 0x0000001918217220 */ /* 0x000fe20000410000 */
[----:B------:R-:W-:-:S03]  /*9470*/  FMUL.FTZ R10, R25, 0.5 ;  /* 0x3f000000190a7820 */ /* 0x000fc60000410000 */
[----:B------:R-:W-:-:S04]  /*9480*/  FFMA R2, -R33, R33, R24 ;  /* 0x0000002121027223 */ /* 0x000fc80000000118 */
[----:B------:R-:W-:-:S07]  /*9490*/  FFMA R33, R2, R10, R33 ;  /* 0x0000000a02217223 */ /* 0x000fce0000000021 */
.L_x_267:
[----:B------:R-:W-:Y:S05]  /*94a0*/  BSYNC.RECONVERGENT B1 ;  /* 0x0000000000017941 */ /* 0x000fea0003800200 */
.L_x_265:
        /* <DEDUP_REMOVED lines=33> */
.L_x_269:
[----:B------:R-:W-:Y:S01]  /*96c0*/  FMUL.FTZ R33, R24, R9 ;  /* 0x0000000918217220 */ /* 0x000fe20000410000 */
[----:B------:R-:W-:-:S03]  /*96d0*/  FMUL.FTZ R9, R9, 0.5 ;  /* 0x3f00000009097820 */ /* 0x000fc60000410000 */
[----:B------:R-:W-:-:S04]  /*96e0*/  FFMA R2, -R33, R33, R24 ;  /* 0x0000002121027223 */ /* 0x000fc80000000118 */
[----:B------:R-:W-:-:S07]  /*96f0*/  FFMA R33, R2, R9, R33 ;  /* 0x0000000902217223 */ /* 0x000fce0000000021 */
.L_x_270:
[----:B------:R-:W-:Y:S05]  /*9700*/  BSYNC.RECONVERGENT B1 ;  /* 0x0000000000017941 */ /* 0x000fea0003800200 */
.L_x_268:
        /* <DEDUP_REMOVED lines=33> */
.L_x_272:
[----:B------:R-:W-:Y:S01]  /*9920*/  FMUL.FTZ R33, R24, R7 ;  /* 0x0000000718217220 */ /* 0x000fe20000410000 */
[----:B------:R-:W-:-:S03]  /*9930*/  FMUL.FTZ R6, R7, 0.5 ;  /* 0x3f00000007067820 */ /* 0x000fc60000410000 */
[----:B------:R-:W-:-:S04]  /*9940*/  FFMA R2, -R33, R33, R24 ;  /* 0x0000002121027223 */ /* 0x000fc80000000118 */
[----:B------:R-:W-:-:S07]  /*9950*/  FFMA R33, R2, R6, R33 ;  /* 0x0000000602217223 */ /* 0x000fce0000000021 */
.L_x_273:
[----:B------:R-:W-:Y:S05]  /*9960*/  BSYNC.RECONVERGENT B1 ;  /* 0x0000000000017941 */ /* 0x000fea0003800200 */
.L_x_271:
[----:B------:R-:W-:-:S13]  /*9970*/  FSETP.GTU.AND P0, PT, R33, 1, PT ;  /* 0x3f8000002100780b */ /* 0x000fda0003f0c000 */
[----:B------:R-:W-:-:S07]  /*9980*/  @!P0 FADD R15, R15, 1 ;  /* 0x3f8000000f0f8421 */ /* 0x000fce0000000000 */
.L_x_264:
[----:B------:R-:W-:Y:S01]  /*9990*/  VIADD R2, R23, 0x600 ;  /* 0x0000060017027836 */ /* 0x000fe20000000000 */
[----:B------:R-:W-:Y:S01]  /*99a0*/  UISETP.GE.U32.AND UP0, UPT, UR8, 0x3, UPT ;  /* 0x000000030800788c */ /* 0x000fe2000bf06070 */
[----:B------:R-:W-:Y:S01]  /*99b0*/  FMUL R15, R15, 4 ;  /* 0x408000000f0f7820 */ /* 0x000fe20000400000 */
[----:B------:R-:W-:Y:S01]  /*99c0*/  MOV R11, 0xdcd8f87c ;  /* 0xdcd8f87c000b7802 */ /* 0x000fe20000000f00 */
        /* <DEDUP_REMOVED lines=9> */
[----:B------:R-:W0:Y:S01]  /*9a60*/  LDC R8, c[0x0][0x3e4] ;  /* 0x0000f900ff087b82 */ /* 0x000e220000000800 */
[----:B------:R-:W-:Y:S02]  /*9a70*/  IMAD.MOV.U32 R13, RZ, RZ, RZ ;  /* 0x000000ffff0d7224 */ /* 0x000fe400078e00ff */
[----:B------:R-:W-:Y:S02]  /*9a80*/  IMAD.MOV.U32 R11, RZ, RZ, -0x23270784 ;  /* 0xdcd8f87cff0b7424 */ /* 0x000fe400078e00ff */
[----:B------:R-:W-:Y:S02]  /*9a90*/  IMAD.MOV.U32 R9, RZ, RZ, -0x75bd8fc ;  /* 0xf8a42704ff097424 */ /* 0x000fe400078e00ff */
[----:B------:R-:W-:Y:S01]  /*9aa0*/  IMAD.MOV.U32 R14, RZ, RZ, RZ ;  /* 0x000000ffff0e7224 */ /* 0x000fe200078e00ff */
[----:B0-----:R-:W-:-:S07]  /*9ab0*/  LOP3.LUT R8, R8, 0x7ffffffc, RZ, 0xc0, !PT ;  /* 0x7ffffffc08087812 */ /* 0x001fce00078ec0ff */
.L_x_287:
[----:B------:R-:W-:Y:S01]  /*9ac0*/  SHF.R.U32.HI R2, RZ, 0x2, R31 ;  /* 0x00000002ff027819 */ /* 0x000fe2000001161f */
[----:B------:R-:W-:Y:S01]  /*9ad0*/  IMAD.MOV.U32 R29, RZ, RZ, 0x2f800000 ;  /* 0x2f800000ff1d7424 */ /* 0x000fe200078e00ff */
[----:B------:R-:W-:Y:S01]  /*9ae0*/  SHF.L.U32 R10, R7, 0x4, RZ ;  /* 0x00000004070a7819 */ /* 0x000fe200000006ff */
[----:B------:R-:W-:Y:S01]  /*9af0*/  BSSY.RECONVERGENT B1, `(.L_x_275) ;  /* 0x0000020000017945 */ /* 0x000fe20003800200 */
[----:B------:R-:W-:Y:S02]  /*9b00*/  LOP3.LUT R2, R2, R31, RZ, 0x3c, !PT ;  /* 0x0000001f02027212 */ /* 0x000fe400078e3cff */
[----:B------:R-:W-:Y:S02]  /*9b10*/  SHF.R.U32.HI R24, RZ, 0x2, R25 ;  /* 0x00000002ff187819 */ /* 0x000fe40000011619 */
[----:B------:R-:W-:Y:S01]  /*9b20*/  IADD3 R13, PT, PT, R13, 0x4, RZ ;  /* 0x000000040d0d7810 */ /* 0x000fe20007ffe0ff */
[----:B------:R-:W-:Y:S01]  /*9b30*/  IMAD.SHL.U32 R12, R2, 0x2, RZ ;  /* 0x00000002020c7824 */ /* 0x000fe200078e00ff */
[----:B------:R-:W-:-:S02]  /*9b40*/  LOP3.LUT R24, R24, R25, RZ, 0x3c, !PT ;  /* 0x0000001918187212 */ /* 0x000fc400078e3cff */
[----:B------:R-:W-:Y:S02]  /*9b50*/  ISETP.NE.AND P1, PT, R13, R8, PT ;  /* 0x000000080d00720c */ /* 0x000fe40003f25270 */
        /* <DEDUP_REMOVED lines=21> */
.L_x_276:
[----:B------:R-:W-:Y:S01]  /*9cb0*/  FMUL.FTZ R33, R24, R29 ;  /* 0x0000001d18217220 */ /* 0x000fe20000410000 */
[----:B------:R-:W-:-:S03]  /*9cc0*/  FMUL.FTZ R10, R29, 0.5 ;  /* 0x3f0000001d0a7820 */ /* 0x000fc60000410000 */
[----:B------:R-:W-:-:S04]  /*9cd0*/  FFMA R2, -R33, R33, R24 ;  /* 0x0000002121027223 */ /* 0x000fc80000000118 */
[----:B------:R-:W-:-:S07]  /*9ce0*/  FFMA R33, R2, R10, R33 ;  /* 0x0000000a02217223 */ /* 0x000fce0000000021 */
.L_x_277:
[----:B------:R-:W-:Y:S05]  /*9cf0*/  BSYNC.RECONVERGENT B1 ;  /* 0x0000000000017941 */ /* 0x000fea0003800200 */
.L_x_275:
        /* <DEDUP_REMOVED lines=31> */
.L_x_279:
[----:B------:R-:W-:Y:S01]  /*9ef0*/  FMUL.FTZ R33, R24, R9 ;  /* 0x0000000918217220 */ /* 0x000fe20000410000 */
[----:B------:R-:W-:-:S03]  /*9f00*/  FMUL.FTZ R9, R9, 0.5 ;  /* 0x3f00000009097820 */ /* 0x000fc60000410000 */
[----:B------:R-:W-:-:S04]  /*9f10*/  FFMA R2, -R33, R33, R24 ;  /* 0x0000002121027223 */ /* 0x000fc80000000118 */
[----:B------:R-:W-:-:S07]  /*9f20*/  FFMA R33, R2, R9, R33 ;  /* 0x0000000902217223 */ /* 0x000fce0000000021 */
.L_x_280:
[----:B------:R-:W-:Y:S05]  /*9f30*/  BSYNC.RECONVERGENT B1 ;  /* 0x0000000000017941 */ /* 0x000fea0003800200 */
.L_x_278:
        /* <DEDUP_REMOVED lines=31> */
.L_x_282:
[----:B------:R-:W-:Y:S01]  /*a130*/  FMUL.FTZ R33, R24, R7 ;  /* 0x0000000718217220 */ /* 0x000fe20000410000 */
[----:B------:R-:W-:-:S03]  /*a140*/  FMUL.FTZ R7, R7, 0.5 ;  /* 0x3f00000007077820 */ /* 0x000fc60000410000 */
[----:B------:R-:W-:-:S04]  /*a150*/  FFMA R2, -R33, R33, R24 ;  /* 0x0000002121027223 */ /* 0x000fc80000000118 */
[----:B------:R-:W-:-:S07]  /*a160*/  FFMA R33, R2, R7, R33 ;  /* 0x0000000702217223 */ /* 0x000fce0000000021 */
.L_x_283:
[----:B------:R-:W-:Y:S05]  /*a170*/  BSYNC.RECONVERGENT B1 ;  /* 0x0000000000017941 */ /* 0x000fea0003800200 */
.L_x_281:
[----:B------:R-:W-:Y:S01]  /*a180*/  SHF.R.U32.HI R2, RZ, 0x2, R27 ;  /* 0x00000002ff027819 */ /* 0x000fe2000001161b */
[----:B------:R-:W-:Y:S01]  /*a190*/  IMAD.SHL.U32 R10, R9, 0x10, RZ ;  /* 0x00000010090a7824 */ /* 0x000fe200078e00ff */
[----:B------:R-:W-:Y:S01]  /*a1a0*/  SHF.R.U32.HI R12, RZ, 0x2, R11 ;  /* 0x00000002ff0c7819 */ /* 0x000fe2000001160b */
[----:B------:R-:W-:Y:S01]  /*a1b0*/  BSSY.RECONVERGENT B1, `(.L_x_284) ;  /* 0x0000021000017945 */ /* 0x000fe20003800200 */
[----:B------:R-:W-:Y:S01]  /*a1c0*/  LOP3.LUT R2, R2, R27, RZ, 0x3c, !PT ;  /* 0x0000001b02027212 */ /* 0x000fe200078e3cff */
[----:B------:R-:W-:Y:S01]  /*a1d0*/  HFMA2 R27, -RZ, RZ, 0.1171875, 0 ;  /* 0x2f800000ff1b7431 */ /* 0x000fe200000001ff */
        /* <DEDUP_REMOVED lines=26> */
.L_x_285:
[----:B------:R-:W-:Y:S01]  /*a380*/  FMUL.FTZ R33, R24, R27 ;  /* 0x0000001b18217220 */ /* 0x000fe20000410000 */
[----:B------:R-:W-:-:S03]  /*a390*/  FMUL.FTZ R10, R27, 0.5 ;  /* 0x3f0000001b0a7820 */ /* 0x000fc60000410000 */
[----:B------:R-:W-:-:S04]  /*a3a0*/  FFMA R2, -R33, R33, R24 ;  /* 0x0000002121027223 */ /* 0x000fc80000000118 */
[----:B------:R-:W-:-:S07]  /*a3b0*/  FFMA R33, R2, R10, R33 ;  /* 0x0000000a02217223 */ /* 0x000fce0000000021 */
.L_x_286:
[----:B------:R-:W-:Y:S05]  /*a3c0*/  BSYNC.RECONVERGENT B1 ;  /* 0x0000000000017941 */ /* 0x000fea0003800200 */
.L_x_284:
[----:B------:R-:W-:-:S13]  /*a3d0*/  FSETP.GTU.AND P0, PT, R33, 1, PT ;  /* 0x3f8000002100780b */ /* 0x000fda0003f0c000 */
[----:B------:R-:W-:Y:S01]  /*a3e0*/  @!P0 FADD R14, R14, 1 ;  /* 0x3f8000000e0e8421 */ /* 0x000fe20000000000 */
[----:B------:R-:W-:Y:S06]  /*a3f0*/  @P1 BRA `(.L_x_287) ;  /* 0xfffffff400b01947 */ /* 0x000fec000383ffff */
.L_x_274:
[----:B------:R-:W-:-:S13]  /*a400*/  ISETP.NE.AND P0, PT, RZ, UR9, PT ;  /* 0x00000009ff007c0c */ /* 0x000fda000bf05270 */
[----:B------:R-:W-:Y:S05]  /*a410*/  @!P0 BRA `(.L_x_288) ;  /* 0x0000000400c08947 */ /* 0x000fea0003800000 */
[----:B------:R-:W-:Y:S01]  /*a420*/  SHF.R.U32.HI R2, RZ, 0x2, R31 ;  /* 0x00000002ff027819 */ /* 0x000fe2000001161f */
[----:B------:R-:W-:Y:S01]  /*a430*/  IMAD.SHL.U32 R8, R7, 0x10, RZ ;  /* 0x0000001007087824 */ /* 0x000fe200078e00ff */
[----:B------:R-:W-:Y:S01]  /*a440*/  SHF.R.U32.HI R12, RZ, 0x2, R25 ;  /* 0x00000002ff0c7819 */ /* 0x000fe20000011619 */
[----:B------:R-:W-:Y:S01]  /*a450*/  IMAD.MOV.U32 R27, RZ, RZ, 0x2f800000 ;  /* 0x2f800000ff1b7424 */ /* 0x000fe200078e00ff */
[----:B------:R-:W-:Y:S01]  /*a460*/  LOP3.LUT R2, R2, R31, RZ, 0x3c, !PT ;  /* 0x0000001f02027212 */ /* 0x000fe200078e3cff */
[----:B------:R-:W-:Y:S01]  /*a470*/  BSSY.RECONVERGENT B1, `(.L_x_289) ;  /* 0x000001c000017945 */ /* 0x000fe20003800200 */
        /* <DEDUP_REMOVED lines=23> */
.L_x_290:
[----:B------:R-:W-:Y:S01]  /*a5f0*/  FMUL.FTZ R33, R24, R27 ;  /* 0x0000001b18217220 */ /* 0x000fe20000410000 */
[----:B------:R-:W-:-:S03]  /*a600*/  FMUL.FTZ R8, R27, 0.5 ;  /* 0x3f0000001b087820 */ /* 0x000fc60000410000 */
[----:B------:R-:W-:-:S04]  /*a610*/  FFMA R2, -R33, R33, R24 ;  /* 0x0000002121027223 */ /* 0x000fc80000000118 */
[----:B------:R-:W-:-:S07]  /*a620*/  FFMA R33, R2, R8, R33 ;  /* 0x0000000802217223 */ /* 0x000fce0000000021 */
.L_x_291:
[----:B------:R-:W-:Y:S05]  /*a630*/  BSYNC.RECONVERGENT B1 ;  /* 0x0000000000017941 */ /* 0x000fea0003800200 */
.L_x_289:
        /* <DEDUP_REMOVED lines=33> */
.L_x_293:
[----:B------:R-:W-:Y:S01]  /*a850*/  FMUL.FTZ R33, R24, R11 ;  /* 0x0000000b18217220 */ /* 0x000fe20000410000 */
[----:B------:R-:W-:-:S03]  /*a860*/  FMUL.FTZ R8, R11, 0.5 ;  /* 0x3f0000000b087820 */ /* 0x000fc60000410000 */
[----:B------:R-:W-:-:S04]  /*a870*/  FFMA R2, -R33, R33, R24 ;  /* 0x0000002121027223 */ /* 0x000fc80000000118 */
[----:B------:R-:W-:-:S07]  /*a880*/  FFMA R33, R2, R8, R33 ;  /* 0x0000000802217223 */ /* 0x000fce0000000021 */
.L_x_294:
[----:B------:R-:W-:Y:S05]  /*a890*/  BSYNC.RECONVERGENT B1 ;  /* 0x0000000000017941 */ /* 0x000fea0003800200 */
.L_x_292:
        /* <DEDUP_REMOVED lines=33> */
.L_x_296:
[----:B------:R-:W-:Y:S01]  /*aab0*/  FMUL.FTZ R33, R24, R7 ;  /* 0x0000000718217220 */ /* 0x000fe20000410000 */
[----:B------:R-:W-:-:S03]  /*aac0*/  FMUL.FTZ R6, R7, 0.5 ;  /* 0x3f00000007067820 */ /* 0x000fc60000410000 */
[----:B------:R-:W-:-:S04]  /*aad0*/  FFMA R2, -R33, R33, R24 ;  /* 0x0000002121027223 */ /* 0x000fc80000000118 */
[----:B------:R-:W-:-:S07]  /*aae0*/  FFMA R33, R2, R6, R33 ;  /* 0x0000000602217223 */ /* 0x000fce0000000021 */
.L_x_297:
[----:B------:R-:W-:Y:S05]  /*aaf0*/  BSYNC.RECONVERGENT B1 ;  /* 0x0000000000017941 */ /* 0x000fea0003800200 */
.L_x_295:
[----:B------:R-:W-:-:S13]  /*ab00*/  FSETP.GTU.AND P0, PT, R33, 1, PT ;  /* 0x3f8000002100780b */ /* 0x000fda0003f0c000 */
[----:B------:R-:W-:-:S07]  /*ab10*/  @!P0 FADD R14, R14, 1 ;  /* 0x3f8000000e0e8421 */ /* 0x000fce0000000000 */
.L_x_288:
        /* <DEDUP_REMOVED lines=13> */
[----:B------:R-:W0:Y:S01]  /*abf0*/  LDC R10, c[0x0][0x3e4] ;  /* 0x0000f900ff0a7b82 */ /* 0x000e220000000800 */
[----:B------:R-:W-:Y:S01]  /*ac00*/  IMAD.MOV.U32 R25, RZ, RZ, RZ ;  /* 0x000000ffff197224 */ /* 0x000fe200078e00ff */
[----:B------:R-:W-:Y:S01]  /*ac10*/  MOV R8, RZ ;  /* 0x000000ff00087202 */ /* 0x000fe20000000f00 */
[----:B------:R-:W-:Y:S02]  /*ac20*/  IMAD.MOV.U32 R11, RZ, RZ, -0x23270784 ;  /* 0xdcd8f87cff0b7424 */ /* 0x000fe400078e00ff */
[----:B------:R-:W-:Y:S01]  /*ac30*/  IMAD.MOV.U32 R9, RZ, RZ, -0x75bd8fc ;  /* 0xf8a42704ff097424 */ /* 0x000fe200078e00ff */
[----:B0-----:R-:W-:-:S07]  /*ac40*/  LOP3.LUT R10, R10, 0x7ffffffc, RZ, 0xc0, !PT ;  /* 0x7ffffffc0a0a7812 */ /* 0x001fce00078ec0ff */
.L_x_311:
[----:B------:R-:W-:Y:S01]  /*ac50*/  SHF.R.U32.HI R2, RZ, 0x2, R13 ;  /* 0x00000002ff027819 */ /* 0x000fe2000001160d */
[----:B------:R-:W-:Y:S01]  /*ac60*/  IMAD.SHL.U32 R12, R7, 0x10, RZ ;  /* 0x00000010070c7824 */ /* 0x000fe200078e00ff */
[----:B------:R-:W-:Y:S01]  /*ac70*/  SHF.R.U32.HI R24, RZ, 0x2, R27 ;  /* 0x00000002ff187819 */ /* 0x000fe2000001161b */
[----:B------:R-:W-:Y:S01]  /*ac80*/  VIADD R25, R25, 0x4 ;  /* 0x0000000419197836 */ /* 0x000fe20000000000 */
[----:B------:R-:W-:Y:S01]  /*ac90*/  LOP3.LUT R2, R2, R13, RZ, 0x3c, !PT ;  /* 0x0000000d02027212 */ /* 0x000fe200078e3cff */
[----:B------:R-:W-:Y:S01]  /*aca0*/  BSSY.RECONVERGENT B1, `(.L_x_299) ;  /* 0x000001e000017945 */ /* 0x000fe20003800200 */
[----:B------:R-:W-:Y:S02]  /*acb0*/  LOP3.LUT R24, R24, R27, RZ, 0x3c, !PT ;  /* 0x0000001b18187212 */ /* 0x000fe400078e3cff */
[----:B------:R-:W-:Y:S01]  /*acc0*/  ISETP.NE.AND P1, PT, R25, R10, PT ;  /* 0x0000000a1900720c */ /* 0x000fe20003f25270 */
[----:B------:R-:W-:-:S05]  /*acd0*/  IMAD.SHL.U32 R13, R2, 0x2, RZ ;  /* 0x00000002020d7824 */ /* 0x000fca00078e00ff */
[----:B------:R-:W-:-:S04]  /*ace0*/  LOP3.LUT R13, R7, R12, R13, 0x96, !PT ;  /* 0x0000000c070d7212 */ /* 0x000fc800078e960d */
[----:B------:R-:W-:Y:S01]  /*acf0*/  LOP3.LUT R27, R13, R2, RZ, 0x3c, !PT ;  /* 0x000000020d1b7212 */ /* 0x000fe200078e3cff */
[----:B------:R-:W-:-:S04]  /*ad00*/  IMAD.SHL.U32 R2, R24, 0x2, RZ ;  /* 0x0000000218027824 */ /* 0x000fc800078e00ff */
[----:B------:R-:W-:-:S05]  /*ad10*/  IMAD.SHL.U32 R13, R27, 0x10, RZ ;  /* 0x000000101b0d7824 */ /* 0x000fca00078e00ff */
[----:B------:R-:W-:Y:S01]  /*ad20*/  LOP3.LUT R2, R24, R2, R13, 0x96, !PT ;  /* 0x0000000218027212 */ /* 0x000fe200078e960d */
[----:B------:R-:W-:-:S03]  /*ad30*/  HFMA2 R13, -RZ, RZ, 0.1171875, 0 ;  /* 0x2f800000ff0d7431 */ /* 0x000fc600000001ff */
        /* <DEDUP_REMOVED lines=16> */
.L_x_300:
[----:B------:R-:W-:Y:S01]  /*ae40*/  FMUL.FTZ R33, R24, R13 ;  /* 0x0000000d18217220 */ /* 0x000fe20000410000 */
[----:B------:R-:W-:-:S03]  /*ae50*/  FMUL.FTZ R12, R13, 0.5 ;  /* 0x3f0000000d0c7820 */ /* 0x000fc60000410000 */
[----:B------:R-:W-:-:S04]  /*ae60*/  FFMA R2, -R33, R33, R24 ;  /* 0x0000002121027223 */ /* 0x000fc80000000118 */
[----:B------:R-:W-:-:S07]  /*ae70*/  FFMA R33, R2, R12, R33 ;  /* 0x0000000c02217223 */ /* 0x000fce0000000021 */
.L_x_301:
[----:B------:R-:W-:Y:S05]  /*ae80*/  BSYNC.RECONVERGENT B1 ;  /* 0x0000000000017941 */ /* 0x000fea0003800200 */
.L_x_299:
        /* <DEDUP_REMOVED lines=31> */
.L_x_303:
[----:B------:R-:W-:Y:S01]  /*b080*/  FMUL.FTZ R33, R24, R9 ;  /* 0x0000000918217220 */ /* 0x000fe20000410000 */
[----:B------:R-:W-:-:S03]  /*b090*/  FMUL.FTZ R9, R9, 0.5 ;  /* 0x3f00000009097820 */ /* 0x000fc60000410000 */
[----:B------:R-:W-:-:S04]  /*b0a0*/  FFMA R2, -R33, R33, R24 ;  /* 0x0000002121027223 */ /* 0x000fc80000000118 */
[----:B------:R-:W-:-:S07]  /*b0b0*/  FFMA R33, R2, R9, R33 ;  /* 0x0000000902217223 */ /* 0x000fce0000000021 */
.L_x_304:
[----:B------:R-:W-:Y:S05]  /*b0c0*/  BSYNC.RECONVERGENT B1 ;  /* 0x0000000000017941 */ /* 0x000fea0003800200 */
.L_x_302:
        /* <DEDUP_REMOVED lines=8> */
[----:B------:R-:W-:Y:S01]  /*b150*/  LOP3.LUT R7, R13, R12, R7, 0x96, !PT ;  /* 0x0000000c0d077212 */ /* 0x000fe200078e9607 */
[----:B------:R-:W-:-:S03]  /*b160*/  IMAD.MOV.U32 R12, RZ, RZ, 0x2f800000 ;  /* 0x2f800000ff0c7424 */ /* 0x000fc600078e00ff */
        /* <DEDUP_REMOVED lines=21> */
.L_x_306:
[----:B------:R-:W-:Y:S01]  /*b2c0*/  FMUL.FTZ R33, R24, R7 ;  /* 0x0000000718217220 */ /* 0x000fe20000410000 */
[----:B------:R-:W-:-:S03]  /*b2d0*/  FMUL.FTZ R7, R7, 0.5 ;  /* 0x3f00000007077820 */ /* 0x000fc60000410000 */
[----:B------:R-:W-:-:S04]  /*b2e0*/  FFMA R2, -R33, R33, R24 ;  /* 0x0000002121027223 */ /* 0x000fc80000000118 */
[----:B------:R-:W-:-:S07]  /*b2f0*/  FFMA R33, R2, R7, R33 ;  /* 0x0000000702217223 */ /* 0x000fce0000000021 */
.L_x_307:
[----:B------:R-:W-:Y:S05]  /*b300*/  BSYNC.RECONVERGENT B1 ;  /* 0x0000000000017941 */ /* 0x000fea0003800200 */
.L_x_305:
        /* <DEDUP_REMOVED lines=14> */
[----:B------:R-:W-:Y:S02]  /*b3f0*/  LOP3.LUT R24, R24, R2, R7, 0x96, !PT ;  /* 0x0000000218187212 */ /* 0x000fe400078e9607 */
        /* <DEDUP_REMOVED lines=17> */
.L_x_309:
[----:B------:R-:W-:Y:S01]  /*b510*/  FMUL.FTZ R33, R24, R29 ;  /* 0x0000001d18217220 */ /* 0x000fe20000410000 */
[----:B------:R-:W-:-:S03]  /*b520*/  FMUL.FTZ R12, R29, 0.5 ;  /* 0x3f0000001d0c7820 */ /* 0x000fc60000410000 */
[----:B------:R-:W-:-:S04]  /*b530*/  FFMA R2, -R33, R33, R24 ;  /* 0x0000002121027223 */ /* 0x000fc80000000118 */
[----:B------:R-:W-:-:S07]  /*b540*/  FFMA R33, R2, R12, R33 ;  /* 0x0000000c02217223 */ /* 0x000fce0000000021 */
.L_x_310:
[----:B------:R-:W-:Y:S05]  /*b550*/  BSYNC.RECONVERGENT B1 ;  /* 0x0000000000017941 */ /* 0x000fea0003800200 */
.L_x_308:
[----:B------:R-:W-:-:S13]  /*b560*/  FSETP.GTU.AND P0, PT, R33, 1, PT ;  /* 0x3f8000002100780b */ /* 0x000fda0003f0c000 */
[----:B------:R-:W-:Y:S01]  /*b570*/  @!P0 FADD R8, R8, 1 ;  /* 0x3f80000008088421 */ /* 0x000fe20000000000 */
[----:B------:R-:W-:Y:S06]  /*b580*/  @P1 BRA `(.L_x_311) ;  /* 0xfffffff400b01947 */ /* 0x000fec000383ffff */
.L_x_298:
[----:B------:R-:W-:-:S13]  /*b590*/  ISETP.NE.AND P2, PT, RZ, UR9, PT ;  /* 0x00000009ff007c0c */ /* 0x000fda000bf45270 */
[----:B------:R-:W-:Y:S05]  /*b5a0*/  @!P2 BRA `(.L_x_312) ;  /* 0x0000000400c0a947 */ /* 0x000fea0003800000 */
[----:B------:R-:W-:Y:S01]  /*b5b0*/  SHF.R.U32.HI R2, RZ, 0x2, R13 ;  /* 0x00000002ff027819 */ /* 0x000fe2000001160d */
[----:B------:R-:W-:Y:S01]  /*b5c0*/  IMAD.SHL.U32 R10, R7, 0x10, RZ ;  /* 0x00000010070a7824 */ /* 0x000fe200078e00ff */
[----:B------:R-:W-:Y:S01]  /*b5d0*/  SHF.R.U32.HI R24, RZ, 0x2, R27 ;  /* 0x00000002ff187819 */ /* 0x000fe2000001161b */
[----:B------:R-:W-:Y:S01]  /*b5e0*/  BSSY.RECONVERGENT B1, `(.L_x_313) ;  /* 0x000001e000017945 */ /* 0x000fe20003800200 */
[----:B------:R-:W-:Y:S02]  /*b5f0*/  LOP3.LUT R2, R2, R13, RZ, 0x3c, !PT ;  /* 0x0000000d02027212 */ /* 0x000fe400078e3cff */
[----:B------:R-:W-:Y:S01]  /*b600*/  LOP3.LUT R24, R24, R27, RZ, 0x3c, !PT ;  /* 0x0000001b18187212 */ /* 0x000fe200078e3cff */
[----:B------:R-:W-:Y:S02]  /*b610*/  IMAD.MOV.U32 R27, RZ, RZ, 0x2f800000 ;  /* 0x2f800000ff1b7424 */ /* 0x000fe400078e00ff */
        /* <DEDUP_REMOVED lines=22> */
.L_x_314:
[----:B------:R-:W-:Y:S01]  /*b780*/  FMUL.FTZ R33, R24, R27 ;  /* 0x0000001b18217220 */ /* 0x000fe20000410000 */
[----:B------:R-:W-:-:S03]  /*b790*/  FMUL.FTZ R10, R27, 0.5 ;  /* 0x3f0000001b0a7820 */ /* 0x000fc60000410000 */
[----:B------:R-:W-:-:S04]  /*b7a0*/  FFMA R2, -R33, R33, R24 ;  /* 0x0000002121027223 */ /* 0x000fc80000000118 */
[----:B------:R-:W-:-:S07]  /*b7b0*/  FFMA R33, R2, R10, R33 ;  /* 0x0000000a02217223 */ /* 0x000fce0000000021 */
.L_x_315:
[----:B------:R-:W-:Y:S05]  /*b7c0*/  BSYNC.RECONVERGENT B1 ;  /* 0x0000000000017941 */ /* 0x000fea0003800200 */
.L_x_313:
        /* <DEDUP_REMOVED lines=33> */
.L_x_317:
[----:B------:R-:W-:Y:S01]  /*b9e0*/  FMUL.FTZ R33, R24, R11 ;  /* 0x0000000b18217220 */ /* 0x000fe20000410000 */
[----:B------:R-:W-:-:S03]  /*b9f0*/  FMUL.FTZ R10, R11, 0.5 ;  /* 0x3f0000000b0a7820 */ /* 0x000fc60000410000 */
[----:B------:R-:W-:-:S04]  /*ba00*/  FFMA R2, -R33, R33, R24 ;  /* 0x0000002121027223 */ /* 0x000fc80000000118 */
[----:B------:R-:W-:-:S07]  /*ba10*/  FFMA R33, R2, R10, R33 ;  /* 0x0000000a02217223 */ /* 0x000fce0000000021 */
.L_x_318:
[----:B------:R-:W-:Y:S05]  /*ba20*/  BSYNC.RECONVERGENT B1 ;  /* 0x0000000000017941 */ /* 0x000fea0003800200 */
.L_x_316:
        /* <DEDUP_REMOVED lines=33> */
.L_x_320:
[----:B------:R-:W-:Y:S01]  /*bc40*/  FMUL.FTZ R33, R24, R7 ;  /* 0x0000000718217220 */ /* 0x000fe20000410000 */
[----:B------:R-:W-:-:S03]  /*bc50*/  FMUL.FTZ R6, R7, 0.5 ;  /* 0x3f00000007067820 */ /* 0x000fc60000410000 */
[----:B------:R-:W-:-:S04]  /*bc60*/  FFMA R2, -R33, R33, R24 ;  /* 0x0000002121027223 */ /* 0x000fc80000000118 */
[----:B------:R-:W-:-:S07]  /*bc70*/  FFMA R33, R2, R6, R33 ;  /* 0x0000000602217223 */ /* 0x000fce0000000021 */
.L_x_321:
[----:B------:R-:W-:Y:S05]  /*bc80*/  BSYNC.RECONVERGENT B1 ;  /* 0x0000000000017941 */ /* 0x000fea0003800200 */
.L_x_319:
[----:B------:R-:W-:-:S13]  /*bc90*/  FSETP.GTU.AND P0, PT, R33, 1, PT ;  /* 0x3f8000002100780b */ /* 0x000fda0003f0c000 */
[----:B------:R-:W-:-:S07]  /*bca0*/  @!P0 FADD R8, R8, 1 ;  /* 0x3f80000008088421 */ /* 0x000fce0000000000 */
.L_x_312:
[----:B------:R-:W-:Y:S02]  /*bcb0*/  VIADD R2, R23, 0x800 ;  /* 0x0000080017027836 */ /* 0x000fe40000000000 */
[----:B------:R-:W-:Y:S01]  /*bcc0*/  FMUL R13, R8, 4 ;  /* 0x40800000080d7820 */ /* 0x000fe20000400000 */
[----:B------:R-:W-:Y:S02]  /*bcd0*/  IMAD.MOV.U32 R25, RZ, RZ, -0x23270784 ;  /* 0xdcd8f87cff197424 */ /* 0x000fe400078e00ff */
[----:B------:R-:W-:Y:S01]  /*bce0*/  IMAD.MOV.U32 R9, RZ, RZ, -0x75bd8fc ;  /* 0xf8a42704ff097424 */ /* 0x000fe200078e00ff */
[----:B------:R-:W-:Y:S01]  /*bcf0*/  LOP3.LUT R2, R2, 0xaad26b49, RZ, 0x3c, !PT ;  /* 0xaad26b4902027812 */ /* 0x000fe200078e3cff */
[----:B------:R-:W-:-:S04]  /*bd00*/  IMAD.MOV.U32 R12, RZ, RZ, RZ ;  /* 0x000000ffff0c7224 */ /* 0x000fc800078e00ff */
[----:B------:R-:W-:-:S04]  /*bd10*/  IMAD R2, R2, 0x4182bed5, RZ ;  /* 0x4182bed502027824 */ /* 0x000fc800078e02ff */
[C---:B------:R-:W-:Y:S01]  /*bd20*/  VIADD R11, R2.reuse, 0x75bcd15 ;  /* 0x075bcd15020b7836 */ /* 0x040fe20000000000 */
[C---:B------:R-:W-:Y:S01]  /*bd30*/  IADD3 R7, PT, PT, R2.reuse, 0x583f19, RZ ;  /* 0x00583f1902077810 */ /* 0x040fe20007ffe0ff */
[C---:B------:R-:W-:Y:S01]  /*bd40*/  VIADD R6, R2.reuse, 0xd9f6dc18 ;  /* 0xd9f6dc1802067836 */ /* 0x040fe20000000000 */
[----:B------:R-:W-:Y:S01]  /*bd50*/  LOP3.LUT R31, R2, 0x159a55e5, RZ, 0x3c, !PT ;  /* 0x159a55e5021f7812 */ /* 0x000fe200078e3cff */
[----:B------:R-:W-:Y:S06]  /*bd60*/  BRA.U !UP0, `(.L_x_322) ;  /* 0x0000000908687547 */ /* 0x000fec000b800000 */
[----:B------:R-:W0:Y:S01]  /*bd70*/  LDC R8, c[0x0][0x3e4] ;  /* 0x0000f900ff087b82 */ /* 0x000e220000000800 */
[----:B------:R-:W-:Y:S01]  /*bd80*/  IMAD.MOV.U32 R27, RZ, RZ, RZ ;  /* 0x000000ffff1b7224 */ /* 0x000fe200078e00ff */
[----:B------:R-:W-:Y:S01]  /*bd90*/  MOV R9, 0xf8a42704 ;  /* 0xf8a4270400097802 */ /* 0x000fe20000000f00 */
[----:B------:R-:W-:Y:S02]  /*bda0*/  IMAD.MOV.U32 R25, RZ, RZ, -0x23270784 ;  /* 0xdcd8f87cff197424 */ /* 0x000fe400078e00ff */
[----:B------:R-:W-:Y:S01]  /*bdb0*/  IMAD.MOV.U32 R12, RZ, RZ, RZ ;  /* 0x000000ffff0c7224 */ /* 0x000fe200078e00ff */
[----:B0-----:R-:W-:-:S07]  /*bdc0*/  LOP3.LUT R8, R8, 0x7ffffffc, RZ, 0xc0, !PT ;  /* 0x7ffffffc08087812 */ /* 0x001fce00078ec0ff */
.L_x_335:
        /* <DEDUP_REMOVED lines=11> */
[----:B------:R-:W-:-:S03]  /*be80*/  IMAD.SHL.U32 R2, R24, 0x2, RZ ;  /* 0x0000000218027824 */ /* 0x000fc600078e00ff */
[----:B------:R-:W-:-:S04]  /*be90*/  SHF.L.U32 R11, R31, 0x4, RZ ;  /* 0x000000041f0b7819 */ /* 0x000fc800000006ff */
        /* <DEDUP_REMOVED lines=18> */
.L_x_324:
[----:B------:R-:W-:Y:S01]  /*bfc0*/  FMUL.FTZ R33, R24, R11 ;  /* 0x0000000b18217220 */ /* 0x000fe20000410000 */
[----:B------:R-:W-:-:S03]  /*bfd0*/  FMUL.FTZ R10, R11, 0.5 ;  /* 0x3f0000000b0a7820 */ /* 0x000fc60000410000 */
[----:B------:R-:W-:-:S04]  /*bfe0*/  FFMA R2, -R33, R33, R24 ;  /* 0x0000002121027223 */ /* 0x000fc80000000118 */
[----:B------:R-:W-:-:S07]  /*bff0*/  FFMA R33, R2, R10, R33 ;  /* 0x0000000a02217223 */ /* 0x000fce0000000021 */
.L_x_325:
[----:B------:R-:W-:Y:S05]  /*c000*/  BSYNC.RECONVERGENT B1 ;  /* 0x0000000000017941 */ /* 0x000fea0003800200 */
.L_x_323:
        /* <DEDUP_REMOVED lines=31> */
.L_x_327:
[----:B------:R-:W-:Y:S01]  /*c200*/  FMUL.FTZ R33, R24, R9 ;  /* 0x0000000918217220 */ /* 0x000fe20000410000 */
[----:B------:R-:W-:-:S03]  /*c210*/  FMUL.FTZ R9, R9, 0.5 ;  /* 0x3f00000009097820 */ /* 0x000fc60000410000 */
[----:B------:R-:W-:-:S04]  /*c220*/  FFMA R2, -R33, R33, R24 ;  /* 0x0000002121027223 */ /* 0x000fc80000000118 */
[----:B------:R-:W-:-:S07]  /*c230*/  FFMA R33, R2, R9, R33 ;  /* 0x0000000902217223 */ /* 0x000fce0000000021 */
.L_x_328:
[----:B------:R-:W-:Y:S05]  /*c240*/  BSYNC.RECONVERGENT B1 ;  /* 0x0000000000017941 */ /* 0x000fea0003800200 */
.L_x_326:
        /* <DEDUP_REMOVED lines=31> */
.L_x_330:
[----:B------:R-:W-:Y:S01]  /*c440*/  FMUL.FTZ R33, R24, R7 ;  /* 0x0000000718217220 */ /* 0x000fe20000410000 */
[----:B------:R-:W-:-:S03]  /*c450*/  FMUL.FTZ R7, R7, 0.5 ;  /* 0x3f00000007077820 */ /* 0x000fc60000410000 */
[----:B------:R-:W-:-:S04]  /*c460*/  FFMA R2, -R33, R33, R24 ;  /* 0x0000002121027223 */ /* 0x000fc80000000118 */
[----:B------:R-:W-:-:S07]  /*c470*/  FFMA R33, R2, R7, R33 ;  /* 0x0000000702217223 */ /* 0x000fce0000000021 */
.L_x_331:
[----:B------:R-:W-:Y:S05]  /*c480*/  BSYNC.RECONVERGENT B1 ;  /* 0x0000000000017941 */ /* 0x000fea0003800200 */
.L_x_329:
        /* <DEDUP_REMOVED lines=32> */
.L_x_333:
[----:B------:R-:W-:Y:S01]  /*c690*/  FMUL.FTZ R33, R24, R29 ;  /* 0x0000001d18217220 */ /* 0x000fe20000410000 */
[----:B------:R-:W-:-:S03]  /*c6a0*/  FMUL.FTZ R10, R29, 0.5 ;  /* 0x3f0000001d0a7820 */ /* 0x000fc60000410000 */
[----:B------:R-:W-:-:S04]  /*c6b0*/  FFMA R2, -R33, R33, R24 ;  /* 0x0000002121027223 */ /* 0x000fc80000000118 */
[----:B------:R-:W-:-:S07]  /*c6c0*/  FFMA R33, R2, R10, R33 ;  /* 0x0000000a02217223 */ /* 0x000fce0000000021 */
.L_x_334:
[----:B------:R-:W-:Y:S05]  /*c6d0*/  BSYNC.RECONVERGENT B1 ;  /* 0x0000000000017941 */ /* 0x000fea0003800200 */
.L_x_332:
[----:B------:R-:W-:-:S13]  /*c6e0*/  FSETP.GTU.AND P0, PT, R33, 1, PT ;  /* 0x3f8000002100780b */ /* 0x000fda0003f0c000 */
[----:B------:R-:W-:Y:S01]  /*c6f0*/  @!P0 FADD R12, R12, 1 ;  /* 0x3f8000000c0c8421 */ /* 0x000fe20000000000 */
[----:B------:R-:W-:Y:S06]  /*c700*/  @P1 BRA `(.L_x_335) ;  /* 0xfffffff400b01947 */ /* 0x000fec000383ffff */
.L_x_322:
[----:B------:R-:W-:Y:S05]  /*c710*/  @!P2 BRA `(.L_x_336) ;  /* 0x0000000400c0a947 */ /* 0x000fea0003800000 */
[----:B------:R-:W-:Y:S01]  /*c720*/  SHF.R.U32.HI R2, RZ, 0x2, R11 ;  /* 0x00000002ff027819 */ /* 0x000fe2000001160b */
[----:B------:R-:W-:Y:S01]  /*c730*/  IMAD.SHL.U32 R8, R7, 0x10, RZ ;  /* 0x0000001007087824 */ /* 0x000fe200078e00ff */
[----:B------:R-:W-:Y:S01]  /*c740*/  SHF.R.U32.HI R24, RZ, 0x2, R31 ;  /* 0x00000002ff187819 */ /* 0x000fe2000001161f */
[----:B------:R-:W-:Y:S01]  /*c750*/  IMAD.MOV.U32 R29, RZ, RZ, 0x2f800000 ;  /* 0x2f800000ff1d7424 */ /* 0x000fe200078e00ff */
[----:B------:R-:W-:Y:S01]  /*c760*/  LOP3.LUT R2, R2, R11, RZ, 0x3c, !PT ;  /* 0x0000000b02027212 */ /* 0x000fe200078e3cff */
[----:B------:R-:W-:Y:S01]  /*c770*/  BSSY.RECONVERGENT B1, `(.L_x_337) ;  /* 0x000001c000017945 */ /* 0x000fe20003800200 */
[----:B------:R-:W-:Y:S02]  /*c780*/  LOP3.LUT R24, R24, R31, RZ, 0x3c, !PT ;  /* 0x0000001f18187212 */ /* 0x000fe400078e3cff */
[----:B------:R-:W-:-:S04]  /*c790*/  SHF.L.U32 R10, R2, 0x1, RZ ;  /* 0x00000001020a7819 */ /* 0x000fc800000006ff */
        /* <DEDUP_REMOVED lines=21> */
.L_x_338:
[----:B------:R-:W-:Y:S01]  /*c8f0*/  FMUL.FTZ R33, R24, R29 ;  /* 0x0000001d18217220 */ /* 0x000fe20000410000 */
[----:B------:R-:W-:-:S03]  /*c900*/  FMUL.FTZ R8, R29, 0.5 ;  /* 0x3f0000001d087820 */ /* 0x000fc60000410000 */
[----:B------:R-:W-:-:S04]  /*c910*/  FFMA R2, -R33, R33, R24 ;  /* 0x0000002121027223 */ /* 0x000fc80000000118 */
[----:B------:R-:W-:-:S07]  /*c920*/  FFMA R33, R2, R8, R33 ;  /* 0x0000000802217223 */ /* 0x000fce0000000021 */
.L_x_339:
[----:B------:R-:W-:Y:S05]  /*c930*/  BSYNC.RECONVERGENT B1 ;  /* 0x0000000000017941 */ /* 0x000fea0003800200 */
.L_x_337:
        /* <DEDUP_REMOVED lines=33> */
.L_x_341:
[----:B------:R-:W-:Y:S01]  /*cb50*/  FMUL.FTZ R33, R24, R25 ;  /* 0x0000001918217220 */ /* 0x000fe20000410000 */
[----:B------:R-:W-:-:S03]  /*cb60*/  FMUL.FTZ R8, R25, 0.5 ;  /* 0x3f00000019087820 */ /* 0x000fc60000410000 */
[----:B------:R-:W-:-:S04]  /*cb70*/  FFMA R2, -R33, R33, R24 ;  /* 0x0000002121027223 */ /* 0x000fc80000000118 */
[----:B------:R-:W-:-:S07]  /*cb80*/  FFMA R33, R2, R8, R33 ;  /* 0x0000000802217223 */ /* 0x000fce0000000021 */
.L_x_342:
[----:B------:R-:W-:Y:S05]  /*cb90*/  BSYNC.RECONVERGENT B1 ;  /* 0x0000000000017941 */ /* 0x000fea0003800200 */
.L_x_340:
        /* <DEDUP_REMOVED lines=13> */
[----:B------:R-:W-:-:S04]  /*cc70*/  IMAD.SHL.U32 R2, R10, 0x2, RZ ;  /* 0x000000020a027824 */ /* 0x000fc800078e00ff */
[----:B------:R-:W-:-:S05]  /*cc80*/  IMAD.SHL.U32 R9, R7, 0x10, RZ ;  /* 0x0000001007097824 */ /* 0x000fca00078e00ff */
[----:B------:R-:W-:-:S04]  /*cc90*/  LOP3.LUT R2, R10, R2, R9, 0x96, !PT ;  /* 0x000000020a027212 */ /* 0x000fc800078e9609 */
[----:B------:R-:W-:Y:S01]  /*cca0*/  LOP3.LUT R9, R2, R7, RZ, 0x3c, !PT ;  /* 0x0000000702097212 */ /* 0x000fe200078e3cff */
[----:B------:R-:W-:-:S03]  /*ccb0*/  HFMA2 R2, -RZ, RZ, 0.1171875, 0 ;  /* 0x2f800000ff027431 */ /* 0x000fc600000001ff */
        /* <DEDUP_REMOVED lines=15> */
.L_x_344:
[----:B------:R-:W-:Y:S01]  /*cdb0*/  FMUL.FTZ R33, R24, R7 ;  /* 0x0000000718217220 */ /* 0x000fe20000410000 */
[----:B------:R-:W-:-:S03]  /*cdc0*/  FMUL.FTZ R6, R7, 0.5 ;  /* 0x3f00000007067820 */ /* 0x000fc60000410000 */
[----:B------:R-:W-:-:S04]  /*cdd0*/  FFMA R2, -R33, R33, R24 ;  /* 0x0000002121027223 */ /* 0x000fc80000000118 */
[----:B------:R-:W-:-:S07]  /*cde0*/  FFMA R33, R2, R6, R33 ;  /* 0x0000000602217223 */ /* 0x000fce0000000021 */
.L_x_345:
[----:B------:R-:W-:Y:S05]  /*cdf0*/  BSYNC.RECONVERGENT B1 ;  /* 0x0000000000017941 */ /* 0x000fea0003800200 */
.L_x_343:
[----:B------:R-:W-:-:S13]  /*ce00*/  FSETP.GTU.AND P0, PT, R33, 1, PT ;  /* 0x3f8000002100780b */ /* 0x000fda0003f0c000 */
[----:B------:R-:W-:-:S07]  /*ce10*/  @!P0 FADD R12, R12, 1 ;  /* 0x3f8000000c0c8421 */ /* 0x000fce0000000000 */
.L_x_336:
[----:B------:R-:W-:Y:S02]  /*ce20*/  VIADD R2, R23, 0x900 ;  /* 0x0000090017027836 */ /* 0x000fe40000000000 */
[----:B------:R-:W-:Y:S01]  /*ce30*/  FMUL R12, R12, 4 ;  /* 0x408000000c0c7820 */ /* 0x000fe20000400000 */
[----:B------:R-:W-:Y:S01]  /*ce40*/  IMAD.MOV.U32 R30, RZ, RZ, -0x23270784 ;  /* 0xdcd8f87cff1e7424 */ /* 0x000fe200078e00ff */
[----:B------:R-:W-:Y:S01]  /*ce50*/  MOV R11, RZ ;  /* 0x000000ff000b7202 */ /* 0x000fe20000000f00 */
[----:B------:R-:W-:Y:S01]  /*ce60*/  IMAD.MOV.U32 R28, RZ, RZ, -0x75bd8fc ;  /* 0xf8a42704ff1c7424 */ /* 0x000fe200078e00ff */
[----:B------:R-:W-:-:S05]  /*ce70*/  LOP3.LUT R2, R2, 0xaad26b49, RZ, 0x3c, !PT ;  /* 0xaad26b4902027812 */ /* 0x000fca00078e3cff */
[----:B------:R-:W-:-:S04]  /*ce80*/  IMAD R2, R2, 0x4182bed5, RZ ;  /* 0x4182bed502027824 */ /* 0x000fc800078e02ff */
[C---:B------:R-:W-:Y:S01]  /*ce90*/  VIADD R26, R2.reuse, 0x583f19 ;  /* 0x00583f19021a7836 */ /* 0x040fe20000000000 */
[C---:B------:R-:W-:Y:S01]  /*cea0*/  LOP3.LUT R32, R2.reuse, 0x159a55e5, RZ, 0x3c, !PT ;  /* 0x159a55e502207812 */ /* 0x040fe200078e3cff */
[C---:B------:R-:W-:Y:S02]  /*ceb0*/  VIADD R10, R2.reuse, 0x75bcd15 ;  /* 0x075bcd15020a7836 */ /* 0x040fe40000000000 */
[----:B------:R-:W-:Y:S01]  /*cec0*/  VIADD R9, R2, 0xd9f6dc18 ;  /* 0xd9f6dc1802097836 */ /* 0x000fe20000000000 */
[----:B------:R-:W-:Y:S06]  /*ced0*/  BRA.U !UP0, `(.L_x_346) ;  /* 0x0000000908707547 */ /* 0x000fec000b800000 */
[----:B------:R-:W0:Y:S01]  /*cee0*/  LDC R7, c[0x0][0x3e4] ;  /* 0x0000f900ff077b82 */ /* 0x000e220000000800 */
[----:B------:R-:W-:Y:S02]  /*cef0*/  HFMA2 R30, -RZ, RZ, -310, -36736 ;  /* 0xdcd8f87cff1e7431 */ /* 0x000fe400000001ff */
[----:B------:R-:W-:Y:S02]  /*cf00*/  IMAD.MOV.U32 R8, RZ, RZ, RZ ;  /* 0x000000ffff087224 */ /* 0x000fe400078e00ff */
[----:B------:R-:W-:Y:S02]  /*cf10*/  IMAD.MOV.U32 R28, RZ, RZ, -0x75bd8fc ;  /* 0xf8a42704ff1c7424 */ /* 0x000fe400078e00ff */
[----:B------:R-:W-:Y:S01]  /*cf20*/  IMAD.MOV.U32 R11, RZ, RZ, RZ ;  /* 0x000000ffff0b7224 */ /* 0x000fe200078e00ff */
[----:B0-----:R-:W-:-:S07]  /*cf30*/  LOP3.LUT R7, R7, 0x7ffffffc, RZ, 0xc0, !PT ;  /* 0x7ffffffc07077812 */ /* 0x001fce00078ec0ff */
.L_x_359:
        /* <DEDUP_REMOVED lines=8> */
[----:B------:R-:W-:Y:S01]  /*cfc0*/  IMAD.SHL.U32 R2, R25, 0x2, RZ ;  /* 0x0000000219027824 */ /* 0x000fe200078e00ff */
[----:B------:R-:W-:-:S04]  /*cfd0*/  SHF.L.U32 R6, R29, 0x1, RZ ;  /* 0x000000011d067819 */ /* 0x000fc800000006ff */
[----:B------:R-:W-:-:S04]  /*cfe0*/  LOP3.LUT R2, R26, R27, R2, 0x96, !PT ;  /* 0x0000001b1a027212 */ /* 0x000fc800078e9602 */
[----:B------:R-:W-:Y:S01]  /*cff0*/  LOP3.LUT R32, R2, R25, RZ, 0x3c, !PT ;  /* 0x0000001902207212 */ /* 0x000fe200078e3cff */
[----:B------:R-:W-:-:S04]  /*d000*/  IMAD.MOV.U32 R25, RZ, RZ, 0x2f800000 ;  /* 0x2f800000ff197424 */ /* 0x000fc800078e00ff */
        /* <DEDUP_REMOVED lines=18> */
.L_x_348:
[----:B------:R-:W-:Y:S01]  /*d130*/  FMUL.FTZ R33, R24, R25 ;  /* 0x0000001918217220 */ /* 0x000fe20000410000 */
[----:B------:R-:W-:-:S03]  /*d140*/  FMUL.FTZ R10, R25, 0.5 ;  /* 0x3f000000190a7820 */ /* 0x000fc60000410000 */
[----:B------:R-:W-:-:S04]  /*d150*/  FFMA R2, -R33, R33, R24 ;  /* 0x0000002121027223 */ /* 0x000fc80000000118 */
[----:B------:R-:W-:-:S07]  /*d160*/  FFMA R33, R2, R10, R33 ;  /* 0x0000000a02217223 */ /* 0x000fce0000000021 */
.L_x_349:
[----:B------:R-:W-:Y:S05]  /*d170*/  BSYNC.RECONVERGENT B1 ;  /* 0x0000000000017941 */ /* 0x000fea0003800200 */
.L_x_347:
        /* <DEDUP_REMOVED lines=28> */
[----:B------:R-:W-:Y:S01]  /*d340*/  IMAD.MOV.U32 R24, RZ, RZ, R2 ;  /* 0x000000ffff187224 */ /* 0x000fe200078e0002 */
[----:B------:R-:W-:-:S07]  /*d350*/  MOV R2, 0xd370 ;  /* 0x0000d37000027802 */ /* 0x000fce0000000f00 */
[----:B------:R-:W-:Y:S05]  /*d360*/  CALL.REL.NOINC `($__internal_0_$__cuda_sm20_sqrt_rn_f32_slowpath) ;  /* 0x000001d000a87944 */ /* 0x000fea0003c00000 */
[----:B------:R-:W-:Y:S05]  /*d370*/  BRA `(.L_x_352) ;  /* 0x0000000000107947 */ /* 0x000fea0003800000 */
.L_x_351:
[----:B------:R-:W-:Y:S01]  /*d380*/  FMUL.FTZ R33, R2, R25 ;  /* 0x0000001902217220 */ /* 0x000fe20000410000 */
[----:B------:R-:W-:-:S03]  /*d390*/  FMUL.FTZ R24, R25, 0.5 ;  /* 0x3f00000019187820 */ /* 0x000fc60000410000 */
[----:B------:R-:W-:-:S04]  /*d3a0*/  FFMA R2, -R33, R33, R2 ;  /* 0x0000002121027223 */ /* 0x000fc80000000102 */
[----:B------:R-:W-:-:S07]  /*d3b0*/  FFMA R33, R2, R24, R33 ;  /* 0x0000001802217223 */ /* 0x000fce0000000021 */
.L_x_352:
[----:B------:R-:W-:Y:S05]  /*d3c0*/  BSYNC.RECONVERGENT B1 ;  /* 0x0000000000017941 */ /* 0x000fea0003800200 */
.L_x_350:
        /* <DEDUP_REMOVED lines=9> */
[----:B------:R-:W-:-:S04]  /*d460*/  LOP3.LUT R2, R10, R27, R2, 0x96, !PT ;  /* 0x0000001b0a027212 */ /* 0x000fc800078e9602 */
[----:B------:R-:W-:Y:S01]  /*d470*/  LOP3.LUT R32, R2, R25, RZ, 0x3c, !PT ;  /* 0x0000001902207212 */ /* 0x000fe200078e3cff */
[----:B------:R-:W-:Y:S02]  /*d480*/  IMAD.MOV.U32 R25, RZ, RZ, 0x2f800000 ;  /* 0x2f800000ff197424 */ /* 0x000fe400078e00ff */
[----:B------:R-:W-:Y:S01]  /*d490*/  @!P0 FADD R11, R11, 1 ;  /* 0x3f8000000b0b8421 */ /* 0x000fe20000000000 */
[----:B------:R-:W-:-:S04]  /*d4a0*/  SHF.L.U32 R2, R32, 0x4, RZ ;  /* 0x0000000420027819 */ /* 0x000fc800000006ff */
        /* <DEDUP_REMOVED lines=14> */
[----:B------:R-:W-:Y:S01]  /*d590*/  IMAD.MOV.U32 R24, RZ, RZ, R2 ;  /* 0x000000ffff187224 */ /* 0x000fe200078e0002 */
[----:B------:R-:W-:-:S07]  /*d5a0*/  MOV R2, 0xd5c0 ;  /* 0x0000d5c000027802 */ /* 0x000fce0000000f00 */
[----:B------:R-:W-:Y:S05]  /*d5b0*/  CALL.REL.NOINC `($__internal_0_$__cuda_sm20_sqrt_rn_f32_slowpath) ;  /* 0x000001d000147944 */ /* 0x000fea0003c00000 */
[----:B------:R-:W-:Y:S05]  /*d5c0*/  BRA `(.L_x_355) ;  /* 0x0000000000107947 */ /* 0x000fea0003800000 */
.L_x_354:
[----:B------:R-:W-:Y:S01]  /*d5d0*/  FMUL.FTZ R33, R2, R25 ;  /* 0x0000001902217220 */ /* 0x000fe20000410000 */
[----:B------:R-:W-:-:S03]  /*d5e0*/  FMUL.FTZ R24, R25, 0.5 ;  /* 0x3f00000019187820 */ /* 0x000fc60000410000 */
[----:B------:R-:W-:-:S04]  /*d5f0*/  FFMA R2, -R33, R33, R2 ;  /* 0x0000002121027223 */ /* 0x000fc80000000102 */
[----:B------:R-:W-:-:S07]  /*d600*/  FFMA R33, R2, R24, R33 ;  /* 0x0000001802217223 */ /* 0x000fce0000000021 */
.L_x_355:
[----:B------:R-:W-:Y:S05]  /*d610*/  BSYNC.RECONVERGENT B1 ;  /* 0x0000000000017941 */ /* 0x000fea0003800200 */
.L_x_353:
        /* <DEDUP_REMOVED lines=10> */
[----:B------:R-:W-:Y:S02]  /*d6c0*/  LOP3.LUT R30, R2, R25, RZ, 0x3c, !PT ;  /* 0x00000019021e7212 */ /* 0x000fe400078e3cff */
[----:B------:R-:W-:-:S03]  /*d6d0*/  MOV R25, 0x2f800000 ;  /* 0x2f80000000197802 */ /* 0x000fc60000000f00 */
        /* <DEDUP_REMOVED lines=20> */
.L_x_357:
[----:B------:R-:W-:Y:S01]  /*d820*/  FMUL.FTZ R33, R24, R25 ;  /* 0x0000001918217220 */ /* 0x000fe20000410000 */
[----:B------:R-:W-:-:S03]  /*d830*/  FMUL.FTZ R6, R25, 0.5 ;  /* 0x3f00000019067820 */ /* 0x000fc60000410000 */
[----:B------:R-:W-:-:S04]  /*d840*/  FFMA R2, -R33, R33, R24 ;  /* 0x0000002121027223 */ /* 0x000fc80000000118 */
[----:B------:R-:W-:-:S07]  /*d850*/  FFMA R33, R2, R6, R33 ;  /* 0x0000000602217223 */ /* 0x000fce0000000021 */
.L_x_358:
[----:B------:R-:W-:Y:S05]  /*d860*/  BSYNC.RECONVERGENT B1 ;  /* 0x0000000000017941 */ /* 0x000fea0003800200 */
.L_x_356:
[----:B------:R-:W-:-:S13]  /*d870*/  FSETP.GTU.AND P0, PT, R33, 1, PT ;  /* 0x3f8000002100780b */ /* 0x000fda0003f0c000 */
[----:B------:R-:W-:Y:S01]  /*d880*/  @!P0 FADD R11, R11, 1 ;  /* 0x3f8000000b0b8421 */ /* 0x000fe20000000000 */
[----:B------:R-:W-:Y:S06]  /*d890*/  @P1 BRA `(.L_x_359) ;  /* 0xfffffff400a81947 */ /* 0x000fec000383ffff */
.L_x_346:
[----:B------:R-:W-:Y:S05]  /*d8a0*/  @!P2 BRA `(.L_x_360) ;  /* 0x0000000400c0a947 */ /* 0x000fea0003800000 */
        /* <DEDUP_REMOVED lines=29> */
.L_x_362:
[----:B------:R-:W-:Y:S01]  /*da80*/  FMUL.FTZ R33, R24, R7 ;  /* 0x0000000718217220 */ /* 0x000fe20000410000 */
[----:B------:R-:W-:-:S03]  /*da90*/  FMUL.FTZ R7, R7, 0.5 ;  /* 0x3f00000007077820 */ /* 0x000fc60000410000 */
[----:B------:R-:W-:-:S04]  /*daa0*/  FFMA R2, -R33, R33, R24 ;  /* 0x0000002121027223 */ /* 0x000fc80000000118 */
[----:B------:R-:W-:-:S07]  /*dab0*/  FFMA R33, R2, R7, R33 ;  /* 0x0000000702217223 */ /* 0x000fce0000000021 */
.L_x_363:
[----:B------:R-:W-:Y:S05]  /*dac0*/  BSYNC.RECONVERGENT B1 ;  /* 0x0000000000017941 */ /* 0x000fea0003800200 */
.L_x_361:
[----:B------:R-:W-:Y:S01]  /*dad0*/  FSETP.GTU.AND P0, PT, R33, 1, PT ;  /* 0x3f8000002100780b */ /* 0x000fe20003f0c000 */
[----:B------:R-:W-:-:S12]  /*dae0*/  UISETP.NE.AND UP1, UPT, UR9, 0x1, UPT ;  /* 0x000000010900788c */ /* 0x000fd8000bf25270 */
[----:B------:R-:W-:Y:S01]  /*daf0*/  @!P0 FADD R11, R11, 1 ;  /* 0x3f8000000b0b8421 */ /* 0x000fe20000000000 */
[----:B------:R-:W-:Y:S06]  /*db00*/  BRA.U !UP1, `(.L_x_360) ;  /* 0x0000000509287547 */ /* 0x000fec000b800000 */
        /* <DEDUP_REMOVED lines=29> */
.L_x_365:
[----:B------:R-:W-:Y:S01]  /*dce0*/  FMUL.FTZ R33, R24, R7 ;  /* 0x0000000718217220 */ /* 0x000fe20000410000 */
[----:B------:R-:W-:-:S03]  /*dcf0*/  FMUL.FTZ R7, R7, 0.5 ;  /* 0x3f00000007077820 */ /* 0x000fc60000410000 */
[----:B------:R-:W-:-:S04]  /*dd00*/  FFMA R2, -R33, R33, R24 ;  /* 0x0000002121027223 */ /* 0x000fc80000000118 */
[----:B------:R-:W-:-:S07]  /*dd10*/  FFMA R33, R2, R7, R33 ;  /* 0x0000000702217223 */ /* 0x000fce0000000021 */
.L_x_366:
[----:B------:R-:W-:Y:S05]  /*dd20*/  BSYNC.RECONVERGENT B1 ;  /* 0x0000000000017941 */ /* 0x000fea0003800200 */
.L_x_364:
        /* <DEDUP_REMOVED lines=17> */
[----:B------:R-:W-:Y:S01]  /*de40*/  IMAD.MOV.U32 R7, RZ, RZ, 0x2f800000 ;  /* 0x2f800000ff077424 */ /* 0x000fe200078e00ff */
        /* <DEDUP_REMOVED lines=15> */
.L_x_368:
[----:B------:R-:W-:Y:S01]  /*df40*/  FMUL.FTZ R33, R24, R7 ;  /* 0x0000000718217220 */ /* 0x000fe20000410000 */
[----:B------:R-:W-:-:S03]  /*df50*/  FMUL.FTZ R6, R7, 0.5 ;  /* 0x3f00000007067820 */ /* 0x000fc60000410000 */
[----:B------:R-:W-:-:S04]  /*df60*/  FFMA R2, -R33, R33, R24 ;  /* 0x0000002121027223 */ /* 0x000fc80000000118 */
[----:B------:R-:W-:-:S07]  /*df70*/  FFMA R33, R2, R6, R33 ;  /* 0x0000000602217223 */ /* 0x000fce0000000021 */
.L_x_369:
[----:B------:R-:W-:Y:S05]  /*df80*/  BSYNC.RECONVERGENT B1 ;  /* 0x0000000000017941 */ /* 0x000fea0003800200 */
.L_x_367:
[----:B------:R-:W-:-:S13]  /*df90*/  FSETP.GTU.AND P0, PT, R33, 1, PT ;  /* 0x3f8000002100780b */ /* 0x000fda0003f0c000 */
[----:B------:R-:W-:-:S07]  /*dfa0*/  @!P0 FADD R11, R11, 1 ;  /* 0x3f8000000b0b8421 */ /* 0x000fce0000000000 */
.L_x_360:
[----:B------:R-:W-:Y:S01]  /*dfb0*/  IADD3 R2, PT, PT, R23, 0xa00, RZ ;  /* 0x00000a0017027810 */ /* 0x000fe20007ffe0ff */
[----:B------:R-:W-:Y:S01]  /*dfc0*/  FMUL R11, R11, 4 ;  /* 0x408000000b0b7820 */ /* 0x000fe20000400000 */
[----:B------:R-:W-:Y:S02]  /*dfd0*/  IMAD.MOV.U32 R32, RZ, RZ, -0x23270784 ;  /* 0xdcd8f87cff207424 */ /* 0x000fe400078e00ff */
        /* <DEDUP_REMOVED lines=10> */
[----:B------:R-:W-:Y:S02]  /*e080*/  HFMA2 R25, -RZ, RZ, 0, 0 ;  /* 0x00000000ff197431 */ /* 0x000fe400000001ff */
[----:B------:R-:W-:Y:S02]  /*e090*/  IMAD.MOV.U32 R8, RZ, RZ, RZ ;  /* 0x000000ffff087224 */ /* 0x000fe400078e00ff */
[----:B------:R-:W-:Y:S02]  /*e0a0*/  IMAD.MOV.U32 R32, RZ, RZ, -0x23270784 ;  /* 0xdcd8f87cff207424 */ /* 0x000fe400078e00ff */
[----:B------:R-:W-:Y:S01]  /*e0b0*/  IMAD.MOV.U32 R28, RZ, RZ, -0x75bd8fc ;  /* 0xf8a42704ff1c7424 */ /* 0x000fe200078e00ff */
[----:B0-----:R-:W-:-:S07]  /*e0c0*/  LOP3.LUT R7, R7, 0x7ffffffc, RZ, 0xc0, !PT ;  /* 0x7ffffffc07077812 */ /* 0x001fce00078ec0ff */
.L_x_383:
        /* <DEDUP_REMOVED lines=8> */
[----:B------:R-:W-:Y:S02]  /*e150*/  IMAD.SHL.U32 R2, R27, 0x2, RZ ;  /* 0x000000021b027824 */ /* 0x000fe400078e00ff */
[----:B------:R-:W-:-:S03]  /*e160*/  IMAD.SHL.U32 R6, R31, 0x2, RZ ;  /* 0x000000021f067824 */ /* 0x000fc600078e00ff */
[----:B------:R-:W-:-:S04]  /*e170*/  LOP3.LUT R2, R26, R29, R2, 0x96, !PT ;  /* 0x0000001d1a027212 */ /* 0x000fc800078e9602 */
[----:B------:R-:W-:Y:S02]  /*e180*/  LOP3.LUT R30, R2, R27, RZ, 0x3c, !PT ;  /* 0x0000001b021e7212 */ /* 0x000fe400078e3cff */
[----:B------:R-:W-:-:S03]  /*e190*/  MOV R27, 0x2f800000 ;  /* 0x2f800000001b7802 */ /* 0x000fc60000000f00 */
        /* <DEDUP_REMOVED lines=18> */
.L_x_372:
[----:B------:R-:W-:Y:S01]  /*e2c0*/  FMUL.FTZ R33, R24, R27 ;  /* 0x0000001b18217220 */ /* 0x000fe20000410000 */
[----:B------:R-:W-:-:S03]  /*e2d0*/  FMUL.FTZ R10, R27, 0.5 ;  /* 0x3f0000001b0a7820 */ /* 0x000fc60000410000 */
[----:B------:R-:W-:-:S04]  /*e2e0*/  FFMA R2, -R33, R33, R24 ;  /* 0x0000002121027223 */ /* 0x000fc80000000118 */
[----:B------:R-:W-:-:S07]  /*e2f0*/  FFMA R33, R2, R10, R33 ;  /* 0x0000000a02217223 */ /* 0x000fce0000000021 */
.L_x_373:
[----:B------:R-:W-:Y:S05]  /*e300*/  BSYNC.RECONVERGENT B1 ;  /* 0x0000000000017941 */ /* 0x000fea0003800200 */
.L_x_371:
[----:B------:R-:W-:Y:S01]  /*e310*/  SHF.R.U32.HI R27, RZ, 0x2, R28 ;  /* 0x00000002ff1b7819 */ /* 0x000fe2000001161c */
[----:B------:R-:W-:Y:S01]  /*e320*/  IMAD.SHL.U32 R29, R6, 0x10, RZ ;  /* 0x00000010061d7824 */ /* 0x000fe200078e00ff */
[----:B------:R-:W-:Y:S01]  /*e330*/  SHF.R.U32.HI R31, RZ, 0x2, R32 ;  /* 0x00000002ff1f7819 */ /* 0x000fe20000011620 */
[----:B------:R-:W-:Y:S01]  /*e340*/  BSSY.RECONVERGENT B1, `(.L_x_374) ;  /* 0x0000021000017945 */ /* 0x000fe20003800200 */
[----:B------:R-:W-:Y:S02]  /*e350*/  LOP3.LUT R27, R27, R28, RZ, 0x3c, !PT ;  /* 0x0000001c1b1b7212 */ /* 0x000fe400078e3cff */
[----:B------:R-:W-:Y:S02]  /*e360*/  LOP3.LUT R31, R31, R32, RZ, 0x3c, !PT ;  /* 0x000000201f1f7212 */ /* 0x000fe400078e3cff */
[----:B------:R-:W-:Y:S01]  /*e370*/  FSETP.GTU.AND P0, PT, R33, 1, PT ;  /* 0x3f8000002100780b */ /* 0x000fe20003f0c000 */
[----:B------:R-:W-:Y:S01]  /*e380*/  IMAD.SHL.U32 R2, R27, 0x2, RZ ;  /* 0x000000021b027824 */ /* 0x000fe200078e00ff */
[----:B------:R-:W-:-:S04]  /*e390*/  SHF.L.U32 R10, R31, 0x1, RZ ;  /* 0x000000011f0a7819 */ /* 0x000fc800000006ff */
[----:B------:R-:W-:-:S04]  /*e3a0*/  LOP3.LUT R2, R6, R29, R2, 0x96, !PT ;  /* 0x0000001d06027212 */ /* 0x000fc800078e9602 */
        /* <DEDUP_REMOVED lines=22> */
.L_x_375:
[----:B------:R-:W-:Y:S01]  /*e510*/  FMUL.FTZ R33, R2, R27 ;  /* 0x0000001b02217220 */ /* 0x000fe20000410000 */
[----:B------:R-:W-:-:S03]  /*e520*/  FMUL.FTZ R24, R27, 0.5 ;  /* 0x3f0000001b187820 */ /* 0x000fc60000410000 */
[----:B------:R-:W-:-:S04]  /*e530*/  FFMA R2, -R33, R33, R2 ;  /* 0x0000002121027223 */ /* 0x000fc80000000102 */
[----:B------:R-:W-:-:S07]  /*e540*/  FFMA R33, R2, R24, R33 ;  /* 0x0000001802217223 */ /* 0x000fce0000000021 */
.L_x_376:
[----:B------:R-:W-:Y:S05]  /*e550*/  BSYNC.RECONVERGENT B1 ;  /* 0x0000000000017941 */ /* 0x000fea0003800200 */
.L_x_374:
        /* <DEDUP_REMOVED lines=32> */
.L_x_378:
[----:B------:R-:W-:Y:S01]  /*e760*/  FMUL.FTZ R33, R2, R27 ;  /* 0x0000001b02217220 */ /* 0x000fe20000410000 */
[----:B------:R-:W-:-:S03]  /*e770*/  FMUL.FTZ R24, R27, 0.5 ;  /* 0x3f0000001b187820 */ /* 0x000fc60000410000 */
[----:B------:R-:W-:-:S04]  /*e780*/  FFMA R2, -R33, R33, R2 ;  /* 0x0000002121027223 */ /* 0x000fc80000000102 */
[----:B------:R-:W-:-:S07]  /*e790*/  FFMA R33, R2, R24, R33 ;  /* 0x0000001802217223 */ /* 0x000fce0000000021 */
.L_x_379:
[----:B------:R-:W-:Y:S05]  /*e7a0*/  BSYNC.RECONVERGENT B1 ;  /* 0x0000000000017941 */ /* 0x000fea0003800200 */
.L_x_377:
        /* <DEDUP_REMOVED lines=32> */
.L_x_381:
[----:B------:R-:W-:Y:S01]  /*e9b0*/  FMUL.FTZ R33, R24, R27 ;  /* 0x0000001b18217220 */ /* 0x000fe20000410000 */
[----:B------:R-:W-:-:S03]  /*e9c0*/  FMUL.FTZ R6, R27, 0.5 ;  /* 0x3f0000001b067820 */ /* 0x000fc60000410000 */
[----:B------:R-:W-:-:S04]  /*e9d0*/  FFMA R2, -R33, R33, R24 ;  /* 0x0000002121027223 */ /* 0x000fc80000000118 */
[----:B------:R-:W-:-:S07]  /*e9e0*/  FFMA R33, R2, R6, R33 ;  /* 0x0000000602217223 */ /* 0x000fce0000000021 */
.L_x_382:
[----:B------:R-:W-:Y:S05]  /*e9f0*/  BSYNC.RECONVERGENT B1 ;  /* 0x0000000000017941 */ /* 0x000fea0003800200 */
.L_x_380:
[----:B------:R-:W-:-:S13]  /*ea00*/  FSETP.GTU.AND P0, PT, R33, 1, PT ;  /* 0x3f8000002100780b */ /* 0x000fda0003f0c000 */
[----:B------:R-:W-:Y:S01]  /*ea10*/  @!P0 FADD R25, R25, 1 ;  /* 0x3f80000019198421 */ /* 0x000fe20000000000 */
[----:B------:R-:W-:Y:S06]  /*ea20*/  @P1 BRA `(.L_x_383) ;  /* 0xfffffff400a81947 */ /* 0x000fec000383ffff */
.L_x_370:
[----:B------:R-:W-:Y:S05]  /*ea30*/  @!P2 BRA `(.L_x_384) ;  /* 0x0000000400c0a947 */ /* 0x000fea0003800000 */
        /* <DEDUP_REMOVED lines=29> */
.L_x_386:
[----:B------:R-:W-:Y:S01]  /*ec10*/  FMUL.FTZ R33, R24, R7 ;  /* 0x0000000718217220 */ /* 0x000fe20000410000 */
[----:B------:R-:W-:-:S03]  /*ec20*/  FMUL.FTZ R7, R7, 0.5 ;  /* 0x3f00000007077820 */ /* 0x000fc60000410000 */
[----:B------:R-:W-:-:S04]  /*ec30*/  FFMA R2, -R33, R33, R24 ;  /* 0x0000002121027223 */ /* 0x000fc80000000118 */
[----:B------:R-:W-:-:S07]  /*ec40*/  FFMA R33, R2, R7, R33 ;  /* 0x0000000702217223 */ /* 0x000fce0000000021 */
.L_x_387:
[----:B------:R-:W-:Y:S05]  /*ec50*/  BSYNC.RECONVERGENT B1 ;  /* 0x0000000000017941 */ /* 0x000fea0003800200 */
.L_x_385:
        /* <DEDUP_REMOVED lines=33> */
.L_x_389:
[----:B------:R-:W-:Y:S01]  /*ee70*/  FMUL.FTZ R33, R24, R7 ;  /* 0x0000000718217220 */ /* 0x000fe20000410000 */
[----:B------:R-:W-:-:S03]  /*ee80*/  FMUL.FTZ R7, R7, 0.5 ;  /* 0x3f00000007077820 */ /* 0x000fc60000410000 */
[----:B------:R-:W-:-:S04]  /*ee90*/  FFMA R2, -R33, R33, R24 ;  /* 0x0000002121027223 */ /* 0x000fc80000000118 */
[----:B------:R-:W-:-:S07]  /*eea0*/  FFMA R33, R2, R7, R33 ;  /* 0x0000000702217223 */ /* 0x000fce0000000021 */
.L_x_390:
[----:B------:R-:W-:Y:S05]  /*eeb0*/  BSYNC.RECONVERGENT B1 ;  /* 0x0000000000017941 */ /* 0x000fea0003800200 */
.L_x_388:
        /* <DEDUP_REMOVED lines=33> */
.L_x_392:
[----:B------:R-:W-:Y:S01]  /*f0d0*/  FMUL.FTZ R33, R24, R7 ;  /* 0x0000000718217220 */ /* 0x000fe20000410000 */
[----:B------:R-:W-:-:S03]  /*f0e0*/  FMUL.FTZ R6, R7, 0.5 ;  /* 0x3f00000007067820 */ /* 0x000fc60000410000 */
[----:B------:R-:W-:-:S04]  /*f0f0*/  FFMA R2, -R33, R33, R24 ;  /* 0x0000002121027223 */ /* 0x000fc80000000118 */
[----:B------:R-:W-:-:S07]  /*f100*/  FFMA R33, R2, R6, R33 ;  /* 0x0000000602217223 */ /* 0x000fce0000000021 */
.L_x_393:
[----:B------:R-:W-:Y:S05]  /*f110*/  BSYNC.RECONVERGENT B1 ;  /* 0x0000000000017941 */ /* 0x000fea0003800200 */
.L_x_391:
[----:B------:R-:W-:-:S13]  /*f120*/  FSETP.GTU.AND P0, PT, R33, 1, PT ;  /* 0x3f8000002100780b */ /* 0x000fda0003f0c000 */
[----:B------:R-:W-:-:S07]  /*f130*/  @!P0 FADD R25, R25, 1 ;  /* 0x3f80000019198421 */ /* 0x000fce0000000000 */
.L_x_384:
[----:B------:R-:W-:Y:S02]  /*f140*/  VIADD R2, R23, 0xb00 ;  /* 0x00000b0017027836 */ /* 0x000fe40000000000 */
[----:B------:R-:W-:Y:S02]  /*f150*/  HFMA2 R30, -RZ, RZ, -38016, 0.02740478515625 ;  /* 0xf8a42704ff1e7431 */ /* 0x000fe400000001ff */
[----:B------:R-:W-:Y:S01]  /*f160*/  FMUL R10, R25, 4 ;  /* 0x40800000190a7820 */ /* 0x000fe20000400000 */
        /* <DEDUP_REMOVED lines=8> */
[----:B------:R-:W-:Y:S06]  /*f1f0*/  BRA.U !UP0, `(.L_x_394) ;  /* 0x0000000908747547 */ /* 0x000fec000b800000 */
[----:B------:R-:W0:Y:S01]  /*f200*/  LDC R7, c[0x0][0x3e4] ;  /* 0x0000f900ff077b82 */ /* 0x000e220000000800 */
[----:B------:R-:W-:Y:S01]  /*f210*/  MOV R8, RZ ;  /* 0x000000ff00087202 */ /* 0x000fe20000000f00 */
[----:B------:R-:W-:Y:S02]  /*f220*/  IMAD.MOV.U32 R36, RZ, RZ, -0x23270784 ;  /* 0xdcd8f87cff247424 */ /* 0x000fe400078e00ff */
[----:B------:R-:W-:Y:S02]  /*f230*/  IMAD.MOV.U32 R30, RZ, RZ, -0x75bd8fc ;  /* 0xf8a42704ff1e7424 */ /* 0x000fe400078e00ff */
[----:B------:R-:W-:Y:S01]  /*f240*/  IMAD.MOV.U32 R25, RZ, RZ, RZ ;  /* 0x000000ffff197224 */ /* 0x000fe200078e00ff */
[----:B0-----:R-:W-:-:S07]  /*f250*/  LOP3.LUT R7, R7, 0x7ffffffc, RZ, 0xc0, !PT ;  /* 0x7ffffffc07077812 */ /* 0x001fce00078ec0ff */
.L_x_407:
[----:B------:R-:W-:Y:S01]  /*f260*/  SHF.R.U32.HI R27, RZ, 0x2, R26 ;  /* 0x00000002ff1b7819 */ /* 0x000fe2000001161a */
[----:B------:R-:W-:Y:S01]  /*f270*/  IMAD.SHL.U32 R29, R28, 0x10, RZ ;  /* 0x000000101c1d7824 */ /* 0x000fe200078e00ff */
[----:B------:R-:W-:Y:S01]  /*f280*/  SHF.R.U32.HI R31, RZ, 0x2, R32 ;  /* 0x00000002ff1f7819 */ /* 0x000fe20000011620 */
[----:B------:R-:W-:Y:S01]  /*f290*/  VIADD R8, R8, 0x4 ;  /* 0x0000000408087836 */ /* 0x000fe20000000000 */
[----:B------:R-:W-:Y:S01]  /*f2a0*/  LOP3.LUT R27, R27, R26, RZ, 0x3c, !PT ;  /* 0x0000001a1b1b7212 */ /* 0x000fe200078e3cff */
[----:B------:R-:W-:Y:S01]  /*f2b0*/  BSSY.RECONVERGENT B1, `(.L_x_395) ;  /* 0x000001f000017945 */ /* 0x000fe20003800200 */
[----:B------:R-:W-:Y:S02]  /*f2c0*/  LOP3.LUT R31, R31, R32, RZ, 0x3c, !PT ;  /* 0x000000201f1f7212 */ /* 0x000fe400078e3cff */
[----:B------:R-:W-:Y:S02]  /*f2d0*/  SHF.L.U32 R2, R27, 0x1, RZ ;  /* 0x000000011b027819 */ /* 0x000fe400000006ff */
[----:B------:R-:W-:Y:S01]  /*f2e0*/  ISETP.NE.AND P1, PT, R8, R7, PT ;  /* 0x000000070800720c */ /* 0x000fe20003f25270 */
[----:B------:R-:W-:Y:S01]  /*f2f0*/  IMAD.SHL.U32 R6, R31, 0x2, RZ ;  /* 0x000000021f067824 */ /* 0x000fe200078e00ff */
        /* <DEDUP_REMOVED lines=22> */
.L_x_396:
[----:B------:R-:W-:Y:S01]  /*f460*/  FMUL.FTZ R33, R2, R27 ;  /* 0x0000001b02217220 */ /* 0x000fe20000410000 */
[----:B------:R-:W-:-:S03]  /*f470*/  FMUL.FTZ R24, R27, 0.5 ;  /* 0x3f0000001b187820 */ /* 0x000fc60000410000 */
[----:B------:R-:W-:-:S04]  /*f480*/  FFMA R2, -R33, R33, R2 ;  /* 0x0000002121027223 */ /* 0x000fc80000000102 */
[----:B------:R-:W-:-:S07]  /*f490*/  FFMA R33, R2, R24, R33 ;  /* 0x0000001802217223 */ /* 0x000fce0000000021 */
.L_x_397:
[----:B------:R-:W-:Y:S05]  /*f4a0*/  BSYNC.RECONVERGENT B1 ;  /* 0x0000000000017941 */ /* 0x000fea0003800200 */
.L_x_395:
        /* <DEDUP_REMOVED lines=32> */
.L_x_399:
[----:B------:R-:W-:Y:S01]  /*f6b0*/  FMUL.FTZ R33, R2, R27 ;  /* 0x0000001b02217220 */ /* 0x000fe20000410000 */
[----:B------:R-:W-:-:S03]  /*f6c0*/  FMUL.FTZ R24, R27, 0.5 ;  /* 0x3f0000001b187820 */ /* 0x000fc60000410000 */
[----:B------:R-:W-:-:S04]  /*f6d0*/  FFMA R2, -R33, R33, R2 ;  /* 0x0000002121027223 */ /* 0x000fc80000000102 */
[----:B------:R-:W-:-:S07]  /*f6e0*/  FFMA R33, R2, R24, R33 ;  /* 0x0000001802217223 */ /* 0x000fce0000000021 */
.L_x_400:
[----:B------:R-:W-:Y:S05]  /*f6f0*/  BSYNC.RECONVERGENT B1 ;  /* 0x0000000000017941 */ /* 0x000fea0003800200 */
.L_x_398:
        /* <DEDUP_REMOVED lines=28> */
[----:B------:R-:W-:Y:S02]  /*f8c0*/  MOV R24, R2 ;  /* 0x0000000200187202 */ /* 0x000fe40000000f00 */
[----:B------:R-:W-:-:S07]  /*f8d0*/  MOV R2, 0xf8f0 ;  /* 0x0000f8f000027802 */ /* 0x000fce0000000f00 */
[----:B------:R-:W-:Y:S05]  /*f8e0*/  CALL.REL.NOINC `($__internal_0_$__cuda_sm20_sqrt_rn_f32_slowpath) ;  /* 0x000001ac00487944 */ /* 0x000fea0003c00000 */
[----:B------:R-:W-:Y:S05]  /*f8f0*/  BRA `(.L_x_403) ;  /* 0x0000000000107947 */ /* 0x000fea0003800000 */
.L_x_402:
[----:B------:R-:W-:Y:S01]  /*f900*/  FMUL.FTZ R33, R2, R27 ;  /* 0x0000001b02217220 */ /* 0x000fe20000410000 */
[----:B------:R-:W-:-:S03]  /*f910*/  FMUL.FTZ R24, R27, 0.5 ;  /* 0x3f0000001b187820 */ /* 0x000fc60000410000 */
[----:B------:R-:W-:-:S04]  /*f920*/  FFMA R2, -R33, R33, R2 ;  /* 0x0000002121027223 */ /* 0x000fc80000000102 */
[----:B------:R-:W-:-:S07]  /*f930*/  FFMA R33, R2, R24, R33 ;  /* 0x0000001802217223 */ /* 0x000fce0000000021 */
.L_x_403:
[----:B------:R-:W-:Y:S05]  /*f940*/  BSYNC.RECONVERGENT B1 ;  /* 0x0000000000017941 */ /* 0x000fea0003800200 */
.L_x_401:
        /* <DEDUP_REMOVED lines=32> */
.L_x_405:
[----:B------:R-:W-:Y:S01]  /*fb50*/  FMUL.FTZ R33, R24, R27 ;  /* 0x0000001b18217220 */ /* 0x000fe20000410000 */
[----:B------:R-:W-:-:S03]  /*fb60*/  FMUL.FTZ R6, R27, 0.5 ;  /* 0x3f0000001b067820 */ /* 0x000fc60000410000 */
[----:B------:R-:W-:-:S04]  /*fb70*/  FFMA R2, -R33, R33, R24 ;  /* 0x0000002121027223 */ /* 0x000fc80000000118 */
[----:B------:R-:W-:-:S07]  /*fb80*/  FFMA R33, R2, R6, R33 ;  /* 0x0000000602217223 */ /* 0x000fce0000000021 */
.L_x_406:
[----:B------:R-:W-:Y:S05]  /*fb90*/  BSYNC.RECONVERGENT B1 ;  /* 0x0000000000017941 */ /* 0x000fea0003800200 */
.L_x_404:
[----:B------:R-:W-:-:S13]  /*fba0*/  FSETP.GTU.AND P0, PT, R33, 1, PT ;  /* 0x3f8000002100780b */ /* 0x000fda0003f0c000 */
[----:B------:R-:W-:Y:S01]  /*fbb0*/  @!P0 FADD R25, R25, 1 ;  /* 0x3f80000019198421 */ /* 0x000fe20000000000 */
[----:B------:R-:W-:Y:S06]  /*fbc0*/  @P1 BRA `(.L_x_407) ;  /* 0xfffffff400a41947 */ /* 0x000fec000383ffff */
.L_x_394:
        /* <DEDUP_REMOVED lines=30> */
.L_x_410:
[----:B------:R-:W-:Y:S01]  /*fdb0*/  FMUL.FTZ R33, R24, R7 ;  /* 0x0000000718217220 */ /* 0x000fe20000410000 */
[----:B------:R-:W-:-:S03]  /*fdc0*/  FMUL.FTZ R7, R7, 0.5 ;  /* 0x3f00000007077820 */ /* 0x000fc60000410000 */
[----:B------:R-:W-:-:S04]  /*fdd0*/  FFMA R2, -R33, R33, R24 ;  /* 0x0000002121027223 */ /* 0x000fc80000000118 */
[----:B------:R-:W-:-:S07]  /*fde0*/  FFMA R33, R2, R7, R33 ;  /* 0x0000000702217223 */ /* 0x000fce0000000021 */
.L_x_411:
[----:B------:R-:W-:Y:S05]  /*fdf0*/  BSYNC.RECONVERGENT B1 ;  /* 0x0000000000017941 */ /* 0x000fea0003800200 */
.L_x_409:
[----:B------:R-:W-:Y:S01]  /*fe00*/  FSETP.GTU.AND P0, PT, R33, 1, PT ;  /* 0x3f8000002100780b */ /* 0x000fe20003f0c000 */
[----:B------:R-:W-:-:S12]  /*fe10*/  UISETP.NE.AND UP1, UPT, UR9, 0x1, UPT ;  /* 0x000000010900788c */ /* 0x000fd8000bf25270 */
[----:B------:R-:W-:Y:S01]  /*fe20*/  @!P0 FADD R25, R25, 1 ;  /* 0x3f80000019198421 */ /* 0x000fe20000000000 */
[----:B------:R-:W-:Y:S06]  /*fe30*/  BRA.U !UP1, `(.L_x_408) ;  /* 0x0000000509287547 */ /* 0x000fec000b800000 */
[----:B------:R-:W-:Y:S01]  /*fe40*/  SHF.R.U32.HI R7, RZ, 0x2, R30 ;  /* 0x00000002ff077819 */ /* 0x000fe2000001161e */
[----:B------:R-:W-:Y:S01]  /*fe50*/  IMAD.MOV.U32 R24, RZ, RZ, 0x2f800000 ;  /* 0x2f800000ff187424 */ /* 0x000fe200078e00ff */
[----:B------:R-:W-:Y:S01]  /*fe60*/  SHF.L.U32 R27, R8, 0x4, RZ ;  /* 0x00000004081b7819 */ /* 0x000fe200000006ff */
[----:B------:R-:W-:Y:S01]  /*fe70*/  BSSY.RECONVERGENT B1, `(.L_x_412) ;  /* 0x000001e000017945 */ /* 0x000fe20003800200 */
        /* <DEDUP_REMOVED lines=25> */
.L_x_413:
[----:B------:R-:W-:Y:S01]  /*10010*/  FMUL.FTZ R33, R24, R7 ;  /* 0x0000000718217220 */ /* 0x000fe20000410000 */
[----:B------:R-:W-:-:S03]  /*10020*/  FMUL.FTZ R7, R7, 0.5 ;  /* 0x3f00000007077820 */ /* 0x000fc60000410000 */
[----:B------:R-:W-:-:S04]  /*10030*/  FFMA R2, -R33, R33, R24 ;  /* 0x0000002121027223 */ /* 0x000fc80000000118 */
[----:B------:R-:W-:-:S07]  /*10040*/  FFMA R33, R2, R7, R33 ;  /* 0x0000000702217223 */ /* 0x000fce0000000021 */
.L_x_414:
[----:B------:R-:W-:Y:S05]  /*10050*/  BSYNC.RECONVERGENT B1 ;  /* 0x0000000000017941 */ /* 0x000fea0003800200 */
.L_x_412:
        /* <DEDUP_REMOVED lines=17> */
[----:B------:R-:W-:Y:S01]  /*10170*/  HFMA2 R7, -RZ, RZ, 0.1171875, 0 ;  /* 0x2f800000ff077431 */ /* 0x000fe200000001ff */
        /* <DEDUP_REMOVED lines=15> */
.L_x_416:
[----:B------:R-:W-:Y:S01]  /*10270*/  FMUL.FTZ R33, R24, R7 ;  /* 0x0000000718217220 */ /* 0x000fe20000410000 */
[----:B------:R-:W-:-:S03]  /*10280*/  FMUL.FTZ R6, R7, 0.5 ;  /* 0x3f00000007067820 */ /* 0x000fc60000410000 */
[----:B------:R-:W-:-:S04]  /*10290*/  FFMA R2, -R33, R33, R24 ;  /* 0x0000002121027223 */ /* 0x000fc80000000118 */
[----:B------:R-:W-:-:S07]  /*102a0*/  FFMA R33, R2, R6, R33 ;  /* 0x0000000602217223 */ /* 0x000fce0000000021 */
.L_x_417:
[----:B------:R-:W-:Y:S05]  /*102b0*/  BSYNC.RECONVERGENT B1 ;  /* 0x0000000000017941 */ /* 0x000fea0003800200 */
.L_x_415:
[----:B------:R-:W-:-:S13]  /*102c0*/  FSETP.GTU.AND P0, PT, R33, 1, PT ;  /* 0x3f8000002100780b */ /* 0x000fda0003f0c000 */
[----:B------:R-:W-:-:S07]  /*102d0*/  @!P0 FADD R25, R25, 1 ;  /* 0x3f80000019198421 */ /* 0x000fce0000000000 */
.L_x_408:
        /* <DEDUP_REMOVED lines=18> */
.L_x_431:
        /* <DEDUP_REMOVED lines=32> */
.L_x_420:
[----:B------:R-:W-:Y:S01]  /*10600*/  FMUL.FTZ R33, R2, R29 ;  /* 0x0000001d02217220 */ /* 0x000fe20000410000 */
[----:B------:R-:W-:-:S03]  /*10610*/  FMUL.FTZ R24, R29, 0.5 ;  /* 0x3f0000001d187820 */ /* 0x000fc60000410000 */
[----:B------:R-:W-:-:S04]  /*10620*/  FFMA R2, -R33, R33, R2 ;  /* 0x0000002121027223 */ /* 0x000fc80000000102 */
[----:B------:R-:W-:-:S07]  /*10630*/  FFMA R33, R2, R24, R33 ;  /* 0x0000001802217223 */ /* 0x000fce0000000021 */
.L_x_421:
[----:B------:R-:W-:Y:S05]  /*10640*/  BSYNC.RECONVERGENT B1 ;  /* 0x0000000000017941 */ /* 0x000fea0003800200 */
.L_x_419:
        /* <DEDUP_REMOVED lines=11> */
[----:B------:R-:W-:Y:S02]  /*10700*/  HFMA2 R29, -RZ, RZ, 0.1171875, 0 ;  /* 0x2f800000ff1d7431 */ /* 0x000fe400000001ff */
        /* <DEDUP_REMOVED lines=20> */
.L_x_423:
[----:B------:R-:W-:Y:S01]  /*10850*/  FMUL.FTZ R33, R2, R29 ;  /* 0x0000001d02217220 */ /* 0x000fe20000410000 */
[----:B------:R-:W-:-:S03]  /*10860*/  FMUL.FTZ R24, R29, 0.5 ;  /* 0x3f0000001d187820 */ /* 0x000fc60000410000 */
[----:B------:R-:W-:-:S04]  /*10870*/  FFMA R2, -R33, R33, R2 ;  /* 0x0000002121027223 */ /* 0x000fc80000000102 */
[----:B------:R-:W-:-:S07]  /*10880*/  FFMA R33, R2, R24, R33 ;  /* 0x0000001802217223 */ /* 0x000fce0000000021 */
.L_x_424:
[----:B------:R-:W-:Y:S05]  /*10890*/  BSYNC.RECONVERGENT B1 ;  /* 0x0000000000017941 */ /* 0x000fea0003800200 */
.L_x_422:
        /* <DEDUP_REMOVED lines=32> */
.L_x_426:
[----:B------:R-:W-:Y:S01]  /*10aa0*/  FMUL.FTZ R33, R2, R29 ;  /* 0x0000001d02217220 */ /* 0x000fe20000410000 */
[----:B------:R-:W-:-:S03]  /*10ab0*/  FMUL.FTZ R24, R29, 0.5 ;  /* 0x3f0000001d187820 */ /* 0x000fc60000410000 */
[----:B------:R-:W-:-:S04]  /*10ac0*/  FFMA R2, -R33, R33, R2 ;  /* 0x0000002121027223 */ /* 0x000fc80000000102 */
[----:B------:R-:W-:-:S07]  /*10ad0*/  FFMA R33, R2, R24, R33 ;  /* 0x0000001802217223 */ /* 0x000fce0000000021 */
.L_x_427:
[----:B------:R-:W-:Y:S05]  /*10ae0*/  BSYNC.RECONVERGENT B1 ;  /* 0x0000000000017941 */ /* 0x000fea0003800200 */
.L_x_425:
        /* <DEDUP_REMOVED lines=32> */
.L_x_429:
[----:B------:R-:W-:Y:S01]  /*10cf0*/  FMUL.FTZ R33, R24, R29 ;  /* 0x0000001d18217220 */ /* 0x000fe20000410000 */
[----:B------:R-:W-:-:S03]  /*10d00*/  FMUL.FTZ R6, R29, 0.5 ;  /* 0x3f0000001d067820 */ /* 0x000fc60000410000 */
[----:B------:R-:W-:-:S04]  /*10d10*/  FFMA R2, -R33, R33, R24 ;  /* 0x0000002121027223 */ /* 0x000fc80000000118 */
[----:B------:R-:W-:-:S07]  /*10d20*/  FFMA R33, R2, R6, R33 ;  /* 0x0000000602217223 */ /* 0x000fce0000000021 */
.L_x_430:
[----:B------:R-:W-:Y:S05]  /*10d30*/  BSYNC.RECONVERGENT B1 ;  /* 0x0000000000017941 */ /* 0x000fea0003800200 */
.L_x_428:
[----:B------:R-:W-:-:S13]  /*10d40*/  FSETP.GTU.AND P0, PT, R33, 1, PT ;  /* 0x3f8000002100780b */ /* 0x000fda0003f0c000 */
[----:B------:R-:W-:Y:S01]  /*10d50*/  @!P0 FADD R27, R27, 1 ;  /* 0x3f8000001b1b8421 */ /* 0x000fe20000000000 */
[----:B------:R-:W-:Y:S06]  /*10d60*/  @P1 BRA `(.L_x_431) ;  /* 0xfffffff400a41947 */ /* 0x000fec000383ffff */
.L_x_418:
        /* <DEDUP_REMOVED lines=30> */
.L_x_434:
[----:B------:R-:W-:Y:S01]  /*10f50*/  FMUL.FTZ R33, R24, R7 ;  /* 0x0000000718217220 */ /* 0x000fe20000410000 */
[----:B------:R-:W-:-:S03]  /*10f60*/  FMUL.FTZ R7, R7, 0.5 ;  /* 0x3f00000007077820 */ /* 0x000fc60000410000 */
[----:B------:R-:W-:-:S04]  /*10f70*/  FFMA R2, -R33, R33, R24 ;  /* 0x0000002121027223 */ /* 0x000fc80000000118 */
[----:B------:R-:W-:-:S07]  /*10f80*/  FFMA R33, R2, R7, R33 ;  /* 0x0000000702217223 */ /* 0x000fce0000000021 */
.L_x_435:
[----:B------:R-:W-:Y:S05]  /*10f90*/  BSYNC.RECONVERGENT B1 ;  /* 0x0000000000017941 */ /* 0x000fea0003800200 */
.L_x_433:
        /* <DEDUP_REMOVED lines=33> */
.L_x_437:
[----:B------:R-:W-:Y:S01]  /*111b0*/  FMUL.FTZ R33, R24, R7 ;  /* 0x0000000718217220 */ /* 0x000fe20000410000 */
[----:B------:R-:W-:-:S03]  /*111c0*/  FMUL.FTZ R7, R7, 0.5 ;  /* 0x3f00000007077820 */ /* 0x000fc60000410000 */
[----:B------:R-:W-:-:S04]  /*111d0*/  FFMA R2, -R33, R33, R24 ;  /* 0x0000002121027223 */ /* 0x000fc80000000118 */
[----:B------:R-:W-:-:S07]  /*111e0*/  FFMA R33, R2, R7, R33 ;  /* 0x0000000702217223 */ /* 0x000fce0000000021 */
.L_x_438:
[----:B------:R-:W-:Y:S05]  /*111f0*/  BSYNC.RECONVERGENT B1 ;  /* 0x0000000000017941 */ /* 0x000fea0003800200 */
.L_x_436:
        /* <DEDUP_REMOVED lines=33> */
.L_x_440:
[----:B------:R-:W-:Y:S01]  /*11410*/  FMUL.FTZ R33, R24, R7 ;  /* 0x0000000718217220 */ /* 0x000fe20000410000 */
[----:B------:R-:W-:-:S03]  /*11420*/  FMUL.FTZ R6, R7, 0.5 ;  /* 0x3f00000007067820 */ /* 0x000fc60000410000 */
[----:B------:R-:W-:-:S04]  /*11430*/  FFMA R2, -R33, R33, R24 ;  /* 0x0000002121027223 */ /* 0x000fc80000000118 */
[----:B------:R-:W-:-:S07]  /*11440*/  FFMA R33, R2, R6, R33 ;  /* 0x0000000602217223 */ /* 0x000fce0000000021 */
.L_x_441:
[----:B------:R-:W-:Y:S05]  /*11450*/  BSYNC.RECONVERGENT B1 ;  /* 0x0000000000017941 */ /* 0x000fea0003800200 */
.L_x_439:
[----:B------:R-:W-:-:S13]  /*11460*/  FSETP.GTU.AND P0, PT, R33, 1, PT ;  /* 0x3f8000002100780b */ /* 0x000fda0003f0c000 */
[----:B------:R-:W-:-:S07]  /*11470*/  @!P0 FADD R27, R27, 1 ;  /* 0x3f8000001b1b8421 */ /* 0x000fce0000000000 */
.L_x_432:
        /* <DEDUP_REMOVED lines=18> */
.L_x_455:
        /* <DEDUP_REMOVED lines=9> */
[----:B------:R-:W-:-:S05]  /*11630*/  IMAD.SHL.U32 R25, R2, 0x2, RZ ;  /* 0x0000000202197824 */ /* 0x000fca00078e00ff */
[----:B------:R-:W-:Y:S01]  /*11640*/  LOP3.LUT R25, R7, R24, R25, 0x96, !PT ;  /* 0x0000001807197212 */ /* 0x000fe200078e9619 */
[----:B------:R-:W-:-:S03]  /*11650*/  IMAD.SHL.U32 R24, R29, 0x2, RZ ;  /* 0x000000021d187824 */ /* 0x000fc600078e00ff */
[----:B------:R-:W-:Y:S01]  /*11660*/  LOP3.LUT R30, R25, R2, RZ, 0x3c, !PT ;  /* 0x00000002191e7212 */ /* 0x000fe200078e3cff */
[----:B------:R-:W-:-:S03]  /*11670*/  IMAD.MOV.U32 R25, RZ, RZ, 0x2f800000 ;  /* 0x2f800000ff197424 */ /* 0x000fc600078e00ff */
[----:B------:R-:W-:-:S04]  /*11680*/  SHF.L.U32 R2, R30, 0x4, RZ ;  /* 0x000000041e027819 */ /* 0x000fc800000006ff */
[----:B------:R-:W-:Y:S02]  /*11690*/  LOP3.LUT R31, R29, R24, R2, 0x96, !PT ;  /* 0x000000181d1f7212 */ /* 0x000fe400078e9602 */
[C---:B------:R-:W-:Y:S02]  /*116a0*/  IADD3 R2, PT, PT, R26.reuse, 0x587c5, R30 ;  /* 0x000587c51a027810 */ /* 0x040fe40007ffe01e */
        /* <DEDUP_REMOVED lines=16> */
.L_x_444:
[----:B------:R-:W-:Y:S01]  /*117b0*/  FMUL.FTZ R33, R2, R25 ;  /* 0x0000001902217220 */ /* 0x000fe20000410000 */
[----:B------:R-:W-:-:S03]  /*117c0*/  FMUL.FTZ R24, R25, 0.5 ;  /* 0x3f00000019187820 */ /* 0x000fc60000410000 */
[----:B------:R-:W-:-:S04]  /*117d0*/  FFMA R2, -R33, R33, R2 ;  /* 0x0000002121027223 */ /* 0x000fc80000000102 */
[----:B------:R-:W-:-:S07]  /*117e0*/  FFMA R33, R2, R24, R33 ;  /* 0x0000001802217223 */ /* 0x000fce0000000021 */
.L_x_445:
[----:B------:R-:W-:Y:S05]  /*117f0*/  BSYNC.RECONVERGENT B1 ;  /* 0x0000000000017941 */ /* 0x000fea0003800200 */
.L_x_443:
        /* <DEDUP_REMOVED lines=9> */
[----:B------:R-:W-:-:S03]  /*11890*/  IMAD.SHL.U32 R6, R29, 0x2, RZ ;  /* 0x000000021d067824 */ /* 0x000fc600078e00ff */
[----:B------:R-:W-:-:S03]  /*118a0*/  LOP3.LUT R36, R2, R25, RZ, 0x3c, !PT ;  /* 0x0000001902247212 */ /* 0x000fc600078e3cff */
[----:B------:R-:W-:Y:S02]  /*118b0*/  @!P0 FADD R32, R32, 1 ;  /* 0x3f80000020208421 */ /* 0x000fe40000000000 */
[----:B------:R-:W-:Y:S02]  /*118c0*/  IMAD.SHL.U32 R2, R36, 0x10, RZ ;  /* 0x0000001024027824 */ /* 0x000fe400078e00ff */
[----:B------:R-:W-:-:S03]  /*118d0*/  IMAD.MOV.U32 R37, RZ, RZ, R32 ;  /* 0x000000ffff257224 */ /* 0x000fc600078e0020 */
[----:B------:R-:W-:Y:S01]  /*118e0*/  LOP3.LUT R25, R29, R6, R2, 0x96, !PT ;  /* 0x000000061d197212 */ /* 0x000fe200078e9602 */
[----:B------:R-:W-:Y:S01]  /*118f0*/  HFMA2 R29, -RZ, RZ, 0.1171875, 0 ;  /* 0x2f800000ff1d7431 */ /* 0x000fe200000001ff */
        /* <DEDUP_REMOVED lines=16> */
.L_x_447:
[----:B------:R-:W-:Y:S01]  /*11a00*/  FMUL.FTZ R33, R24, R29 ;  /* 0x0000001d18217220 */ /* 0x000fe20000410000 */
[----:B------:R-:W-:-:S03]  /*11a10*/  FMUL.FTZ R6, R29, 0.5 ;  /* 0x3f0000001d067820 */ /* 0x000fc60000410000 */
[----:B------:R-:W-:-:S04]  /*11a20*/  FFMA R2, -R33, R33, R24 ;  /* 0x0000002121027223 */ /* 0x000fc80000000118 */
[----:B------:R-:W-:-:S07]  /*11a30*/  FFMA R33, R2, R6, R33 ;  /* 0x0000000602217223 */ /* 0x000fce0000000021 */
.L_x_448:
[----:B------:R-:W-:Y:S05]  /*11a40*/  BSYNC.RECONVERGENT B1 ;  /* 0x0000000000017941 */ /* 0x000fea0003800200 */
.L_x_446:
        /* <DEDUP_REMOVED lines=9> */
[----:B------:R-:W-:Y:S02]  /*11ae0*/  LOP3.LUT R7, R25, R6, R7, 0x96, !PT ;  /* 0x0000000619077212 */ /* 0x000fe400078e9607 */
[----:B------:R-:W-:Y:S02]  /*11af0*/  SHF.L.U32 R6, R29, 0x1, RZ ;  /* 0x000000011d067819 */ /* 0x000fe400000006ff */
[----:B------:R-:W-:-:S03]  /*11b00*/  LOP3.LUT R32, R7, R2, RZ, 0x3c, !PT ;  /* 0x0000000207207212 */ /* 0x000fc600078e3cff */
[----:B------:R-:W-:Y:S02]  /*11b10*/  @!P0 FADD R37, R37, 1 ;  /* 0x3f80000025258421 */ /* 0x000fe40000000000 */
[----:B------:R-:W-:Y:S02]  /*11b20*/  IMAD.SHL.U32 R2, R32, 0x10, RZ ;  /* 0x0000001020027824 */ /* 0x000fe400078e00ff */
[----:B------:R-:W-:-:S03]  /*11b30*/  IMAD.MOV.U32 R30, RZ, RZ, R37 ;  /* 0x000000ffff1e7224 */ /* 0x000fc600078e0025 */
        /* <DEDUP_REMOVED lines=17> */
.L_x_450:
[----:B------:R-:W-:Y:S01]  /*11c50*/  FMUL.FTZ R33, R24, R7 ;  /* 0x0000000718217220 */ /* 0x000fe20000410000 */
[----:B------:R-:W-:-:S03]  /*11c60*/  FMUL.FTZ R7, R7, 0.5 ;  /* 0x3f00000007077820 */ /* 0x000fc60000410000 */
[----:B------:R-:W-:-:S04]  /*11c70*/  FFMA R2, -R33, R33, R24 ;  /* 0x0000002121027223 */ /* 0x000fc80000000118 */
[----:B------:R-:W-:-:S07]  /*11c80*/  FFMA R33, R2, R7, R33 ;  /* 0x0000000702217223 */ /* 0x000fce0000000021 */
.L_x_451:
[----:B------:R-:W-:Y:S05]  /*11c90*/  BSYNC.RECONVERGENT B1 ;  /* 0x0000000000017941 */ /* 0x000fea0003800200 */
.L_x_449:
        /* <DEDUP_REMOVED lines=33> */
.L_x_453:
[----:B------:R-:W-:Y:S01]  /*11eb0*/  FMUL.FTZ R33, R2, R29 ;  /* 0x0000001d02217220 */ /* 0x000fe20000410000 */
[----:B------:R-:W-:-:S03]  /*11ec0*/  FMUL.FTZ R24, R29, 0.5 ;  /* 0x3f0000001d187820 */ /* 0x000fc60000410000 */
[----:B------:R-:W-:-:S04]  /*11ed0*/  FFMA R2, -R33, R33, R2 ;  /* 0x0000002121027223 */ /* 0x000fc80000000102 */
[----:B------:R-:W-:-:S07]  /*11ee0*/  FFMA R33, R2, R24, R33 ;  /* 0x0000001802217223 */ /* 0x000fce0000000021 */
.L_x_454:
[----:B------:R-:W-:Y:S05]  /*11ef0*/  BSYNC.RECONVERGENT B1 ;  /* 0x0000000000017941 */ /* 0x000fea0003800200 */
.L_x_452:
[----:B------:R-:W-:-:S13]  /*11f00*/  FSETP.GTU.AND P0, PT, R33, 1, PT ;  /* 0x3f8000002100780b */ /* 0x000fda0003f0c000 */
[----:B------:R-:W-:-:S04]  /*11f10*/  @!P0 FADD R30, R30, 1 ;  /* 0x3f8000001e1e8421 */ /* 0x000fc80000000000 */
[----:B------:R-:W-:Y:S01]  /*11f20*/  IMAD.MOV.U32 R37, RZ, RZ, R30 ;  /* 0x000000ffff257224 */ /* 0x000fe200078e001e */
[----:B------:R-:W-:Y:S06]  /*11f30*/  @P1 BRA `(.L_x_455) ;  /* 0xfffffff400981947 */ /* 0x000fec000383ffff */
.L_x_442:
[----:B------:R-:W-:Y:S05]  /*11f40*/  @!P2 BRA `(.L_x_456) ;  /* 0x0000000400c4a947 */ /* 0x000fea0003800000 */
        /* <DEDUP_REMOVED lines=8> */
[----:B------:R-:W-:Y:S01]  /*11fd0*/  LOP3.LUT R25, R7, R24, R25, 0x96, !PT ;  /* 0x0000001807197212 */ /* 0x000fe200078e9619 */
[----:B------:R-:W-:-:S03]  /*11fe0*/  IMAD.SHL.U32 R24, R27, 0x2, RZ ;  /* 0x000000021b187824 */ /* 0x000fc600078e00ff */
[----:B------:R-:W-:-:S05]  /*11ff0*/  LOP3.LUT R25, R25, R2, RZ, 0x3c, !PT ;  /* 0x0000000219197212 */ /* 0x000fca00078e3cff */
        /* <DEDUP_REMOVED lines=19> */
.L_x_458:
[----:B------:R-:W-:Y:S01]  /*12130*/  FMUL.FTZ R33, R2, R29 ;  /* 0x0000001d02217220 */ /* 0x000fe20000410000 */
[----:B------:R-:W-:-:S03]  /*12140*/  FMUL.FTZ R24, R29, 0.5 ;  /* 0x3f0000001d187820 */ /* 0x000fc60000410000 */
[----:B------:R-:W-:-:S04]  /*12150*/  FFMA R2, -R33, R33, R2 ;  /* 0x0000002121027223 */ /* 0x000fc80000000102 */
[----:B------:R-:W-:-:S07]  /*12160*/  FFMA R33, R2, R24, R33 ;  /* 0x0000001802217223 */ /* 0x000fce0000000021 */
.L_x_459:
[----:B------:R-:W-:Y:S05]  /*12170*/  BSYNC.RECONVERGENT B1 ;  /* 0x0000000000017941 */ /* 0x000fea0003800200 */
.L_x_457:
        /* <DEDUP_REMOVED lines=13> */
[----:B------:R-:W-:-:S04]  /*12250*/  LOP3.LUT R29, R2, R29, RZ, 0x3c, !PT ;  /* 0x0000001d021d7212 */ /* 0x000fc800078e3cff */
        /* <DEDUP_REMOVED lines=19> */
.L_x_461:
[----:B------:R-:W-:Y:S01]  /*12390*/  FMUL.FTZ R33, R24, R29 ;  /* 0x0000001d18217220 */ /* 0x000fe20000410000 */
[----:B------:R-:W-:-:S03]  /*123a0*/  FMUL.FTZ R6, R29, 0.5 ;  /* 0x3f0000001d067820 */ /* 0x000fc60000410000 */
[----:B------:R-:W-:-:S04]  /*123b0*/  FFMA R2, -R33, R33, R24 ;  /* 0x0000002121027223 */ /* 0x000fc80000000118 */
[----:B------:R-:W-:-:S07]  /*123c0*/  FFMA R33, R2, R6, R33 ;  /* 0x0000000602217223 */ /* 0x000fce0000000021 */
.L_x_462:
[----:B------:R-:W-:Y:S05]  /*123d0*/  BSYNC.RECONVERGENT B1 ;  /* 0x0000000000017941 */ /* 0x000fea0003800200 */
.L_x_460:
        /* <DEDUP_REMOVED lines=33> */
.L_x_464:
[----:B------:R-:W-:Y:S01]  /*125f0*/  FMUL.FTZ R33, R24, R7 ;  /* 0x0000000718217220 */ /* 0x000fe20000410000 */
[----:B------:R-:W-:-:S03]  /*12600*/  FMUL.FTZ R6, R7, 0.5 ;  /* 0x3f00000007067820 */ /* 0x000fc60000410000 */
[----:B------:R-:W-:-:S04]  /*12610*/  FFMA R2, -R33, R33, R24 ;  /* 0x0000002121027223 */ /* 0x000fc80000000118 */
[----:B------:R-:W-:-:S07]  /*12620*/  FFMA R33, R2, R6, R33 ;  /* 0x0000000602217223 */ /* 0x000fce0000000021 */
.L_x_465:
[----:B------:R-:W-:Y:S05]  /*12630*/  BSYNC.RECONVERGENT B1 ;  /* 0x0000000000017941 */ /* 0x000fea0003800200 */
.L_x_463:
[----:B------:R-:W-:-:S13]  /*12640*/  FSETP.GTU.AND P0, PT, R33, 1, PT ;  /* 0x3f8000002100780b */ /* 0x000fda0003f0c000 */
[----:B------:R-:W-:-:S07]  /*12650*/  @!P0 FADD R37, R37, 1 ;  /* 0x3f80000025258421 */ /* 0x000fce0000000000 */
.L_x_456:
[----:B------:R-:W-:Y:S02]  /*12660*/  VIADD R2, R23, 0xe00 ;  /* 0x00000e0017027836 */ /* 0x000fe40000000000 */
        /* <DEDUP_REMOVED lines=17> */
.L_x_479:
[----:B------:R-:W-:Y:S01]  /*12780*/  SHF.R.U32.HI R2, RZ, 0x2, R25 ;  /* 0x00000002ff027819 */ /* 0x000fe20000011619 */
[----:B------:R-:W-:Y:S01]  /*12790*/  BSSY.RECONVERGENT B1, `(.L_x_467) ;  /* 0x0000024000017945 */ /* 0x000fe20003800200 */
[----:B------:R-:W-:Y:S02]  /*127a0*/  SHF.L.U32 R24, R37, 0x4, RZ ;  /* 0x0000000425187819 */ /* 0x000fe400000006ff */
[----:B------:R-:W-:Y:S02]  /*127b0*/  LOP3.LUT R2, R2, R25, RZ, 0x3c, !PT ;  /* 0x0000001902027212 */ /* 0x000fe400078e3cff */
[----:B------:R-:W-:Y:S02]  /*127c0*/  SHF.R.U32.HI R29, RZ, 0x2, R32 ;  /* 0x00000002ff1d7819 */ /* 0x000fe40000011620 */
[----:B------:R-:W-:Y:S01]  /*127d0*/  IADD3 R27, PT, PT, R27, 0x4, RZ ;  /* 0x000000041b1b7810 */ /* 0x000fe20007ffe0ff */
[----:B------:R-:W-:Y:S01]  /*127e0*/  IMAD.SHL.U32 R25, R2, 0x2, RZ ;  /* 0x0000000202197824 */ /* 0x000fe200078e00ff */
[----:B------:R-:W-:Y:S01]  /*127f0*/  LOP3.LUT R29, R29, R32, RZ, 0x3c, !PT ;  /* 0x000000201d1d7212 */ /* 0x000fe200078e3cff */
[----:B------:R-:W-:Y:S01]  /*12800*/  IMAD.MOV.U32 R32, RZ, RZ, R38 ;  /* 0x000000ffff207224 */ /* 0x000fe200078e0026 */
[----:B------:R-:W-:-:S02]  /*12810*/  ISETP.NE.AND P1, PT, R27, R28, PT ;  /* 0x0000001c1b00720c */ /* 0x000fc40003f25270 */
[----:B------:R-:W-:Y:S01]  /*12820*/  LOP3.LUT R25, R37, R24, R25, 0x96, !PT ;  /* 0x0000001825197212 */ /* 0x000fe200078e9619 */
[----:B------:R-:W-:-:S03]  /*12830*/  IMAD.SHL.U32 R24, R29, 0x2, RZ ;  /* 0x000000021d187824 */ /* 0x000fc600078e00ff */
[----:B------:R-:W-:Y:S01]  /*12840*/  LOP3.LUT R30, R25, R2, RZ, 0x3c, !PT ;  /* 0x00000002191e7212 */ /* 0x000fe200078e3cff */
[----:B------:R-:W-:-:S04]  /*12850*/  IMAD.MOV.U32 R25, RZ, RZ, 0x2f800000 ;  /* 0x2f800000ff197424 */ /* 0x000fc800078e00ff */
[----:B------:R-:W-:-:S05]  /*12860*/  IMAD.SHL.U32 R2, R30, 0x10, RZ ;  /* 0x000000101e027824 */ /* 0x000fca00078e00ff */
        /* <DEDUP_REMOVED lines=18> */
.L_x_468:
[----:B------:R-:W-:Y:S01]  /*12990*/  FMUL.FTZ R33, R2, R25 ;  /* 0x0000001902217220 */ /* 0x000fe20000410000 */
[----:B------:R-:W-:-:S03]  /*129a0*/  FMUL.FTZ R24, R25, 0.5 ;  /* 0x3f00000019187820 */ /* 0x000fc60000410000 */
[----:B------:R-:W-:-:S04]  /*129b0*/  FFMA R2, -R33, R33, R2 ;  /* 0x0000002121027223 */ /* 0x000fc80000000102 */
[----:B------:R-:W-:-:S07]  /*129c0*/  FFMA R33, R2, R24, R33 ;  /* 0x0000001802217223 */ /* 0x000fce0000000021 */
.L_x_469:
[----:B------:R-:W-:Y:S05]  /*129d0*/  BSYNC.RECONVERGENT B1 ;  /* 0x0000000000017941 */ /* 0x000fea0003800200 */
.L_x_467:
        /* <DEDUP_REMOVED lines=9> */
[----:B------:R-:W-:-:S03]  /*12a70*/  IMAD.SHL.U32 R6, R29, 0x2, RZ ;  /* 0x000000021d067824 */ /* 0x000fc600078e00ff */
[----:B------:R-:W-:-:S05]  /*12a80*/  LOP3.LUT R36, R2, R25, RZ, 0x3c, !PT ;  /* 0x0000001902247212 */ /* 0x000fca00078e3cff */
[----:B------:R-:W-:Y:S02]  /*12a90*/  IMAD.SHL.U32 R2, R36, 0x10, RZ ;  /* 0x0000001024027824 */ /* 0x000fe400078e00ff */
[----:B------:R-:W-:-:S03]  /*12aa0*/  @!P0 FADD R32, R32, 1 ;  /* 0x3f80000020208421 */ /* 0x000fc60000000000 */
[----:B------:R-:W-:Y:S01]  /*12ab0*/  LOP3.LUT R25, R29, R6, R2, 0x96, !PT ;  /* 0x000000061d197212 */ /* 0x000fe200078e9602 */
[----:B------:R-:W-:Y:S01]  /*12ac0*/  IMAD.MOV.U32 R29, RZ, RZ, 0x2f800000 ;  /* 0x2f800000ff1d7424 */ /* 0x000fe200078e00ff */
[C---:B------:R-:W-:Y:S02]  /*12ad0*/  IADD3 R2, PT, PT, R26.reuse, 0x10974f, R36 ;  /* 0x0010974f1a027810 */ /* 0x040fe40007ffe024 */
[----:B------:R-:W-:Y:S02]  /*12ae0*/  LOP3.LUT R25, R25, R36, RZ, 0x3c, !PT ;  /* 0x0000002419197212 */ /* 0x000fe400078e3cff */
[----:B------:R-:W-:Y:S02]  /*12af0*/  I2FP.F32.U32 R2, R2 ;  /* 0x0000000200027245 */ /* 0x000fe40000201000 */
[----:B------:R-:W-:Y:S02]  /*12b00*/  IADD3 R6, PT, PT, R26, 0x161f14, R25 ;  /* 0x00161f141a067810 */ /* 0x000fe40007ffe019 */
[----:B------:R-:W-:Y:S01]  /*12b10*/  MOV R38, R32 ;  /* 0x0000002000267202 */ /* 0x000fe20000000f00 */
        /* <DEDUP_REMOVED lines=12> */
.L_x_471:
[----:B------:R-:W-:Y:S01]  /*12be0*/  FMUL.FTZ R33, R24, R29 ;  /* 0x0000001d18217220 */ /* 0x000fe20000410000 */
[----:B------:R-:W-:-:S03]  /*12bf0*/  FMUL.FTZ R6, R29, 0.5 ;  /* 0x3f0000001d067820 */ /* 0x000fc60000410000 */
[----:B------:R-:W-:-:S04]  /*12c00*/  FFMA R2, -R33, R33, R24 ;  /* 0x0000002121027223 */ /* 0x000fc80000000118 */
[----:B------:R-:W-:-:S07]  /*12c10*/  FFMA R33, R2, R6, R33 ;  /* 0x0000000602217223 */ /* 0x000fce0000000021 */
.L_x_472:
[----:B------:R-:W-:Y:S05]  /*12c20*/  BSYNC.RECONVERGENT B1 ;  /* 0x0000000000017941 */ /* 0x000fea0003800200 */
.L_x_470:
        /* <DEDUP_REMOVED lines=10> */
[----:B------:R-:W-:Y:S01]  /*12cd0*/  LOP3.LUT R32, R29, R2, RZ, 0x3c, !PT ;  /* 0x000000021d207212 */ /* 0x000fe200078e3cff */
[----:B------:R-:W-:Y:S02]  /*12ce0*/  HFMA2 R29, -RZ, RZ, 0.1171875, 0 ;  /* 0x2f800000ff1d7431 */ /* 0x000fe400000001ff */
        /* <DEDUP_REMOVED lines=21> */
.L_x_474:
[----:B------:R-:W-:Y:S01]  /*12e40*/  FMUL.FTZ R33, R2, R29 ;  /* 0x0000001d02217220 */ /* 0x000fe20000410000 */
[----:B------:R-:W-:-:S03]  /*12e50*/  FMUL.FTZ R24, R29, 0.5 ;  /* 0x3f0000001d187820 */ /* 0x000fc60000410000 */
[----:B------:R-:W-:-:S04]  /*12e60*/  FFMA R2, -R33, R33, R2 ;  /* 0x0000002121027223 */ /* 0x000fc80000000102 */
[----:B------:R-:W-:-:S07]  /*12e70*/  FFMA R33, R2, R24, R33 ;  /* 0x0000001802217223 */ /* 0x000fce0000000021 */
.L_x_475:
[----:B------:R-:W-:Y:S05]  /*12e80*/  BSYNC.RECONVERGENT B1 ;  /* 0x0000000000017941 */ /* 0x000fea0003800200 */
.L_x_473:
[----:B------:R-:W-:Y:S01]  /*12e90*/  SHF.R.U32.HI R2, RZ, 0x2, R31 ;  /* 0x00000002ff027819 */ /* 0x000fe2000001161f */
[----:B------:R-:W-:Y:S01]  /*12ea0*/  IMAD.SHL.U32 R29, R6, 0x10, RZ ;  /* 0x00000010061d7824 */ /* 0x000fe200078e00ff */
[----:B------:R-:W-:Y:S01]  /*12eb0*/  FSETP.GTU.AND P0, PT, R33, 1, PT ;  /* 0x3f8000002100780b */ /* 0x000fe20003f0c000 */
[----:B------:R-:W-:Y:S01]  /*12ec0*/  BSSY.RECONVERGENT B1, `(.L_x_476) ;  /* 0x0000022000017945 */ /* 0x000fe20003800200 */
[----:B------:R-:W-:Y:S02]  /*12ed0*/  LOP3.LUT R2, R2, R31, RZ, 0x3c, !PT ;  /* 0x0000001f02027212 */ /* 0x000fe400078e3cff */
[----:B------:R-:W-:Y:S02]  /*12ee0*/  SHF.R.U32.HI R31, RZ, 0x2, R36 ;  /* 0x00000002ff1f7819 */ /* 0x000fe40000011624 */
[----:B------:R-:W-:Y:S02]  /*12ef0*/  SHF.L.U32 R24, R2, 0x1, RZ ;  /* 0x0000000102187819 */ /* 0x000fe400000006ff */
[----:B------:R-:W-:-:S02]  /*12f00*/  LOP3.LUT R31, R31, R36, RZ, 0x3c, !PT ;  /* 0x000000241f1f7212 */ /* 0x000fc400078e3cff */
[----:B------:R-:W-:-:S03]  /*12f10*/  LOP3.LUT R29, R6, R29, R24, 0x96, !PT ;  /* 0x0000001d061d7212 */ /* 0x000fc600078e9618 */
[----:B------:R-:W-:Y:S01]  /*12f20*/  IMAD.SHL.U32 R24, R31, 0x2, RZ ;  /* 0x000000021f187824 */ /* 0x000fe200078e00ff */
[----:B------:R-:W-:Y:S01]  /*12f30*/  LOP3.LUT R36, R29, R2, RZ, 0x3c, !PT ;  /* 0x000000021d247212 */ /* 0x000fe200078e3cff */
[----:B------:R-:W-:Y:S01]  /*12f40*/  @!P0 FADD R30, R30, 1 ;  /* 0x3f8000001e1e8421 */ /* 0x000fe20000000000 */
[----:B------:R-:W-:-:S03]  /*12f50*/  MOV R29, 0x2f800000 ;  /* 0x2f800000001d7802 */ /* 0x000fc60000000f00 */
[----:B------:R-:W-:-:S05]  /*12f60*/  IMAD.SHL.U32 R2, R36, 0x10, RZ ;  /* 0x0000001024027824 */ /* 0x000fca00078e00ff */
        /* <DEDUP_REMOVED lines=19> */
.L_x_477:
[----:B------:R-:W-:Y:S01]  /*130a0*/  FMUL.FTZ R33, R2, R29 ;  /* 0x0000001d02217220 */ /* 0x000fe20000410000 */
[----:B------:R-:W-:-:S03]  /*130b0*/  FMUL.FTZ R24, R29, 0.5 ;  /* 0x3f0000001d187820 */ /* 0x000fc60000410000 */
[----:B------:R-:W-:-:S04]  /*130c0*/  FFMA R2, -R33, R33, R2 ;  /* 0x0000002121027223 */ /* 0x000fc80000000102 */
[----:B------:R-:W-:-:S07]  /*130d0*/  FFMA R33, R2, R24, R33 ;  /* 0x0000001802217223 */ /* 0x000fce0000000021 */
.L_x_478:
[----:B------:R-:W-:Y:S05]  /*130e0*/  BSYNC.RECONVERGENT B1 ;  /* 0x0000000000017941 */ /* 0x000fea0003800200 */
.L_x_476:
[----:B------:R-:W-:-:S13]  /*130f0*/  FSETP.GTU.AND P0, PT, R33, 1, PT ;  /* 0x3f8000002100780b */ /* 0x000fda0003f0c000 */
[----:B------:R-:W-:-:S04]  /*13100*/  @!P0 FADD R30, R30, 1 ;  /* 0x3f8000001e1e8421 */ /* 0x000fc80000000000 */
[----:B------:R-:W-:Y:S01]  /*13110*/  IMAD.MOV.U32 R38, RZ, RZ, R30 ;  /* 0x000000ffff267224 */ /* 0x000fe200078e001e */
[----:B------:R-:W-:Y:S06]  /*13120*/  @P1 BRA `(.L_x_479) ;  /* 0xfffffff400941947 */ /* 0x000fec000383ffff */
.L_x_466:
        /* <DEDUP_REMOVED lines=31> */
.L_x_482:
[----:B------:R-:W-:Y:S01]  /*13320*/  FMUL.FTZ R33, R2, R29 ;  /* 0x0000001d02217220 */ /* 0x000fe20000410000 */
[----:B------:R-:W-:-:S03]  /*13330*/  FMUL.FTZ R24, R29, 0.5 ;  /* 0x3f0000001d187820 */ /* 0x000fc60000410000 */
[----:B------:R-:W-:-:S04]  /*13340*/  FFMA R2, -R33, R33, R2 ;  /* 0x0000002121027223 */ /* 0x000fc80000000102 */
[----:B------:R-:W-:-:S07]  /*13350*/  FFMA R33, R2, R24, R33 ;  /* 0x0000001802217223 */ /* 0x000fce0000000021 */
.L_x_483:
[----:B------:R-:W-:Y:S05]  /*13360*/  BSYNC.RECONVERGENT B1 ;  /* 0x0000000000017941 */ /* 0x000fea0003800200 */
.L_x_481:
        /* <DEDUP_REMOVED lines=13> */
[----:B------:R-:W-:-:S05]  /*13440*/  LOP3.LUT R29, R2, R29, RZ, 0x3c, !PT ;  /* 0x0000001d021d7212 */ /* 0x000fca00078e3cff */
        /* <DEDUP_REMOVED lines=19> */
.L_x_485:
[----:B------:R-:W-:Y:S01]  /*13580*/  FMUL.FTZ R33, R24, R29 ;  /* 0x0000001d18217220 */ /* 0x000fe20000410000 */
[----:B------:R-:W-:-:S03]  /*13590*/  FMUL.FTZ R6, R29, 0.5 ;  /* 0x3f0000001d067820 */ /* 0x000fc60000410000 */
[----:B------:R-:W-:-:S04]  /*135a0*/  FFMA R2, -R33, R33, R24 ;  /* 0x0000002121027223 */ /* 0x000fc80000000118 */
[----:B------:R-:W-:-:S07]  /*135b0*/  FFMA R33, R2, R6, R33 ;  /* 0x0000000602217223 */ /* 0x000fce0000000021 */
.L_x_486:
[----:B------:R-:W-:Y:S05]  /*135c0*/  BSYNC.RECONVERGENT B1 ;  /* 0x0000000000017941 */ /* 0x000fea0003800200 */
.L_x_484:
        /* <DEDUP_REMOVED lines=33> */
.L_x_488:
[----:B------:R-:W-:Y:S01]  /*137e0*/  FMUL.FTZ R33, R24, R25 ;  /* 0x0000001918217220 */ /* 0x000fe20000410000 */
[----:B------:R-:W-:-:S03]  /*137f0*/  FMUL.FTZ R6, R25, 0.5 ;  /* 0x3f00000019067820 */ /* 0x000fc60000410000 */
[----:B------:R-:W-:-:S04]  /*13800*/  FFMA R2, -R33, R33, R24 ;  /* 0x0000002121027223 */ /* 0x000fc80000000118 */
[----:B------:R-:W-:-:S07]  /*13810*/  FFMA R33, R2, R6, R33 ;  /* 0x0000000602217223 */ /* 0x000fce0000000021 */
.L_x_489:
[----:B------:R-:W-:Y:S05]  /*13820*/  BSYNC.RECONVERGENT B1 ;  /* 0x0000000000017941 */ /* 0x000fea0003800200 */
.L_x_487:
[----:B------:R-:W-:-:S13]  /*13830*/  FSETP.GTU.AND P0, PT, R33, 1, PT ;  /* 0x3f8000002100780b */ /* 0x000fda0003f0c000 */
[----:B------:R-:W-:-:S07]  /*13840*/  @!P0 FADD R38, R38, 1 ;  /* 0x3f80000026268421 */ /* 0x000fce0000000000 */
.L_x_480:
[----:B------:R-:W-:Y:S02]  /*13850*/  VIADD R23, R23, 0xf00 ;  /* 0x00000f0017177836 */ /* 0x000fe40000000000 */
[----:B------:R-:W-:Y:S01]  /*13860*/  FMUL R6, R38, 4 ;  /* 0x4080000026067820 */ /* 0x000fe20000400000 */
[----:B------:R-:W-:Y:S02]  /*13870*/  IMAD.MOV.U32 R36, RZ, RZ, -0x23270784 ;  /* 0xdcd8f87cff247424 */ /* 0x000fe400078e00ff */
[----:B------:R-:W-:Y:S01]  /*13880*/  IMAD.MOV.U32 R38, RZ, RZ, RZ ;  /* 0x000000ffff267224 */ /* 0x000fe200078e00ff */
[----:B------:R-:W-:-:S05]  /*13890*/  LOP3.LUT R23, R23, 0xaad26b49, RZ, 0x3c, !PT ;  /* 0xaad26b4917177812 */ /* 0x000fca00078e3cff */
[----:B------:R-:W-:Y:S01]  /*138a0*/  IMAD R26, R23, 0x4182bed5, RZ ;  /* 0x4182bed5171a7824 */ /* 0x000fe200078e02ff */
[----:B------:R-:W-:-:S03]  /*138b0*/  MOV R23, 0xf8a42704 ;  /* 0xf8a4270400177802 */ /* 0x000fc60000000f00 */
[C---:B------:R-:W-:Y:S01]  /*138c0*/  VIADD R37, R26.reuse, 0x583f19 ;  /* 0x00583f191a257836 */ /* 0x040fe20000000000 */
[C---:B------:R-:W-:Y:S01]  /*138d0*/  LOP3.LUT R32, R26.reuse, 0x159a55e5, RZ, 0x3c, !PT ;  /* 0x159a55e51a207812 */ /* 0x040fe200078e3cff */
[C---:B------:R-:W-:Y:S02]  /*138e0*/  VIADD R25, R26.reuse, 0x75bcd15 ;  /* 0x075bcd151a197836 */ /* 0x040fe40000000000 */
[----:B------:R-:W-:Y:S01]  /*138f0*/  VIADD R26, R26, 0xd9f6dc18 ;  /* 0xd9f6dc181a1a7836 */ /* 0x000fe20000000000 */
[----:B------:R-:W-:Y:S06]  /*13900*/  BRA.U !UP0, `(.L_x_490) ;  /* 0x0000000908847547 */ /* 0x000fec000b800000 */
[----:B------:R-:W0:Y:S01]  /*13910*/  LDC R28, c[0x0][0x3e4] ;  /* 0x0000f900ff1c7b82 */ /* 0x000e220000000800 */
[----:B------:R-:W-:Y:S02]  /*13920*/  HFMA2 R27, -RZ, RZ, 0, 0 ;  /* 0x00000000ff1b7431 */ /* 0x000fe400000001ff */
[----:B------:R-:W-:Y:S02]  /*13930*/  IMAD.MOV.U32 R36, RZ, RZ, -0x23270784 ;  /* 0xdcd8f87cff247424 */ /* 0x000fe400078e00ff */
[----:B------:R-:W-:Y:S02]  /*13940*/  IMAD.MOV.U32 R23, RZ, RZ, -0x75bd8fc ;  /* 0xf8a42704ff177424 */ /* 0x000fe400078e00ff */
[----:B------:R-:W-:Y:S01]  /*13950*/  IMAD.MOV.U32 R38, RZ, RZ, RZ ;  /* 0x000000ffff267224 */ /* 0x000fe200078e00ff */
[----:B0-----:R-:W-:-:S07]  /*13960*/  LOP3.LUT R28, R28, 0x7ffffffc, RZ, 0xc0, !PT ;  /* 0x7ffffffc1c1c7812 */ /* 0x001fce00078ec0ff */
.L_x_503:
        /* <DEDUP_REMOVED lines=8> */
[----:B------:R-:W-:Y:S02]  /*139f0*/  SHF.L.U32 R25, R2, 0x1, RZ ;  /* 0x0000000102197819 */ /* 0x000fe400000006ff */
        /* <DEDUP_REMOVED lines=24> */
.L_x_492:
[----:B------:R-:W-:Y:S01]  /*13b80*/  FMUL.FTZ R33, R2, R25 ;  /* 0x0000001902217220 */ /* 0x000fe20000410000 */
[----:B------:R-:W-:-:S03]  /*13b90*/  FMUL.FTZ R24, R25, 0.5 ;  /* 0x3f00000019187820 */ /* 0x000fc60000410000 */
[----:B------:R-:W-:-:S04]  /*13ba0*/  FFMA R2, -R33, R33, R2 ;  /* 0x0000002121027223 */ /* 0x000fc80000000102 */
[----:B------:R-:W-:-:S07]  /*13bb0*/  FFMA R33, R2, R24, R33 ;  /* 0x0000001802217223 */ /* 0x000fce0000000021 */
.L_x_493:
[----:B------:R-:W-:Y:S05]  /*13bc0*/  BSYNC.RECONVERGENT B1 ;  /* 0x0000000000017941 */ /* 0x000fea0003800200 */
.L_x_491:
        /* <DEDUP_REMOVED lines=32> */
.L_x_495:
[----:B------:R-:W-:Y:S01]  /*13dd0*/  FMUL.FTZ R33, R24, R23 ;  /* 0x0000001718217220 */ /* 0x000fe20000410000 */
[----:B------:R-:W-:-:S03]  /*13de0*/  FMUL.FTZ R23, R23, 0.5 ;  /* 0x3f00000017177820 */ /* 0x000fc60000410000 */
[----:B------:R-:W-:-:S04]  /*13df0*/  FFMA R2, -R33, R33, R24 ;  /* 0x0000002121027223 */ /* 0x000fc80000000118 */
[----:B------:R-:W-:-:S07]  /*13e00*/  FFMA R33, R2, R23, R33 ;  /* 0x0000001702217223 */ /* 0x000fce0000000021 */
.L_x_496:
[----:B------:R-:W-:Y:S05]  /*13e10*/  BSYNC.RECONVERGENT B1 ;  /* 0x0000000000017941 */ /* 0x000fea0003800200 */
.L_x_494:
        /* <DEDUP_REMOVED lines=12> */
[----:B------:R-:W-:Y:S02]  /*13ee0*/  IMAD.SHL.U32 R2, R32, 0x10, RZ ;  /* 0x0000001020027824 */ /* 0x000fe400078e00ff */
[----:B------:R-:W-:-:S03]  /*13ef0*/  IMAD.MOV.U32 R30, RZ, RZ, R38 ;  /* 0x000000ffff1e7224 */ /* 0x000fc600078e0026 */
[----:B------:R-:W-:Y:S01]  /*13f00*/  LOP3.LUT R23, R29, R23, R2, 0x96, !PT ;  /* 0x000000171d177212 */ /* 0x000fe200078e9602 */
[----:B------:R-:W-:Y:S01]  /*13f10*/  IMAD.MOV.U32 R29, RZ, RZ, 0x2f800000 ;  /* 0x2f800000ff1d7424 */ /* 0x000fe200078e00ff */
        /* <DEDUP_REMOVED lines=17> */
.L_x_498:
[----:B------:R-:W-:Y:S01]  /*14030*/  FMUL.FTZ R33, R2, R29 ;  /* 0x0000001d02217220 */ /* 0x000fe20000410000 */
[----:B------:R-:W-:-:S03]  /*14040*/  FMUL.FTZ R24, R29, 0.5 ;  /* 0x3f0000001d187820 */ /* 0x000fc60000410000 */
[----:B------:R-:W-:-:S04]  /*14050*/  FFMA R2, -R33, R33, R2 ;  /* 0x0000002121027223 */ /* 0x000fc80000000102 */
[----:B------:R-:W-:-:S07]  /*14060*/  FFMA R33, R2, R24, R33 ;  /* 0x0000001802217223 */ /* 0x000fce0000000021 */
.L_x_499:
[----:B------:R-:W-:Y:S05]  /*14070*/  BSYNC.RECONVERGENT B1 ;  /* 0x0000000000017941 */ /* 0x000fea0003800200 */
.L_x_497:
[----:B------:R-:W-:Y:S01]  /*14080*/  SHF.R.U32.HI R2, RZ, 0x2, R31 ;  /* 0x00000002ff027819 */ /* 0x000fe2000001161f */
[----:B------:R-:W-:Y:S01]  /*14090*/  IMAD.SHL.U32 R24, R23, 0x10, RZ ;  /* 0x0000001017187824 */ /* 0x000fe200078e00ff */
[----:B------:R-:W-:Y:S01]  /*140a0*/  FSETP.GTU.AND P0, PT, R33, 1, PT ;  /* 0x3f8000002100780b */ /* 0x000fe20003f0c000 */
[----:B------:R-:W-:Y:S01]  /*140b0*/  BSSY.RECONVERGENT B1, `(.L_x_500) ;  /* 0x0000022000017945 */ /* 0x000fe20003800200 */
[----:B------:R-:W-:Y:S02]  /*140c0*/  LOP3.LUT R2, R2, R31, RZ, 0x3c, !PT ;  /* 0x0000001f02027212 */ /* 0x000fe400078e3cff */
[----:B------:R-:W-:-:S03]  /*140d0*/  SHF.R.U32.HI R31, RZ, 0x2, R36 ;  /* 0x00000002ff1f7819 */ /* 0x000fc60000011624 */
[----:B------:R-:W-:Y:S01]  /*140e0*/  IMAD.SHL.U32 R29, R2, 0x2, RZ ;  /* 0x00000002021d7824 */ /* 0x000fe200078e00ff */
[----:B------:R-:W-:-:S04]  /*140f0*/  LOP3.LUT R31, R31, R36, RZ, 0x3c, !PT ;  /* 0x000000241f1f7212 */ /* 0x000fc800078e3cff */
[----:B------:R-:W-:Y:S01]  /*14100*/  LOP3.LUT R29, R23, R24, R29, 0x96, !PT ;  /* 0x00000018171d7212 */ /* 0x000fe200078e961d */
[----:B------:R-:W-:Y:S01]  /*14110*/  @!P0 FADD R30, R30, 1 ;  /* 0x3f8000001e1e8421 */ /* 0x000fe20000000000 */
[----:B------:R-:W-:Y:S02]  /*14120*/  SHF.L.U32 R24, R31, 0x1, RZ ;  /* 0x000000011f187819 */ /* 0x000fe400000006ff */
[----:B------:R-:W-:Y:S01]  /*14130*/  LOP3.LUT R36, R29, R2, RZ, 0x3c, !PT ;  /* 0x000000021d247212 */ /* 0x000fe200078e3cff */
[----:B------:R-:W-:-:S04]  /*14140*/  IMAD.MOV.U32 R29, RZ, RZ, 0x2f800000 ;  /* 0x2f800000ff1d7424 */ /* 0x000fc800078e00ff */
        /* <DEDUP_REMOVED lines=20> */
.L_x_501:
[----:B------:R-:W-:Y:S01]  /*14290*/  FMUL.FTZ R33, R2, R29 ;  /* 0x0000001d02217220 */ /* 0x000fe20000410000 */
[----:B------:R-:W-:-:S03]  /*142a0*/  FMUL.FTZ R24, R29, 0.5 ;  /* 0x3f0000001d187820 */ /* 0x000fc60000410000 */
[----:B------:R-:W-:-:S04]  /*142b0*/  FFMA R2, -R33, R33, R2 ;  /* 0x0000002121027223 */ /* 0x000fc80000000102 */
[----:B------:R-:W-:-:S07]  /*142c0*/  FFMA R33, R2, R24, R33 ;  /* 0x0000001802217223 */ /* 0x000fce0000000021 */
.L_x_502:
[----:B------:R-:W-:Y:S05]  /*142d0*/  BSYNC.RECONVERGENT B1 ;  /* 0x0000000000017941 */ /* 0x000fea0003800200 */
.L_x_500:
[----:B------:R-:W-:-:S13]  /*142e0*/  FSETP.GTU.AND P0, PT, R33, 1, PT ;  /* 0x3f8000002100780b */ /* 0x000fda0003f0c000 */
[----:B------:R-:W-:-:S04]  /*142f0*/  @!P0 FADD R30, R30, 1 ;  /* 0x3f8000001e1e8421 */ /* 0x000fc80000000000 */
[----:B------:R-:W-:Y:S01]  /*14300*/  IMAD.MOV.U32 R38, RZ, RZ, R30 ;  /* 0x000000ffff267224 */ /* 0x000fe200078e001e */
[----:B------:R-:W-:Y:S06]  /*14310*/  @P1 BRA `(.L_x_503) ;  /* 0xfffffff400941947 */ /* 0x000fec000383ffff */
.L_x_490:
        /* <DEDUP_REMOVED lines=10> */
[----:B------:R-:W-:Y:S02]  /*143c0*/  LOP3.LUT R25, R37, R24, R25, 0x96, !PT ;  /* 0x0000001825197212 */ /* 0x000fe400078e9619 */
[----:B------:R-:W-:Y:S02]  /*143d0*/  SHF.L.U32 R24, R27, 0x1, RZ ;  /* 0x000000011b187819 */ /* 0x000fe400000006ff */
        /* <DEDUP_REMOVED lines=20> */
.L_x_506:
[----:B------:R-:W-:Y:S01]  /*14520*/  FMUL.FTZ R33, R2, R29 ;  /* 0x0000001d02217220 */ /* 0x000fe20000410000 */
[----:B------:R-:W-:-:S03]  /*14530*/  FMUL.FTZ R24, R29, 0.5 ;  /* 0x3f0000001d187820 */ /* 0x000fc60000410000 */
[----:B------:R-:W-:-:S04]  /*14540*/  FFMA R2, -R33, R33, R2 ;  /* 0x0000002121027223 */ /* 0x000fc80000000102 */
[----:B------:R-:W-:-:S07]  /*14550*/  FFMA R33, R2, R24, R33 ;  /* 0x0000001802217223 */ /* 0x000fce0000000021 */
.L_x_507:
[----:B------:R-:W-:Y:S05]  /*14560*/  BSYNC.RECONVERGENT B1 ;  /* 0x0000000000017941 */ /* 0x000fea0003800200 */
.L_x_505:
        /* <DEDUP_REMOVED lines=31> */
[----:B------:R-:W-:Y:S01]  /*14760*/  IMAD.MOV.U32 R24, RZ, RZ, R2 ;  /* 0x000000ffff187224 */ /* 0x000fe200078e0002 */
[----:B------:R-:W-:-:S07]  /*14770*/  MOV R2, 0x14790 ;  /* 0x0001479000027802 */ /* 0x000fce0000000f00 */
[----:B------:R-:W-:Y:S05]  /*14780*/  CALL.REL.NOINC `($__internal_0_$__cuda_sm20_sqrt_rn_f32_slowpath) ;  /* 0x0000015c00a07944 */ /* 0x000fea0003c00000 */
[----:B------:R-:W-:Y:S05]  /*14790*/  BSYNC.RECONVERGENT B2 ;  /* 0x0000000000027941 */ /* 0x000fea0003800200 */
.L_x_510:
[----:B------:R-:W-:Y:S05]  /*147a0*/  BRA `(.L_x_511) ;  /* 0x0000000000107947 */ /* 0x000fea0003800000 */
.L_x_509:
[----:B------:R-:W-:Y:S01]  /*147b0*/  FMUL.FTZ R33, R2, R27 ;  /* 0x0000001b02217220 */ /* 0x000fe20000410000 */
[----:B------:R-:W-:-:S03]  /*147c0*/  FMUL.FTZ R24, R27, 0.5 ;  /* 0x3f0000001b187820 */ /* 0x000fc60000410000 */
[----:B------:R-:W-:-:S04]  /*147d0*/  FFMA R2, -R33, R33, R2 ;  /* 0x0000002121027223 */ /* 0x000fc80000000102 */
[----:B------:R-:W-:-:S07]  /*147e0*/  FFMA R33, R2, R24, R33 ;  /* 0x0000001802217223 */ /* 0x000fce0000000021 */
.L_x_511:
[----:B------:R-:W-:Y:S05]  /*147f0*/  BSYNC.RECONVERGENT B1 ;  /* 0x0000000000017941 */ /* 0x000fea0003800200 */
.L_x_508:
        /* <DEDUP_REMOVED lines=33> */
.L_x_513:
[----:B------:R-:W-:Y:S01]  /*14a10*/  FMUL.FTZ R33, R24, R23 ;  /* 0x0000001718217220 */ /* 0x000fe20000410000 */
[----:B------:R-:W-:-:S03]  /*14a20*/  FMUL.FTZ R23, R23, 0.5 ;  /* 0x3f00000017177820 */ /* 0x000fc60000410000 */
[----:B------:R-:W-:-:S04]  /*14a30*/  FFMA R2, -R33, R33, R24 ;  /* 0x0000002121027223 */ /* 0x000fc80000000118 */
[----:B------:R-:W-:-:S07]  /*14a40*/  FFMA R33, R2, R23, R33 ;  /* 0x0000001702217223 */ /* 0x000fce0000000021 */
.L_x_514:
[----:B------:R-:W-:Y:S05]  /*14a50*/  BSYNC.RECONVERGENT B1 ;  /* 0x0000000000017941 */ /* 0x000fea0003800200 */
.L_x_512:
[----:B------:R-:W-:-:S13]  /*14a60*/  FSETP.GTU.AND P0, PT, R33, 1, PT ;  /* 0x3f8000002100780b */ /* 0x000fda0003f0c000 */
[----:B------:R-:W-:-:S07]  /*14a70*/  @!P0 FADD R38, R38, 1 ;  /* 0x3f80000026268421 */ /* 0x000fce0000000000 */
.L_x_504:
        /* <DEDUP_REMOVED lines=13> */
.L_x_516:
[----:B------:R-:W-:Y:S05]  /*14b50*/  BSYNC.RECONVERGENT B1 ;  /* 0x0000000000017941 */ /* 0x000fea0003800200 */
.L_x_515:
[----:B------:R-:W0:Y:S01]  /*14b60*/  MUFU.RCP R25, R0 ;  /* 0x0000000000197308 */ /* 0x000e220000001000 */
[----:B------:R-:W-:Y:S01]  /*14b70*/  BSSY.RECONVERGENT B1, `(.L_x_517) ;  /* 0x000000d000017945 */ /* 0x000fe20003800200 */
[----:B------:R-:W-:-:S06]  /*14b80*/  IMAD.MOV.U32 R23, RZ, RZ, R2 ;  /* 0x000000ffff177224 */ /* 0x000fcc00078e0002 */
[----:B------:R-:W1:Y:S01]  /*14b90*/  FCHK P0, R20, R0 ;  /* 0x0000000014007302 */ /* 0x000e620000000000 */
[----:B0-----:R-:W-:-:S04]  /*14ba0*/  FFMA R24, -R0, R25, 1 ;  /* 0x3f80000000187423 */ /* 0x001fc80000000119 */
[----:B------:R-:W-:-:S04]  /*14bb0*/  FFMA R25, R25, R24, R25 ;  /* 0x0000001819197223 */ /* 0x000fc80000000019 */
[----:B------:R-:W-:-:S04]  /*14bc0*/  FFMA R27, R25, R20, RZ ;  /* 0x00000014191b7223 */ /* 0x000fc800000000ff */
[----:B------:R-:W-:-:S04]  /*14bd0*/  FFMA R24, -R0, R27, R20 ;  /* 0x0000001b00187223 */ /* 0x000fc80000000114 */
[----:B------:R-:W-:Y:S01]  /*14be0*/  FFMA R24, R25, R24, R27 ;  /* 0x0000001819187223 */ /* 0x000fe2000000001b */
[----:B-1----:R-:W-:Y:S06]  /*14bf0*/  @!P0 BRA `(.L_x_518) ;  /* 0x0000000000108947 */ /* 0x002fec0003800000 */
[----:B------:R-:W-:Y:S02]  /*14c00*/  MOV R2, R20 ;  /* 0x0000001400027202 */ /* 0x000fe40000000f00 */
[----:B------:R-:W-:-:S07]  /*14c10*/  MOV R33, 0x14c30 ;  /* 0x00014c3000217802 */ /* 0x000fce0000000f00 */
[----:B------:R-:W-:Y:S05]  /*14c20*/  CALL.REL.NOINC `($__internal_1_$__cuda_sm3x_div_rn_noftz_f32_slowpath) ;  /* 0x0000015800d07944 */ /* 0x000fea0003c00000 */
[----:B------:R-:W-:-:S07]  /*14c30*/  IMAD.MOV.U32 R24, RZ, RZ, R2 ;  /* 0x000000ffff187224 */ /* 0x000fce00078e0002 */
.L_x_518:
[----:B------:R-:W-:Y:S05]  /*14c40*/  BSYNC.RECONVERGENT B1 ;  /* 0x0000000000017941 */ /* 0x000fea0003800200 */
.L_x_517:
        /* <DEDUP_REMOVED lines=13> */
.L_x_520:
[----:B------:R-:W-:Y:S05]  /*14d20*/  BSYNC.RECONVERGENT B1 ;  /* 0x0000000000017941 */ /* 0x000fea0003800200 */
.L_x_519:
        /* <DEDUP_REMOVED lines=14> */
.L_x_522:
[----:B------:R-:W-:Y:S05]  /*14e10*/  BSYNC.RECONVERGENT B1 ;  /* 0x0000000000017941 */ /* 0x000fea0003800200 */
.L_x_521:
        /* <DEDUP_REMOVED lines=13> */
.L_x_524:
[----:B------:R-:W-:Y:S05]  /*14ef0*/  BSYNC.RECONVERGENT B1 ;  /* 0x0000000000017941 */ /* 0x000fea0003800200 */
.L_x_523:
        /* <DEDUP_REMOVED lines=14> */
.L_x_526:
[----:B------:R-:W-:Y:S05]  /*14fe0*/  BSYNC.RECONVERGENT B1 ;  /* 0x0000000000017941 */ /* 0x000fea0003800200 */
.L_x_525:
        /* <DEDUP_REMOVED lines=13> */
.L_x_528:
[----:B------:R-:W-:Y:S05]  /*150c0*/  BSYNC.RECONVERGENT B1 ;  /* 0x0000000000017941 */ /* 0x000fea0003800200 */
.L_x_527:
        /* <DEDUP_REMOVED lines=14> */
.L_x_530:
[----:B------:R-:W-:Y:S05]  /*151b0*/  BSYNC.RECONVERGENT B1 ;  /* 0x0000000000017941 */ /* 0x000fea0003800200 */
.L_x_529:
        /* <DEDUP_REMOVED lines=13> */
.L_x_532:
[----:B------:R-:W-:Y:S05]  /*15290*/  BSYNC.RECONVERGENT B1 ;  /* 0x0000000000017941 */ /* 0x000fea0003800200 */
.L_x_531:
        /* <DEDUP_REMOVED lines=14> */
.L_x_534:
[----:B------:R-:W-:Y:S05]  /*15380*/  BSYNC.RECONVERGENT B1 ;  /* 0x0000000000017941 */ /* 0x000fea0003800200 */
.L_x_533:
        /* <DEDUP_REMOVED lines=13> */
.L_x_536:
[----:B------:R-:W-:Y:S05]  /*15460*/  BSYNC.RECONVERGENT B1 ;  /* 0x0000000000017941 */ /* 0x000fea0003800200 */
.L_x_535:
        /* <DEDUP_REMOVED lines=14> */
.L_x_538:
[----:B------:R-:W-:Y:S05]  /*15550*/  BSYNC.RECONVERGENT B1 ;  /* 0x0000000000017941 */ /* 0x000fea0003800200 */
.L_x_537:
        /* <DEDUP_REMOVED lines=13> */
.L_x_540:
[----:B------:R-:W-:Y:S05]  /*15630*/  BSYNC.RECONVERGENT B1 ;  /* 0x0000000000017941 */ /* 0x000fea0003800200 */
.L_x_539:
        /* <DEDUP_REMOVED lines=14> */
.L_x_542:
[----:B------:R-:W-:Y:S05]  /*15720*/  BSYNC.RECONVERGENT B1 ;  /* 0x0000000000017941 */ /* 0x000fea0003800200 */
.L_x_541:
        /* <DEDUP_REMOVED lines=13> */
.L_x_544:
[----:B------:R-:W-:Y:S05]  /*15800*/  BSYNC.RECONVERGENT B1 ;  /* 0x0000000000017941 */ /* 0x000fea0003800200 */
.L_x_543:
        /* <DEDUP_REMOVED lines=13> */
.L_x_546:
[----:B------:R-:W-:Y:S05]  /*158e0*/  BSYNC.RECONVERGENT B1 ;  /* 0x0000000000017941 */ /* 0x000fea0003800200 */
.L_x_545:
[----:B------:R-:W-:Y:S05]  /*158f0*/  BRA `(.L_x_547) ;  /* 0x0000000000687947 */ /* 0x000fea0003800000 */
.L_x_124:
[----:B------:R-:W0:Y:S08]  /*15900*/  MUFU.RCP R7, R0 ;  /* 0x0000000000077308 */ /* 0x000e300000001000 */
[----:B------:R-:W2:Y:S01]  /*15910*/  FCHK P0, RZ, R0 ;  /* 0x00000000ff007302 */ /* 0x000ea20000000000 */
[----:B0-----:R-:W-:-:S04]  /*15920*/  FFMA R2, -R0, R7, 1 ;  /* 0x3f80000000027423 */ /* 0x001fc80000000107 */
[----:B------:R-:W-:-:S04]  /*15930*/  FFMA R2, R7, R2, R7 ;  /* 0x0000000207027223 */ /* 0x000fc80000000007 */
[----:B------:R-:W-:-:S04]  /*15940*/  FFMA R7, RZ, R2, RZ ;  /* 0x00000002ff077223 */ /* 0x000fc800000000ff */
[----:B------:R-:W-:-:S04]  /*15950*/  FFMA R6, -R0, R7, RZ ;  /* 0x0000000700067223 */ /* 0x000fc800000001ff */
[----:B------:R-:W-:Y:S01]  /*15960*/  FFMA R2, R2, R6, R7 ;  /* 0x0000000602027223 */ /* 0x000fe20000000007 */
[----:B--2---:R-:W-:Y:S06]  /*15970*/  @!P0 BRA `(.L_x_548) ;  /* 0x00000000000c8947 */ /* 0x004fec0003800000 */
[----:B------:R-:W-:Y:S01]  /*15980*/  IMAD.MOV.U32 R2, RZ, RZ, RZ ;  /* 0x000000ffff027224 */ /* 0x000fe200078e00ff */
[----:B------:R-:W-:-:S07]  /*15990*/  MOV R33, 0x159b0 ;  /* 0x000159b000217802 */ /* 0x000fce0000000f00 */
[----:B-1----:R-:W-:Y:S05]  /*159a0*/  CALL.REL.NOINC `($__internal_1_$__cuda_sm3x_div_rn_noftz_f32_slowpath) ;  /* 0x0000014c00707944 */ /* 0x002fea0003c00000 */
.L_x_548:
[--C-:B------:R-:W-:Y:S01]  /*159b0*/  IMAD.MOV.U32 R23, RZ, RZ, R2.reuse ;  /* 0x000000ffff177224 */ /* 0x100fe200078e0002 */
[-C--:B------:R-:W-:Y:S01]  /*159c0*/  MOV R9, R2.reuse ;  /* 0x0000000200097202 */ /* 0x080fe20000000f00 */
[--C-:B------:R-:W-:Y:S01]  /*159d0*/  IMAD.MOV.U32 R7, RZ, RZ, R2.reuse ;  /* 0x000000ffff077224 */ /* 0x100fe200078e0002 */
[-C--:B------:R-:W-:Y:S01]  /*159e0*/  MOV R14, R2.reuse ;  /* 0x00000002000e7202 */ /* 0x080fe20000000f00 */
[--C-:B------:R-:W-:Y:S01]  /*159f0*/  IMAD.MOV.U32 R8, RZ, RZ, R2.reuse ;  /* 0x000000ffff087224 */ /* 0x100fe200078e0002 */
[----:B------:R-:W-:Y:S01]  /*15a00*/  MOV R19, R2 ;  /* 0x0000000200137202 */ /* 0x000fe20000000f00 */
[--C-:B------:R-:W-:Y:S02]  /*15a10*/  IMAD.MOV.U32 R10, RZ, RZ, R2.reuse ;  /* 0x000000ffff0a7224 */ /* 0x100fe400078e0002 */
[--C-:B------:R-:W-:Y:S02]  /*15a20*/  IMAD.MOV.U32 R11, RZ, RZ, R2.reuse ;  /* 0x000000ffff0b7224 */ /* 0x100fe400078e0002 */
[----:B------:R-:W-:-:S02]  /*15a30*/  IMAD.MOV.U32 R12, RZ, RZ, R2 ;  /* 0x000000ffff0c7224 */ /* 0x000fc400078e0002 */
[--C-:B------:R-:W-:Y:S02]  /*15a40*/  IMAD.MOV.U32 R13, RZ, RZ, R2.reuse ;  /* 0x000000ffff0d7224 */ /* 0x100fe400078e0002 */
[--C-:B------:R-:W-:Y:S02]  /*15a50*/  IMAD.MOV.U32 R15, RZ, RZ, R2.reuse ;  /* 0x000000ffff0f7224 */ /* 0x100fe400078e0002 */
[--C-:B------:R-:W-:Y:S02]  /*15a60*/  IMAD.MOV.U32 R16, RZ, RZ, R2.reuse ;  /* 0x000000ffff107224 */ /* 0x100fe400078e0002 */
[--C-:B------:R-:W-:Y:S02]  /*15a70*/  IMAD.MOV.U32 R17, RZ, RZ, R2.reuse ;  /* 0x000000ffff117224 */ /* 0x100fe400078e0002 */
[--C-:B------:R-:W-:Y:S02]  /*15a80*/  IMAD.MOV.U32 R18, RZ, RZ, R2.reuse ;  /* 0x000000ffff127224 */ /* 0x100fe400078e0002 */
[----:B------:R-:W-:-:S07]  /*15a90*/  IMAD.MOV.U32 R20, RZ, RZ, R2 ;  /* 0x000000ffff147224 */ /* 0x000fce00078e0002 */
.L_x_547:
[----:B------:R-:W-:Y:S01]  /*15aa0*/  ISETP.GE.U32.AND P0, PT, R22, UR5, PT ;  /* 0x0000000516007c0c */ /* 0x000fe2000bf06070 */
[----:B------:R-:W-:Y:S01]  /*15ab0*/  FADD R19, R19, R20 ;  /* 0x0000001413137221 */ /* 0x000fe20000000000 */
[----:B------:R-:W-:Y:S01]  /*15ac0*/  FADD R18, R17, R18 ;  /* 0x0000001211127221 */ /* 0x000fe20000000000 */
[----:B------:R-:W-:Y:S01]  /*15ad0*/  FADD R15, R15, R16 ;  /* 0x000000100f0f7221 */ /* 0x000fe20000000000 */
[----:B------:R-:W-:Y:S01]  /*15ae0*/  ISETP.GE.U32.AND.EX P0, PT, R21, UR7, PT, P0 ;  /* 0x0000000715007c0c */ /* 0x000fe2000bf06100 */
[----:B------:R-:W-:Y:S01]  /*15af0*/  FADD R14, R13, R14 ;  /* 0x0000000e0d0e7221 */ /* 0x000fe20000000000 */
[----:B------:R-:W-:Y:S01]  /*15b00*/  FADD R11, R11, R12 ;  /* 0x0000000c0b0b7221 */ /* 0x000fe20000000000 */
[----:B------:R-:W-:Y:S01]  /*15b10*/  FADD R10, R9, R10 ;  /* 0x0000000a090a7221 */ /* 0x000fe20000000000 */
[----:B------:R-:W-:Y:S01]  /*15b20*/  FADD R7, R7, R8 ;  /* 0x0000000807077221 */ /* 0x000fe20000000000 */
[----:B------:R-:W-:Y:S01]  /*15b30*/  FADD R2, R2, R23 ;  /* 0x0000001702027221 */ /* 0x000fe20000000000 */
[----:B------:R-:W-:Y:S01]  /*15b40*/  FADD R18, R19, R18 ;  /* 0x0000001213127221 */ /* 0x000fe20000000000 */
[----:B------:R-:W-:Y:S01]  /*15b50*/  FADD R15, R15, R14 ;  /* 0x0000000e0f0f7221 */ /* 0x000fe20000000000 */
[----:B------:R-:W-:Y:S01]  /*15b60*/  FADD R10, R11, R10 ;  /* 0x0000000a0b0a7221 */ /* 0x000fe20000000000 */
[----:B------:R-:W-:-:S02]  /*15b70*/  FADD R7, R7, R2 ;  /* 0x0000000207077221 */ /* 0x000fc40000000000 */
[----:B------:R-:W-:Y:S02]  /*15b80*/  FADD R15, R18, R15 ;  /* 0x0000000f120f7221 */ /* 0x000fe40000000000 */
[----:B------:R-:W-:-:S04]  /*15b90*/  FADD R10, R10, R7 ;  /* 0x000000070a0a7221 */ /* 0x000fc80000000000 */
[----:B------:R-:W-:Y:S01]  /*15ba0*/  FADD R6, R15, R10 ;  /* 0x0000000a0f067221 */ /* 0x000fe20000000000 */
[----:B------:R-:W-:Y:S06]  /*15bb0*/  @!P0 BRA `(.L_x_549) ;  /* 0x0000014400d08947 */ /* 0x000fec0003800000 */
        /* <DEDUP_REMOVED lines=11> */
[----:B------:R-:W-:-:S07]  /*15c70*/  IMAD.MOV.U32 R7, RZ, RZ, R2 ;  /* 0x000000ffff077224 */ /* 0x000fce00078e0002 */
.L_x_550:
[----:B------:R-:W0:Y:S01]  /*15c80*/  LDC.64 R24, c[0x0][0x3b8] ;  /* 0x0000ee00ff187b82 */ /* 0x000e220000000a00 */
[----:B------:R-:W-:Y:S01]  /*15c90*/  IADD3 R8, P0, PT, R4, UR5, RZ ;  /* 0x0000000504087c10 */ /* 0x000fe2000ff1e0ff */
[----:B------:R-:W-:-:S04]  /*15ca0*/  HFMA2 R12, -RZ, RZ, 0, 0 ;  /* 0x00000000ff0c7431 */ /* 0x000fc800000001ff */
[----:B------:R-:W-:Y:S02]  /*15cb0*/  IMAD.X R10, RZ, RZ, UR7, P0 ;  /* 0x00000007ff0a7e24 */ /* 0x000fe400080e06ff */
[----:B------:R-:W2:Y:S01]  /*15cc0*/  LDC R15, c[0x0][0x3e4] ;  /* 0x0000f900ff0f7b82 */ /* 0x000ea20000000800 */
[----:B0-----:R-:W-:-:S04]  /*15cd0*/  IADD3 R9, P1, PT, R24, -0x1000, RZ ;  /* 0xfffff00018097810 */ /* 0x001fc80007f3e0ff */
[----:B------:R-:W-:Y:S02]  /*15ce0*/  ISETP.GT.U32.AND P0, PT, R8, R9, PT ;  /* 0x000000090800720c */ /* 0x000fe40003f04070 */
[----:B------:R-:W-:Y:S02]  /*15cf0*/  IADD3.X R11, PT, PT, R25, -0x1, RZ, P1, !PT ;  /* 0xffffffff190b7810 */ /* 0x000fe40000ffe4ff */
[C---:B--2---:R-:W-:Y:S02]  /*15d00*/  LOP3.LUT R13, R15.reuse, 0x3, RZ, 0xc0, !PT ;  /* 0x000000030f0d7812 */ /* 0x044fe400078ec0ff */
[----:B------:R-:W-:Y:S02]  /*15d10*/  ISETP.GT.U32.AND.EX P0, PT, R10, R11, PT, P0 ;  /* 0x0000000b0a00720c */ /* 0x000fe40003f04100 */
[C---:B------:R-:W-:Y:S01]  /*15d20*/  LOP3.LUT R14, R15.reuse, 0x7ffffffc, RZ, 0xc0, !PT ;  /* 0x7ffffffc0f0e7812 */ /* 0x040fe200078ec0ff */
[----:B------:R-:W-:-:S10]  /*15d30*/  VIADD R15, R15, 0xffffffff ;  /* 0xffffffff0f0f7836 */ /* 0x000fd40000000000 */
[----:B------:R-:W-:Y:S05]  /*15d40*/  @P0 BRA `(.L_x_551) ;  /* 0x0000012c00740947 */ /* 0x000fea0003800000 */
.L_x_968:
[----:B------:R-:W0:Y:S01]  /*15d50*/  LDC R2, c[0x0][0x3e4] ;  /* 0x0000f900ff027b82 */ /* 0x000e220000000800 */
        /* <DEDUP_REMOVED lines=14> */
[--C-:B------:R-:W-:Y:S01]  /*15e40*/  IMAD.MOV.U32 R33, RZ, RZ, R7.reuse ;  /* 0x000000ffff217224 */ /* 0x100fe200078e0007 */
[----:B0-----:R-:W-:Y:S01]  /*15e50*/  ISETP.GE.AND P0, PT, R2, 0x1, PT ;  /* 0x000000010200780c */ /* 0x001fe20003f06270 */
[----:B------:R-:W-:-:S12]  /*15e60*/  IMAD.MOV.U32 R29, RZ, RZ, R7 ;  /* 0x000000ffff1d7224 */ /* 0x000fd800078e0007 */
[----:B------:R-:W-:Y:S05]  /*15e70*/  @!P0 BRA `(.L_x_552) ;  /* 0x0000012800b88947 */ /* 0x000fea0003800000 */
[----:B------:R-:W1:Y:S01]  /*15e80*/  LDC R38, c[0x0][0x380] ;  /* 0x0000e000ff267b82 */ /* 0x000e620000000800 */
[----:B------:R-:W-:Y:S01]  /*15e90*/  ISETP.GE.U32.AND P0, PT, R15, 0x3, PT ;  /* 0x000000030f00780c */ /* 0x000fe20003f06070 */
[----:B------:R-:W-:Y:S01]  /*15ea0*/  IMAD.MOV.U32 R19, RZ, RZ, -0x75bd8fc ;  /* 0xf8a42704ff137424 */ /* 0x000fe200078e00ff */
[----:B------:R-:W-:Y:S01]  /*15eb0*/  MOV R18, RZ ;  /* 0x000000ff00127202 */ /* 0x000fe20000000f00 */
[----:B------:R-:W-:Y:S01]  /*15ec0*/  IMAD.MOV.U32 R21, RZ, RZ, -0x23270784 ;  /* 0xdcd8f87cff157424 */ /* 0x000fe200078e00ff */
[----:B-1----:R-:W-:-:S04]  /*15ed0*/  IADD3 R38, PT, PT, R8, R38, R5 ;  /* 0x0000002608267210 */ /* 0x002fc80007ffe005 */
[----:B------:R-:W-:-:S05]  /*15ee0*/  LOP3.LUT R2, R38, 0xaad26b49, RZ, 0x3c, !PT ;  /* 0xaad26b4926027812 */ /* 0x000fca00078e3cff */
[----:B------:R-:W-:-:S04]  /*15ef0*/  IMAD R2, R2, 0x4182bed5, RZ ;  /* 0x4182bed502027824 */ /* 0x000fc800078e02ff */
[C---:B------:R-:W-:Y:S01]  /*15f00*/  VIADD R17, R2.reuse, 0x583f19 ;  /* 0x00583f1902117836 */ /* 0x040fe20000000000 */
[C---:B------:R-:W-:Y:S01]  /*15f10*/  LOP3.LUT R27, R2.reuse, 0x159a55e5, RZ, 0x3c, !PT ;  /* 0x159a55e5021b7812 */ /* 0x040fe200078e3cff */
[C---:B------:R-:W-:Y:S02]  /*15f20*/  VIADD R23, R2.reuse, 0x75bcd15 ;  /* 0x075bcd1502177836 */ /* 0x040fe40000000000 */
[----:B------:R-:W-:Y:S01]  /*15f30*/  VIADD R16, R2, 0xd9f6dc18 ;  /* 0xd9f6dc1802107836 */ /* 0x000fe20000000000 */
[----:B------:R-:W-:Y:S06]  /*15f40*/  @!P0 BRA `(.L_x_553) ;  /* 0x0000000800608947 */ /* 0x000fec0003800000 */
[----:B------:R-:W-:Y:S02]  /*15f50*/  HFMA2 R19, -RZ, RZ, -38016, 0.02740478515625 ;  /* 0xf8a42704ff137431 */ /* 0x000fe400000001ff */
[----:B------:R-:W-:Y:S02]  /*15f60*/  IMAD.MOV.U32 R25, RZ, RZ, RZ ;  /* 0x000000ffff197224 */ /* 0x000fe400078e00ff */
[----:B------:R-:W-:Y:S02]  /*15f70*/  IMAD.MOV.U32 R21, RZ, RZ, -0x23270784 ;  /* 0xdcd8f87cff157424 */ /* 0x000fe400078e00ff */
[----:B------:R-:W-:-:S07]  /*15f80*/  IMAD.MOV.U32 R18, RZ, RZ, RZ ;  /* 0x000000ffff127224 */ /* 0x000fce00078e00ff */
.L_x_566:
[----:B------:R-:W-:Y:S01]  /*15f90*/  SHF.R.U32.HI R2, RZ, 0x2, R23 ;  /* 0x00000002ff027819 */ /* 0x000fe20000011617 */
[----:B------:R-:W-:Y:S01]  /*15fa0*/  VIADD R25, R25, 0x4 ;  /* 0x0000000419197836 */ /* 0x000fe20000000000 */
[----:B------:R-:W-:Y:S01]  /*15fb0*/  SHF.R.U32.HI R22, RZ, 0x2, R27 ;  /* 0x00000002ff167819 */ /* 0x000fe2000001161b */
[----:B------:R-:W-:Y:S01]  /*15fc0*/  BSSY.RECONVERGENT B1, `(.L_x_554) ;  /* 0x0000020000017945 */ /* 0x000fe20003800200 */
[----:B------:R-:W-:Y:S01]  /*15fd0*/  LOP3.LUT R2, R2, R23, RZ, 0x3c, !PT ;  /* 0x0000001702027212 */ /* 0x000fe200078e3cff */
[----:B------:R-:W-:Y:S01]  /*15fe0*/  IMAD.SHL.U32 R23, R17, 0x10, RZ ;  /* 0x0000001011177824 */ /* 0x000fe200078e00ff */
[----:B------:R-:W-:Y:S02]  /*15ff0*/  LOP3.LUT R22, R22, R27, RZ, 0x3c, !PT ;  /* 0x0000001b16167212 */ /* 0x000fe400078e3cff */
[----:B------:R-:W-:Y:S01]  /*16000*/  ISETP.NE.AND P1, PT, R25, R14, PT ;  /* 0x0000000e1900720c */ /* 0x000fe20003f25270 */
[----:B------:R-:W-:-:S05]  /*16010*/  IMAD.SHL.U32 R20, R2, 0x2, RZ ;  /* 0x0000000202147824 */ /* 0x000fca00078e00ff */
[----:B------:R-:W-:Y:S02]  /*16020*/  LOP3.LUT R20, R2, R20, R23, 0x96, !PT ;  /* 0x0000001402147212 */ /* 0x000fe400078e9617 */
[----:B------:R-:W-:Y:S02]  /*16030*/  SHF.L.U32 R2, R22, 0x1, RZ ;  /* 0x0000000116027819 */ /* 0x000fe400000006ff */
        /* <DEDUP_REMOVED lines=20> */
.L_x_555:
[----:B------:R-:W-:Y:S01]  /*16180*/  FMUL.FTZ R33, R24, R23 ;  /* 0x0000001718217220 */ /* 0x000fe20000410000 */
[----:B------:R-:W-:-:S03]  /*16190*/  FMUL.FTZ R20, R23, 0.5 ;  /* 0x3f00000017147820 */ /* 0x000fc60000410000 */
[----:B------:R-:W-:-:S04]  /*161a0*/  FFMA R2, -R33, R33, R24 ;  /* 0x0000002121027223 */ /* 0x000fc80000000118 */
[----:B------:R-:W-:-:S07]  /*161b0*/  FFMA R33, R2, R20, R33 ;  /* 0x0000001402217223 */ /* 0x000fce0000000021 */
.L_x_556:
[----:B------:R-:W-:Y:S05]  /*161c0*/  BSYNC.RECONVERGENT B1 ;  /* 0x0000000000017941 */ /* 0x000fea0003800200 */
.L_x_554:
[----:B------:R-:W-:Y:S01]  /*161d0*/  SHF.R.U32.HI R2, RZ, 0x2, R19 ;  /* 0x00000002ff027819 */ /* 0x000fe20000011613 */
[----:B------:R-:W-:Y:S01]  /*161e0*/  BSSY.RECONVERGENT B1, `(.L_x_557) ;  /* 0x0000022000017945 */ /* 0x000fe20003800200 */
[----:B------:R-:W-:Y:S02]  /*161f0*/  SHF.R.U32.HI R22, RZ, 0x2, R21 ;  /* 0x00000002ff167819 */ /* 0x000fe40000011615 */
[----:B------:R-:W-:Y:S02]  /*16200*/  LOP3.LUT R2, R2, R19, RZ, 0x3c, !PT ;  /* 0x0000001302027212 */ /* 0x000fe400078e3cff */
[----:B------:R-:W-:Y:S02]  /*16210*/  SHF.L.U32 R19, R31, 0x4, RZ ;  /* 0x000000041f137819 */ /* 0x000fe400000006ff */
[----:B------:R-:W-:Y:S01]  /*16220*/  LOP3.LUT R22, R22, R21, RZ, 0x3c, !PT ;  /* 0x0000001516167212 */ /* 0x000fe200078e3cff */
[----:B------:R-:W-:Y:S01]  /*16230*/  IMAD.SHL.U32 R20, R2, 0x2, RZ ;  /* 0x0000000202147824 */ /* 0x000fe200078e00ff */
[----:B------:R-:W-:-:S04]  /*16240*/  FSETP.GTU.AND P0, PT, R33, 1, PT ;  /* 0x3f8000002100780b */ /* 0x000fc80003f0c000 */
[----:B------:R-:W-:Y:S01]  /*16250*/  LOP3.LUT R20, R2, R20, R19, 0x96, !PT ;  /* 0x0000001402147212 */ /* 0x000fe200078e9613 */
[----:B------:R-:W-:-:S03]  /*16260*/  IMAD.SHL.U32 R2, R22, 0x2, RZ ;  /* 0x0000000216027824 */ /* 0x000fc600078e00ff */
[----:B------:R-:W-:Y:S01]  /*16270*/  LOP3.LUT R21, R20, R31, RZ, 0x3c, !PT ;  /* 0x0000001f14157212 */ /* 0x000fe200078e3cff */
[----:B------:R-:W-:-:S04]  /*16280*/  IMAD.MOV.U32 R20, RZ, RZ, 0x2f800000 ;  /* 0x2f800000ff147424 */ /* 0x000fc800078e00ff */
        /* <DEDUP_REMOVED lines=19> */
.L_x_558:
[----:B------:R-:W-:Y:S01]  /*163c0*/  FMUL.FTZ R33, R24, R19 ;  /* 0x0000001318217220 */ /* 0x000fe20000410000 */
[----:B------:R-:W-:-:S03]  /*163d0*/  FMUL.FTZ R19, R19, 0.5 ;  /* 0x3f00000013137820 */ /* 0x000fc60000410000 */
[----:B------:R-:W-:-:S04]  /*163e0*/  FFMA R2, -R33, R33, R24 ;  /* 0x0000002121027223 */ /* 0x000fc80000000118 */
[----:B------:R-:W-:-:S07]  /*163f0*/  FFMA R33, R2, R19, R33 ;  /* 0x0000001302217223 */ /* 0x000fce0000000021 */
.L_x_559:
[----:B------:R-:W-:Y:S05]  /*16400*/  BSYNC.RECONVERGENT B1 ;  /* 0x0000000000017941 */ /* 0x000fea0003800200 */
.L_x_557:
        /* <DEDUP_REMOVED lines=14> */
[----:B------:R-:W-:Y:S02]  /*164f0*/  MOV R20, 0x2f800000 ;  /* 0x2f80000000147802 */ /* 0x000fe40000000f00 */
[----:B------:R-:W-:Y:S02]  /*16500*/  LOP3.LUT R19, R2, R27, RZ, 0x3c, !PT ;  /* 0x0000001b02137212 */ /* 0x000fe400078e3cff */
[C---:B------:R-:W-:Y:S02]  /*16510*/  IADD3 R2, PT, PT, R16.reuse, 0x1ba6d9, R27 ;  /* 0x001ba6d910027810 */ /* 0x040fe40007ffe01b */
[----:B------:R-:W-:Y:S02]  /*16520*/  IADD3 R17, PT, PT, R16, 0x212e9e, R19 ;  /* 0x00212e9e10117810 */ /* 0x000fe40007ffe013 */
[----:B------:R-:W-:-:S02]  /*16530*/  I2FP.F32.U32 R2, R2 ;  /* 0x0000000200027245 */ /* 0x000fc40000201000 */
        /* <DEDUP_REMOVED lines=12> */
.L_x_561:
[----:B------:R-:W-:Y:S01]  /*16600*/  FMUL.FTZ R33, R24, R17 ;  /* 0x0000001118217220 */ /* 0x000fe20000410000 */
[----:B------:R-:W-:-:S03]  /*16610*/  FMUL.FTZ R17, R17, 0.5 ;  /* 0x3f00000011117820 */ /* 0x000fc60000410000 */
[----:B------:R-:W-:-:S04]  /*16620*/  FFMA R2, -R33, R33, R24 ;  /* 0x0000002121027223 */ /* 0x000fc80000000118 */
[----:B------:R-:W-:-:S07]  /*16630*/  FFMA R33, R2, R17, R33 ;  /* 0x0000001102217223 */ /* 0x000fce0000000021 */
.L_x_562:
[----:B------:R-:W-:Y:S05]  /*16640*/  BSYNC.RECONVERGENT B1 ;  /* 0x0000000000017941 */ /* 0x000fea0003800200 */
.L_x_560:
        /* <DEDUP_REMOVED lines=9> */
[----:B------:R-:W-:Y:S01]  /*166e0*/  LOP3.LUT R20, R2, R20, R17, 0x96, !PT ;  /* 0x0000001402147212 */ /* 0x000fe200078e9611 */
[----:B------:R-:W-:-:S03]  /*166f0*/  IMAD.SHL.U32 R2, R22, 0x2, RZ ;  /* 0x0000000216027824 */ /* 0x000fc600078e00ff */
[----:B------:R-:W-:-:S03]  /*16700*/  LOP3.LUT R21, R20, R19, RZ, 0x3c, !PT ;  /* 0x0000001314157212 */ /* 0x000fc600078e3cff */
        /* <DEDUP_REMOVED lines=20> */
.L_x_564:
[----:B------:R-:W-:Y:S01]  /*16850*/  FMUL.FTZ R33, R24, R29 ;  /* 0x0000001d18217220 */ /* 0x000fe20000410000 */
[----:B------:R-:W-:-:S03]  /*16860*/  FMUL.FTZ R20, R29, 0.5 ;  /* 0x3f0000001d147820 */ /* 0x000fc60000410000 */
[----:B------:R-:W-:-:S04]  /*16870*/  FFMA R2, -R33, R33, R24 ;  /* 0x0000002121027223 */ /* 0x000fc80000000118 */
[----:B------:R-:W-:-:S07]  /*16880*/  FFMA R33, R2, R20, R33 ;  /* 0x0000001402217223 */ /* 0x000fce0000000021 */
.L_x_565:
[----:B------:R-:W-:Y:S05]  /*16890*/  BSYNC.RECONVERGENT B1 ;  /* 0x0000000000017941 */ /* 0x000fea0003800200 */
.L_x_563:
[----:B------:R-:W-:-:S13]  /*168a0*/  FSETP.GTU.AND P0, PT, R33, 1, PT ;  /* 0x3f8000002100780b */ /* 0x000fda0003f0c000 */
[----:B------:R-:W-:Y:S01]  /*168b0*/  @!P0 FADD R18, R18, 1 ;  /* 0x3f80000012128421 */ /* 0x000fe20000000000 */
[----:B------:R-:W-:Y:S06]  /*168c0*/  @P1 BRA `(.L_x_566) ;  /* 0xfffffff400b01947 */ /* 0x000fec000383ffff */
.L_x_553:
[----:B------:R-:W-:-:S13]  /*168d0*/  ISETP.NE.AND P0, PT, R13, RZ, PT ;  /* 0x000000ff0d00720c */ /* 0x000fda0003f05270 */
[----:B------:R-:W-:Y:S05]  /*168e0*/  @!P0 BRA `(.L_x_567) ;  /* 0x0000000400c08947 */ /* 0x000fea0003800000 */
[----:B------:R-:W-:Y:S01]  /*168f0*/  SHF.R.U32.HI R2, RZ, 0x2, R23 ;  /* 0x00000002ff027819 */ /* 0x000fe20000011617 */
[----:B------:R-:W-:Y:S01]  /*16900*/  BSSY.RECONVERGENT B1, `(.L_x_568) ;  /* 0x0000021000017945 */ /* 0x000fe20003800200 */
[----:B------:R-:W-:Y:S02]  /*16910*/  SHF.R.U32.HI R22, RZ, 0x2, R27 ;  /* 0x00000002ff167819 */ /* 0x000fe4000001161b */
[----:B------:R-:W-:Y:S02]  /*16920*/  LOP3.LUT R2, R2, R23, RZ, 0x3c, !PT ;  /* 0x0000001702027212 */ /* 0x000fe400078e3cff */
[----:B------:R-:W-:Y:S02]  /*16930*/  SHF.L.U32 R23, R17, 0x4, RZ ;  /* 0x0000000411177819 */ /* 0x000fe400000006ff */
[----:B------:R-:W-:Y:S01]  /*16940*/  LOP3.LUT R22, R22, R27, RZ, 0x3c, !PT ;  /* 0x0000001b16167212 */ /* 0x000fe200078e3cff */
[----:B------:R-:W-:Y:S01]  /*16950*/  IMAD.SHL.U32 R20, R2, 0x2, RZ ;  /* 0x0000000202147824 */ /* 0x000fe200078e00ff */
[----:B------:R-:W-:Y:S01]  /*16960*/  ISETP.NE.AND P1, PT, R13, 0x1, PT ;  /* 0x000000010d00780c */ /* 0x000fe20003f25270 */
[----:B------:R-:W-:-:S03]  /*16970*/  IMAD.MOV.U32 R27, RZ, RZ, 0x2f800000 ;  /* 0x2f800000ff1b7424 */ /* 0x000fc600078e00ff */
        /* <DEDUP_REMOVED lines=21> */
.L_x_569:
[----:B------:R-:W-:Y:S01]  /*16ad0*/  FMUL.FTZ R33, R24, R27 ;  /* 0x0000001b18217220 */ /* 0x000fe20000410000 */
[----:B------:R-:W-:-:S03]  /*16ae0*/  FMUL.FTZ R20, R27, 0.5 ;  /* 0x3f0000001b147820 */ /* 0x000fc60000410000 */
[----:B------:R-:W-:-:S04]  /*16af0*/  FFMA R2, -R33, R33, R24 ;  /* 0x0000002121027223 */ /* 0x000fc80000000118 */
[----:B------:R-:W-:-:S07]  /*16b00*/  FFMA R33, R2, R20, R33 ;  /* 0x0000001402217223 */ /* 0x000fce0000000021 */
.L_x_570:
[----:B------:R-:W-:Y:S05]  /*16b10*/  BSYNC.RECONVERGENT B1 ;  /* 0x0000000000017941 */ /* 0x000fea0003800200 */
.L_x_568:
[----:B------:R-:W-:-:S13]  /*16b20*/  FSETP.GTU.AND P0, PT, R33, 1, PT ;  /* 0x3f8000002100780b */ /* 0x000fda0003f0c000 */
[----:B------:R-:W-:Y:S01]  /*16b30*/  @!P0 FADD R18, R18, 1 ;  /* 0x3f80000012128421 */ /* 0x000fe20000000000 */
[----:B------:R-:W-:Y:S06]  /*16b40*/  @!P1 BRA `(.L_x_567) ;  /* 0x0000000400289947 */ /* 0x000fec0003800000 */
[----:B------:R-:W-:Y:S01]  /*16b50*/  SHF.R.U32.HI R2, RZ, 0x2, R19 ;  /* 0x00000002ff027819 */ /* 0x000fe20000011613 */
[----:B------:R-:W-:Y:S01]  /*16b60*/  BSSY.RECONVERGENT B1, `(.L_x_571) ;  /* 0x0000021000017945 */ /* 0x000fe20003800200 */
[----:B------:R-:W-:Y:S02]  /*16b70*/  SHF.R.U32.HI R22, RZ, 0x2, R21 ;  /* 0x00000002ff167819 */ /* 0x000fe40000011615 */
[----:B------:R-:W-:Y:S01]  /*16b80*/  LOP3.LUT R2, R2, R19, RZ, 0x3c, !PT ;  /* 0x0000001302027212 */ /* 0x000fe200078e3cff */
[----:B------:R-:W-:Y:S01]  /*16b90*/  IMAD.SHL.U32 R19, R25, 0x10, RZ ;  /* 0x0000001019137824 */ /* 0x000fe200078e00ff */
[----:B------:R-:W-:Y:S02]  /*16ba0*/  LOP3.LUT R22, R22, R21, RZ, 0x3c, !PT ;  /* 0x0000001516167212 */ /* 0x000fe400078e3cff */
[----:B------:R-:W-:Y:S01]  /*16bb0*/  ISETP.NE.AND P1, PT, R13, 0x2, PT ;  /* 0x000000020d00780c */ /* 0x000fe20003f25270 */
[----:B------:R-:W-:-:S05]  /*16bc0*/  IMAD.SHL.U32 R20, R2, 0x2, RZ ;  /* 0x0000000202147824 */ /* 0x000fca00078e00ff */
[----:B------:R-:W-:Y:S01]  /*16bd0*/  LOP3.LUT R20, R2, R20, R19, 0x96, !PT ;  /* 0x0000001402147212 */ /* 0x000fe200078e9613 */
[----:B------:R-:W-:-:S03]  /*16be0*/  IMAD.SHL.U32 R2, R22, 0x2, RZ ;  /* 0x0000000216027824 */ /* 0x000fc600078e00ff */
[----:B------:R-:W-:Y:S01]  /*16bf0*/  LOP3.LUT R25, R20, R25, RZ, 0x3c, !PT ;  /* 0x0000001914197212 */ /* 0x000fe200078e3cff */
[----:B------:R-:W-:-:S04]  /*16c00*/  HFMA2 R20, -RZ, RZ, 0.1171875, 0 ;  /* 0x2f800000ff147431 */ /* 0x000fc800000001ff */
        /* <DEDUP_REMOVED lines=18> */
.L_x_572:
[----:B------:R-:W-:Y:S01]  /*16d30*/  FMUL.FTZ R33, R24, R21 ;  /* 0x0000001518217220 */ /* 0x000fe20000410000 */
[----:B------:R-:W-:-:S03]  /*16d40*/  FMUL.FTZ R20, R21, 0.5 ;  /* 0x3f00000015147820 */ /* 0x000fc60000410000 */
[----:B------:R-:W-:-:S04]  /*16d50*/  FFMA R2, -R33, R33, R24 ;  /* 0x0000002121027223 */ /* 0x000fc80000000118 */
[----:B------:R-:W-:-:S07]  /*16d60*/  FFMA R33, R2, R20, R33 ;  /* 0x0000001402217223 */ /* 0x000fce0000000021 */
.L_x_573:
[----:B------:R-:W-:Y:S05]  /*16d70*/  BSYNC.RECONVERGENT B1 ;  /* 0x0000000000017941 */ /* 0x000fea0003800200 */
.L_x_571:
        /* <DEDUP_REMOVED lines=8> */
[----:B------:R-:W-:-:S03]  /*16e00*/  LOP3.LUT R22, R22, R23, RZ, 0x3c, !PT ;  /* 0x0000001716167212 */ /* 0x000fc600078e3cff */
[----:B------:R-:W-:-:S05]  /*16e10*/  IMAD.SHL.U32 R20, R2, 0x2, RZ ;  /* 0x0000000202147824 */ /* 0x000fca00078e00ff */
[----:B------:R-:W-:Y:S01]  /*16e20*/  LOP3.LUT R20, R2, R20, R17, 0x96, !PT ;  /* 0x0000001402147212 */ /* 0x000fe200078e9611 */
[----:B------:R-:W-:-:S03]  /*16e30*/  IMAD.SHL.U32 R2, R22, 0x2, RZ ;  /* 0x0000000216027824 */ /* 0x000fc600078e00ff */
[----:B------:R-:W-:-:S04]  /*16e40*/  LOP3.LUT R19, R20, R19, RZ, 0x3c, !PT ;  /* 0x0000001314137212 */ /* 0x000fc800078e3cff */
        /* <DEDUP_REMOVED lines=19> */
.L_x_575:
[----:B------:R-:W-:Y:S01]  /*16f80*/  FMUL.FTZ R33, R24, R17 ;  /* 0x0000001118217220 */ /* 0x000fe20000410000 */
[----:B------:R-:W-:-:S03]  /*16f90*/  FMUL.FTZ R16, R17, 0.5 ;  /* 0x3f00000011107820 */ /* 0x000fc60000410000 */
[----:B------:R-:W-:-:S04]  /*16fa0*/  FFMA R2, -R33, R33, R24 ;  /* 0x0000002121027223 */ /* 0x000fc80000000118 */
[----:B------:R-:W-:-:S07]  /*16fb0*/  FFMA R33, R2, R16, R33 ;  /* 0x0000001002217223 */ /* 0x000fce0000000021 */
.L_x_576:
[----:B------:R-:W-:Y:S05]  /*16fc0*/  BSYNC.RECONVERGENT B1 ;  /* 0x0000000000017941 */ /* 0x000fea0003800200 */
.L_x_574:
[----:B------:R-:W-:-:S13]  /*16fd0*/  FSETP.GTU.AND P0, PT, R33, 1, PT ;  /* 0x3f8000002100780b */ /* 0x000fda0003f0c000 */
[----:B------:R-:W-:-:S07]  /*16fe0*/  @!P0 FADD R18, R18, 1 ;  /* 0x3f80000012128421 */ /* 0x000fce0000000000 */
.L_x_567:
[----:B------:R-:W-:Y:S01]  /*16ff0*/  VIADD R2, R38, 0x100 ;  /* 0x0000010026027836 */ /* 0x000fe20000000000 */
[----:B------:R-:W-:Y:S01]  /*17000*/  ISETP.GE.U32.AND P3, PT, R15, 0x3, PT ;  /* 0x000000030f00780c */ /* 0x000fe20003f66070 */
        /* <DEDUP_REMOVED lines=10> */
[----:B------:R-:W-:Y:S06]  /*170b0*/  @!P3 BRA `(.L_x_577) ;  /* 0x000000080060b947 */ /* 0x000fec0003800000 */
[----:B------:R-:W-:Y:S02]  /*170c0*/  HFMA2 R21, -RZ, RZ, 0, 0 ;  /* 0x00000000ff157431 */ /* 0x000fe400000001ff */
[----:B------:R-:W-:Y:S02]  /*170d0*/  IMAD.MOV.U32 R20, RZ, RZ, -0x75bd8fc ;  /* 0xf8a42704ff147424 */ /* 0x000fe400078e00ff */
[----:B------:R-:W-:Y:S02]  /*170e0*/  IMAD.MOV.U32 R26, RZ, RZ, -0x23270784 ;  /* 0xdcd8f87cff1a7424 */ /* 0x000fe400078e00ff */
[----:B------:R-:W-:-:S07]  /*170f0*/  IMAD.MOV.U32 R19, RZ, RZ, RZ ;  /* 0x000000ffff137224 */ /* 0x000fce00078e00ff */
.L_x_590:
        /* <DEDUP_REMOVED lines=31> */
.L_x_579:
[----:B------:R-:W-:Y:S01]  /*172f0*/  FMUL.FTZ R33, R24, R23 ;  /* 0x0000001718217220 */ /* 0x000fe20000410000 */
[----:B------:R-:W-:-:S03]  /*17300*/  FMUL.FTZ R22, R23, 0.5 ;  /* 0x3f00000017167820 */ /* 0x000fc60000410000 */
[----:B------:R-:W-:-:S04]  /*17310*/  FFMA R2, -R33, R33, R24 ;  /* 0x0000002121027223 */ /* 0x000fc80000000118 */
[----:B------:R-:W-:-:S07]  /*17320*/  FFMA R33, R2, R22, R33 ;  /* 0x0000001602217223 */ /* 0x000fce0000000021 */
.L_x_580:
[----:B------:R-:W-:Y:S05]  /*17330*/  BSYNC.RECONVERGENT B1 ;  /* 0x0000000000017941 */ /* 0x000fea0003800200 */
.L_x_578:
        /* <DEDUP_REMOVED lines=10> */
[----:B------:R-:W-:Y:S02]  /*173e0*/  LOP3.LUT R26, R23, R30, RZ, 0x3c, !PT ;  /* 0x0000001e171a7212 */ /* 0x000fe400078e3cff */
[----:B------:R-:W-:Y:S01]  /*173f0*/  MOV R23, 0x2f800000 ;  /* 0x2f80000000177802 */ /* 0x000fe20000000f00 */
        /* <DEDUP_REMOVED lines=19> */
.L_x_582:
[----:B------:R-:W-:Y:S01]  /*17530*/  FMUL.FTZ R33, R24, R23 ;  /* 0x0000001718217220 */ /* 0x000fe20000410000 */
[----:B------:R-:W-:-:S03]  /*17540*/  FMUL.FTZ R20, R23, 0.5 ;  /* 0x3f00000017147820 */ /* 0x000fc60000410000 */
[----:B------:R-:W-:-:S04]  /*17550*/  FFMA R2, -R33, R33, R24 ;  /* 0x0000002121027223 */ /* 0x000fc80000000118 */
[----:B------:R-:W-:-:S07]  /*17560*/  FFMA R33, R2, R20, R33 ;  /* 0x0000001402217223 */ /* 0x000fce0000000021 */
.L_x_583:
[----:B------:R-:W-:Y:S05]  /*17570*/  BSYNC.RECONVERGENT B1 ;  /* 0x0000000000017941 */ /* 0x000fea0003800200 */
.L_x_581:
        /* <DEDUP_REMOVED lines=31> */
.L_x_585:
[----:B------:R-:W-:Y:S01]  /*17770*/  FMUL.FTZ R33, R24, R23 ;  /* 0x0000001718217220 */ /* 0x000fe20000410000 */
[----:B------:R-:W-:-:S03]  /*17780*/  FMUL.FTZ R18, R23, 0.5 ;  /* 0x3f00000017127820 */ /* 0x000fc60000410000 */
[----:B------:R-:W-:-:S04]  /*17790*/  FFMA R2, -R33, R33, R24 ;  /* 0x0000002121027223 */ /* 0x000fc80000000118 */
[----:B------:R-:W-:-:S07]  /*177a0*/  FFMA R33, R2, R18, R33 ;  /* 0x0000001202217223 */ /* 0x000fce0000000021 */
.L_x_586:
[----:B------:R-:W-:Y:S05]  /*177b0*/  BSYNC.RECONVERGENT B1 ;  /* 0x0000000000017941 */ /* 0x000fea0003800200 */
.L_x_584:
        /* <DEDUP_REMOVED lines=32> */
.L_x_588:
[----:B------:R-:W-:Y:S01]  /*179c0*/  FMUL.FTZ R33, R24, R23 ;  /* 0x0000001718217220 */ /* 0x000fe20000410000 */
[----:B------:R-:W-:-:S03]  /*179d0*/  FMUL.FTZ R23, R23, 0.5 ;  /* 0x3f00000017177820 */ /* 0x000fc60000410000 */
[----:B------:R-:W-:-:S04]  /*179e0*/  FFMA R2, -R33, R33, R24 ;  /* 0x0000002121027223 */ /* 0x000fc80000000118 */
[----:B------:R-:W-:-:S07]  /*179f0*/  FFMA R33, R2, R23, R33 ;  /* 0x0000001702217223 */ /* 0x000fce0000000021 */
.L_x_589:
[----:B------:R-:W-:Y:S05]  /*17a00*/  BSYNC.RECONVERGENT B1 ;  /* 0x0000000000017941 */ /* 0x000fea0003800200 */
.L_x_587:
[----:B------:R-:W-:-:S13]  /*17a10*/  FSETP.GTU.AND P0, PT, R33, 1, PT ;  /* 0x3f8000002100780b */ /* 0x000fda0003f0c000 */
[----:B------:R-:W-:Y:S01]  /*17a20*/  @!P0 FADD R19, R19, 1 ;  /* 0x3f80000013138421 */ /* 0x000fe20000000000 */
[----:B------:R-:W-:Y:S06]  /*17a30*/  @P1 BRA `(.L_x_590) ;  /* 0xfffffff400b01947 */ /* 0x000fec000383ffff */
.L_x_577:
        /* <DEDUP_REMOVED lines=9> */
[----:B------:R-:W-:-:S05]  /*17ad0*/  IMAD.SHL.U32 R22, R21, 0x2, RZ ;  /* 0x0000000215167824 */ /* 0x000fca00078e00ff */
[----:B------:R-:W-:-:S04]  /*17ae0*/  LOP3.LUT R21, R21, R22, R2, 0x96, !PT ;  /* 0x0000001615157212 */ /* 0x000fc800078e9602 */
[----:B------:R-:W-:Y:S01]  /*17af0*/  LOP3.LUT R22, R21, R18, RZ, 0x3c, !PT ;  /* 0x0000001215167212 */ /* 0x000fe200078e3cff */
[----:B------:R-:W-:-:S04]  /*17b00*/  IMAD.SHL.U32 R21, R23, 0x2, RZ ;  /* 0x0000000217157824 */ /* 0x000fc800078e00ff */
[----:B------:R-:W-:-:S05]  /*17b10*/  IMAD.SHL.U32 R2, R22, 0x10, RZ ;  /* 0x0000001016027824 */ /* 0x000fca00078e00ff */
[----:B------:R-:W-:Y:S01]  /*17b20*/  LOP3.LUT R21, R23, R21, R2, 0x96, !PT ;  /* 0x0000001517157212 */ /* 0x000fe200078e9602 */
[----:B------:R-:W-:Y:S01]  /*17b30*/  HFMA2 R23, -RZ, RZ, 0.1171875, 0 ;  /* 0x2f800000ff177431 */ /* 0x000fe200000001ff */
        /* <DEDUP_REMOVED lines=16> */
.L_x_593:
[----:B------:R-:W-:Y:S01]  /*17c40*/  FMUL.FTZ R33, R24, R21 ;  /* 0x0000001518217220 */ /* 0x000fe20000410000 */
[----:B------:R-:W-:-:S03]  /*17c50*/  FMUL.FTZ R21, R21, 0.5 ;  /* 0x3f00000015157820 */ /* 0x000fc60000410000 */
[----:B------:R-:W-:-:S04]  /*17c60*/  FFMA R2, -R33, R33, R24 ;  /* 0x0000002121027223 */ /* 0x000fc80000000118 */
[----:B------:R-:W-:-:S07]  /*17c70*/  FFMA R33, R2, R21, R33 ;  /* 0x0000001502217223 */ /* 0x000fce0000000021 */
.L_x_594:
[----:B------:R-:W-:Y:S05]  /*17c80*/  BSYNC.RECONVERGENT B1 ;  /* 0x0000000000017941 */ /* 0x000fea0003800200 */
.L_x_592:
        /* <DEDUP_REMOVED lines=11> */
[----:B------:R-:W-:Y:S01]  /*17d40*/  LOP3.LUT R21, R21, R20, R2, 0x96, !PT ;  /* 0x0000001415157212 */ /* 0x000fe200078e9602 */
[----:B------:R-:W-:-:S03]  /*17d50*/  IMAD.SHL.U32 R20, R23, 0x2, RZ ;  /* 0x0000000217147824 */ /* 0x000fc600078e00ff */
[----:B------:R-:W-:Y:S01]  /*17d60*/  LOP3.LUT R28, R21, R28, RZ, 0x3c, !PT ;  /* 0x0000001c151c7212 */ /* 0x000fe200078e3cff */
[----:B------:R-:W-:-:S03]  /*17d70*/  IMAD.MOV.U32 R21, RZ, RZ, 0x2f800000 ;  /* 0x2f800000ff157424 */ /* 0x000fc600078e00ff */
        /* <DEDUP_REMOVED lines=18> */
.L_x_596:
[----:B------:R-:W-:Y:S01]  /*17ea0*/  FMUL.FTZ R33, R24, R21 ;  /* 0x0000001518217220 */ /* 0x000fe20000410000 */
[----:B------:R-:W-:-:S03]  /*17eb0*/  FMUL.FTZ R21, R21, 0.5 ;  /* 0x3f00000015157820 */ /* 0x000fc60000410000 */
[----:B------:R-:W-:-:S04]  /*17ec0*/  FFMA R2, -R33, R33, R24 ;  /* 0x0000002121027223 */ /* 0x000fc80000000118 */
[----:B------:R-:W-:-:S07]  /*17ed0*/  FFMA R33, R2, R21, R33 ;  /* 0x0000001502217223 */ /* 0x000fce0000000021 */
.L_x_597:
[----:B------:R-:W-:Y:S05]  /*17ee0*/  BSYNC.RECONVERGENT B1 ;  /* 0x0000000000017941 */ /* 0x000fea0003800200 */
.L_x_595:
        /* <DEDUP_REMOVED lines=8> */
[----:B------:R-:W-:-:S03]  /*17f70*/  LOP3.LUT R23, R23, R22, RZ, 0x3c, !PT ;  /* 0x0000001617177212 */ /* 0x000fc600078e3cff */
[----:B------:R-:W-:-:S05]  /*17f80*/  IMAD.SHL.U32 R18, R21, 0x2, RZ ;  /* 0x0000000215127824 */ /* 0x000fca00078e00ff */
[----:B------:R-:W-:Y:S02]  /*17f90*/  LOP3.LUT R21, R21, R18, R2, 0x96, !PT ;  /* 0x0000001215157212 */ /* 0x000fe400078e9602 */
[----:B------:R-:W-:Y:S02]  /*17fa0*/  SHF.L.U32 R18, R23, 0x1, RZ ;  /* 0x0000000117127819 */ /* 0x000fe400000006ff */
[----:B------:R-:W-:-:S05]  /*17fb0*/  LOP3.LUT R20, R21, R20, RZ, 0x3c, !PT ;  /* 0x0000001415147212 */ /* 0x000fca00078e3cff */
[----:B------:R-:W-:-:S05]  /*17fc0*/  IMAD.SHL.U32 R2, R20, 0x10, RZ ;  /* 0x0000001014027824 */ /* 0x000fca00078e00ff */
[----:B------:R-:W-:Y:S01]  /*17fd0*/  LOP3.LUT R23, R23, R18, R2, 0x96, !PT ;  /* 0x0000001217177212 */ /* 0x000fe200078e9602 */
[----:B------:R-:W-:-:S03]  /*17fe0*/  IMAD.MOV.U32 R18, RZ, RZ, 0x2f800000 ;  /* 0x2f800000ff127424 */ /* 0x000fc600078e00ff */
        /* <DEDUP_REMOVED lines=16> */
.L_x_599:
[----:B------:R-:W-:Y:S01]  /*180f0*/  FMUL.FTZ R33, R24, R17 ;  /* 0x0000001118217220 */ /* 0x000fe20000410000 */
[----:B------:R-:W-:-:S03]  /*18100*/  FMUL.FTZ R17, R17, 0.5 ;  /* 0x3f00000011117820 */ /* 0x000fc60000410000 */
[----:B------:R-:W-:-:S04]  /*18110*/  FFMA R2, -R33, R33, R24 ;  /* 0x0000002121027223 */ /* 0x000fc80000000118 */
[----:B------:R-:W-:-:S07]  /*18120*/  FFMA R33, R2, R17, R33 ;  /* 0x0000001102217223 */ /* 0x000fce0000000021 */
.L_x_600:
[----:B------:R-:W-:Y:S05]  /*18130*/  BSYNC.RECONVERGENT B1 ;  /* 0x0000000000017941 */ /* 0x000fea0003800200 */
.L_x_598:
[----:B------:R-:W-:-:S13]  /*18140*/  FSETP.GTU.AND P0, PT, R33, 1, PT ;  /* 0x3f8000002100780b */ /* 0x000fda0003f0c000 */
[----:B------:R-:W-:-:S07]  /*18150*/  @!P0 FADD R19, R19, 1 ;  /* 0x3f80000013138421 */ /* 0x000fce0000000000 */
.L_x_591:
        /* <DEDUP_REMOVED lines=11> */
[----:B------:R-:W-:Y:S06]  /*18210*/  @!P3 BRA `(.L_x_601) ;  /* 0x000000080064b947 */ /* 0x000fec0003800000 */
[----:B------:R-:W-:Y:S02]  /*18220*/  IMAD.MOV.U32 R19, RZ, RZ, RZ ;  /* 0x000000ffff137224 */ /* 0x000fe400078e00ff */
[----:B------:R-:W-:Y:S02]  /*18230*/  IMAD.MOV.U32 R26, RZ, RZ, -0x75bd8fc ;  /* 0xf8a42704ff1a7424 */ /* 0x000fe400078e00ff */
[----:B------:R-:W-:Y:S02]  /*18240*/  IMAD.MOV.U32 R28, RZ, RZ, -0x23270784 ;  /* 0xdcd8f87cff1c7424 */ /* 0x000fe400078e00ff */
[----:B------:R-:W-:-:S07]  /*18250*/  IMAD.MOV.U32 R23, RZ, RZ, RZ ;  /* 0x000000ffff177224 */ /* 0x000fce00078e00ff */
.L_x_614:
[----:B------:R-:W-:Y:S01]  /*18260*/  SHF.R.U32.HI R25, RZ, 0x2, R20 ;  /* 0x00000002ff197819 */ /* 0x000fe20000011614 */
[----:B------:R-:W-:Y:S01]  /*18270*/  BSSY.RECONVERGENT B1, `(.L_x_602) ;  /* 0x0000022000017945 */ /* 0x000fe20003800200 */
[----:B------:R-:W-:Y:S02]  /*18280*/  SHF.L.U32 R2, R22, 0x4, RZ ;  /* 0x0000000416027819 */ /* 0x000fe400000006ff */
[----:B------:R-:W-:Y:S02]  /*18290*/  LOP3.LUT R25, R25, R20, RZ, 0x3c, !PT ;  /* 0x0000001419197212 */ /* 0x000fe400078e3cff */
[----:B------:R-:W-:Y:S02]  /*182a0*/  SHF.R.U32.HI R27, RZ, 0x2, R30 ;  /* 0x00000002ff1b7819 */ /* 0x000fe4000001161e */
[----:B------:R-:W-:Y:S01]  /*182b0*/  IADD3 R19, PT, PT, R19, 0x4, RZ ;  /* 0x0000000413137810 */ /* 0x000fe20007ffe0ff */
[----:B------:R-:W-:Y:S01]  /*182c0*/  IMAD.SHL.U32 R18, R25, 0x2, RZ ;  /* 0x0000000219127824 */ /* 0x000fe200078e00ff */
[----:B------:R-:W-:-:S02]  /*182d0*/  LOP3.LUT R27, R27, R30, RZ, 0x3c, !PT ;  /* 0x0000001e1b1b7212 */ /* 0x000fc400078e3cff */
[----:B------:R-:W-:Y:S02]  /*182e0*/  ISETP.NE.AND P1, PT, R19, R14, PT ;  /* 0x0000000e1300720c */ /* 0x000fe40003f25270 */
        /* <DEDUP_REMOVED lines=22> */
.L_x_603:
[----:B------:R-:W-:Y:S01]  /*18450*/  FMUL.FTZ R33, R24, R25 ;  /* 0x0000001918217220 */ /* 0x000fe20000410000 */
[----:B------:R-:W-:-:S03]  /*18460*/  FMUL.FTZ R20, R25, 0.5 ;  /* 0x3f00000019147820 */ /* 0x000fc60000410000 */
[----:B------:R-:W-:-:S04]  /*18470*/  FFMA R2, -R33, R33, R24 ;  /* 0x0000002121027223 */ /* 0x000fc80000000118 */
[----:B------:R-:W-:-:S07]  /*18480*/  FFMA R33, R2, R20, R33 ;  /* 0x0000001402217223 */ /* 0x000fce0000000021 */
.L_x_604:
[----:B------:R-:W-:Y:S05]  /*18490*/  BSYNC.RECONVERGENT B1 ;  /* 0x0000000000017941 */ /* 0x000fea0003800200 */
.L_x_602:
        /* <DEDUP_REMOVED lines=32> */
.L_x_606:
[----:B------:R-:W-:Y:S01]  /*186a0*/  FMUL.FTZ R33, R2, R25 ;  /* 0x0000001902217220 */ /* 0x000fe20000410000 */
[----:B------:R-:W-:-:S03]  /*186b0*/  FMUL.FTZ R24, R25, 0.5 ;  /* 0x3f00000019187820 */ /* 0x000fc60000410000 */
[----:B------:R-:W-:-:S04]  /*186c0*/  FFMA R2, -R33, R33, R2 ;  /* 0x0000002121027223 */ /* 0x000fc80000000102 */
[----:B------:R-:W-:-:S07]  /*186d0*/  FFMA R33, R2, R24, R33 ;  /* 0x0000001802217223 */ /* 0x000fce0000000021 */
.L_x_607:
[----:B------:R-:W-:Y:S05]  /*186e0*/  BSYNC.RECONVERGENT B1 ;  /* 0x0000000000017941 */ /* 0x000fea0003800200 */
.L_x_605:
        /* <DEDUP_REMOVED lines=31> */
.L_x_609:
[----:B------:R-:W-:Y:S01]  /*188e0*/  FMUL.FTZ R33, R24, R25 ;  /* 0x0000001918217220 */ /* 0x000fe20000410000 */
[----:B------:R-:W-:-:S03]  /*188f0*/  FMUL.FTZ R22, R25, 0.5 ;  /* 0x3f00000019167820 */ /* 0x000fc60000410000 */
[----:B------:R-:W-:-:S04]  /*18900*/  FFMA R2, -R33, R33, R24 ;  /* 0x0000002121027223 */ /* 0x000fc80000000118 */
[----:B------:R-:W-:-:S07]  /*18910*/  FFMA R33, R2, R22, R33 ;  /* 0x0000001602217223 */ /* 0x000fce0000000021 */
.L_x_610:
[----:B------:R-:W-:Y:S05]  /*18920*/  BSYNC.RECONVERGENT B1 ;  /* 0x0000000000017941 */ /* 0x000fea0003800200 */
.L_x_608:
        /* <DEDUP_REMOVED lines=32> */
.L_x_612:
[----:B------:R-:W-:Y:S01]  /*18b30*/  FMUL.FTZ R33, R24, R25 ;  /* 0x0000001918217220 */ /* 0x000fe20000410000 */
[----:B------:R-:W-:-:S03]  /*18b40*/  FMUL.FTZ R18, R25, 0.5 ;  /* 0x3f00000019127820 */ /* 0x000fc60000410000 */
[----:B------:R-:W-:-:S04]  /*18b50*/  FFMA R2, -R33, R33, R24 ;  /* 0x0000002121027223 */ /* 0x000fc80000000118 */
[----:B------:R-:W-:-:S07]  /*18b60*/  FFMA R33, R2, R18, R33 ;  /* 0x0000001202217223 */ /* 0x000fce0000000021 */
.L_x_613:
[----:B------:R-:W-:Y:S05]  /*18b70*/  BSYNC.RECONVERGENT B1 ;  /* 0x0000000000017941 */ /* 0x000fea0003800200 */
.L_x_611:
[----:B------:R-:W-:-:S13]  /*18b80*/  FSETP.GTU.AND P0, PT, R33, 1, PT ;  /* 0x3f8000002100780b */ /* 0x000fda0003f0c000 */
[----:B------:R-:W-:Y:S01]  /*18b90*/  @!P0 FADD R23, R23, 1 ;  /* 0x3f80000017178421 */ /* 0x000fe20000000000 */
[----:B------:R-:W-:Y:S06]  /*18ba0*/  @P1 BRA `(.L_x_614) ;  /* 0xfffffff400ac1947 */ /* 0x000fec000383ffff */
.L_x_601:
        /* <DEDUP_REMOVED lines=8> */
[----:B------:R-:W-:Y:S01]  /*18c30*/  ISETP.NE.AND P1, PT, R13, 0x1, PT ;  /* 0x000000010d00780c */ /* 0x000fe20003f25270 */
        /* <DEDUP_REMOVED lines=22> */
.L_x_617:
[----:B------:R-:W-:Y:S01]  /*18da0*/  FMUL.FTZ R33, R24, R19 ;  /* 0x0000001318217220 */ /* 0x000fe20000410000 */
[----:B------:R-:W-:-:S03]  /*18db0*/  FMUL.FTZ R19, R19, 0.5 ;  /* 0x3f00000013137820 */ /* 0x000fc60000410000 */
[----:B------:R-:W-:-:S04]  /*18dc0*/  FFMA R2, -R33, R33, R24 ;  /* 0x0000002121027223 */ /* 0x000fc80000000118 */
[----:B------:R-:W-:-:S07]  /*18dd0*/  FFMA R33, R2, R19, R33 ;  /* 0x0000001302217223 */ /* 0x000fce0000000021 */
.L_x_618:
[----:B------:R-:W-:Y:S05]  /*18de0*/  BSYNC.RECONVERGENT B1 ;  /* 0x0000000000017941 */ /* 0x000fea0003800200 */
.L_x_616:
        /* <DEDUP_REMOVED lines=9> */
[----:B------:R-:W-:Y:S02]  /*18e80*/  SHF.L.U32 R24, R19, 0x1, RZ ;  /* 0x0000000113187819 */ /* 0x000fe400000006ff */
[----:B------:R-:W-:-:S02]  /*18e90*/  ISETP.NE.AND P1, PT, R13, 0x2, PT ;  /* 0x000000020d00780c */ /* 0x000fc40003f25270 */
        /* <DEDUP_REMOVED lines=22> */
.L_x_620:
[----:B------:R-:W-:Y:S01]  /*19000*/  FMUL.FTZ R33, R24, R19 ;  /* 0x0000001318217220 */ /* 0x000fe20000410000 */
[----:B------:R-:W-:-:S03]  /*19010*/  FMUL.FTZ R19, R19, 0.5 ;  /* 0x3f00000013137820 */ /* 0x000fc60000410000 */
[----:B------:R-:W-:-:S04]  /*19020*/  FFMA R2, -R33, R33, R24 ;  /* 0x0000002121027223 */ /* 0x000fc80000000118 */
[----:B------:R-:W-:-:S07]  /*19030*/  FFMA R33, R2, R19, R33 ;  /* 0x0000001302217223 */ /* 0x000fce0000000021 */
.L_x_621:
[----:B------:R-:W-:Y:S05]  /*19040*/  BSYNC.RECONVERGENT B1 ;  /* 0x0000000000017941 */ /* 0x000fea0003800200 */
.L_x_619:
        /* <DEDUP_REMOVED lines=11> */
[----:B------:R-:W-:-:S03]  /*19100*/  IMAD.SHL.U32 R18, R25, 0x2, RZ ;  /* 0x0000000219127824 */ /* 0x000fc600078e00ff */
[----:B------:R-:W-:Y:S01]  /*19110*/  LOP3.LUT R20, R19, R20, RZ, 0x3c, !PT ;  /* 0x0000001413147212 */ /* 0x000fe200078e3cff */
[----:B------:R-:W-:-:S04]  /*19120*/  IMAD.MOV.U32 R19, RZ, RZ, 0x2f800000 ;  /* 0x2f800000ff137424 */ /* 0x000fc800078e00ff */
        /* <DEDUP_REMOVED lines=18> */
.L_x_623:
[----:B------:R-:W-:Y:S01]  /*19250*/  FMUL.FTZ R33, R24, R19 ;  /* 0x0000001318217220 */ /* 0x000fe20000410000 */
[----:B------:R-:W-:-:S03]  /*19260*/  FMUL.FTZ R18, R19, 0.5 ;  /* 0x3f00000013127820 */ /* 0x000fc60000410000 */
[----:B------:R-:W-:-:S04]  /*19270*/  FFMA R2, -R33, R33, R24 ;  /* 0x0000002121027223 */ /* 0x000fc80000000118 */
[----:B------:R-:W-:-:S07]  /*19280*/  FFMA R33, R2, R18, R33 ;  /* 0x0000001202217223 */ /* 0x000fce0000000021 */
.L_x_624:
[----:B------:R-:W-:Y:S05]  /*19290*/  BSYNC.RECONVERGENT B1 ;  /* 0x0000000000017941 */ /* 0x000fea0003800200 */
.L_x_622:
[----:B------:R-:W-:-:S13]  /*192a0*/  FSETP.GTU.AND P0, PT, R33, 1, PT ;  /* 0x3f8000002100780b */ /* 0x000fda0003f0c000 */
[----:B------:R-:W-:-:S07]  /*192b0*/  @!P0 FADD R23, R23, 1 ;  /* 0x3f80000017178421 */ /* 0x000fce0000000000 */
.L_x_615:
        /* <DEDUP_REMOVED lines=11> */
[----:B------:R-:W-:Y:S06]  /*19370*/  @!P3 BRA `(.L_x_625) ;  /* 0x000000080068b947 */ /* 0x000fec0003800000 */
[----:B------:R-:W-:Y:S02]  /*19380*/  HFMA2 R37, -RZ, RZ, -310, -36736 ;  /* 0xdcd8f87cff257431 */ /* 0x000fe400000001ff */
[----:B------:R-:W-:Y:S02]  /*19390*/  IMAD.MOV.U32 R21, RZ, RZ, RZ ;  /* 0x000000ffff157224 */ /* 0x000fe400078e00ff */
[----:B------:R-:W-:Y:S02]  /*193a0*/  IMAD.MOV.U32 R27, RZ, RZ, -0x75bd8fc ;  /* 0xf8a42704ff1b7424 */ /* 0x000fe400078e00ff */
[----:B------:R-:W-:-:S07]  /*193b0*/  IMAD.MOV.U32 R22, RZ, RZ, RZ ;  /* 0x000000ffff167224 */ /* 0x000fce00078e00ff */
.L_x_638:
        /* <DEDUP_REMOVED lines=31> */
.L_x_627:
[----:B------:R-:W-:Y:S01]  /*195b0*/  FMUL.FTZ R33, R24, R23 ;  /* 0x0000001718217220 */ /* 0x000fe20000410000 */
[----:B------:R-:W-:-:S03]  /*195c0*/  FMUL.FTZ R23, R23, 0.5 ;  /* 0x3f00000017177820 */ /* 0x000fc60000410000 */
[----:B------:R-:W-:-:S04]  /*195d0*/  FFMA R2, -R33, R33, R24 ;  /* 0x0000002121027223 */ /* 0x000fc80000000118 */
[----:B------:R-:W-:-:S07]  /*195e0*/  FFMA R33, R2, R23, R33 ;  /* 0x0000001702217223 */ /* 0x000fce0000000021 */
.L_x_628:
[----:B------:R-:W-:Y:S05]  /*195f0*/  BSYNC.RECONVERGENT B1 ;  /* 0x0000000000017941 */ /* 0x000fea0003800200 */
.L_x_626:
[----:B------:R-:W-:Y:S01]  /*19600*/  SHF.R.U32.HI R2, RZ, 0x2, R27 ;  /* 0x00000002ff027819 */ /* 0x000fe2000001161b */
[----:B------:R-:W-:Y:S01]  /*19610*/  IMAD.SHL.U32 R23, R19, 0x10, RZ ;  /* 0x0000001013177824 */ /* 0x000fe200078e00ff */
[----:B------:R-:W-:Y:S01]  /*19620*/  SHF.R.U32.HI R26, RZ, 0x2, R37 ;  /* 0x00000002ff1a7819 */ /* 0x000fe20000011625 */
[----:B------:R-:W-:Y:S01]  /*19630*/  BSSY.RECONVERGENT B1, `(.L_x_629) ;  /* 0x0000021000017945 */ /* 0x000fe20003800200 */
[----:B------:R-:W-:Y:S01]  /*19640*/  LOP3.LUT R2, R2, R27, RZ, 0x3c, !PT ;  /* 0x0000001b02027212 */ /* 0x000fe200078e3cff */
[----:B------:R-:W-:Y:S01]  /*19650*/  IMAD.MOV.U32 R27, RZ, RZ, 0x2f800000 ;  /* 0x2f800000ff1b7424 */ /* 0x000fe200078e00ff */
        /* <DEDUP_REMOVED lines=26> */
.L_x_630:
[----:B------:R-:W-:Y:S01]  /*19800*/  FMUL.FTZ R33, R2, R27 ;  /* 0x0000001b02217220 */ /* 0x000fe20000410000 */
[----:B------:R-:W-:-:S03]  /*19810*/  FMUL.FTZ R24, R27, 0.5 ;  /* 0x3f0000001b187820 */ /* 0x000fc60000410000 */
[----:B------:R-:W-:-:S04]  /*19820*/  FFMA R2, -R33, R33, R2 ;  /* 0x0000002121027223 */ /* 0x000fc80000000102 */
[----:B------:R-:W-:-:S07]  /*19830*/  FFMA R33, R2, R24, R33 ;  /* 0x0000001802217223 */ /* 0x000fce0000000021 */
.L_x_631:
[----:B------:R-:W-:Y:S05]  /*19840*/  BSYNC.RECONVERGENT B1 ;  /* 0x0000000000017941 */ /* 0x000fea0003800200 */
.L_x_629:
        /* <DEDUP_REMOVED lines=32> */
.L_x_633:
[----:B------:R-:W-:Y:S01]  /*19a50*/  FMUL.FTZ R33, R2, R25 ;  /* 0x0000001902217220 */ /* 0x000fe20000410000 */
[----:B------:R-:W-:-:S03]  /*19a60*/  FMUL.FTZ R24, R25, 0.5 ;  /* 0x3f00000019187820 */ /* 0x000fc60000410000 */
[----:B------:R-:W-:-:S04]  /*19a70*/  FFMA R2, -R33, R33, R2 ;  /* 0x0000002121027223 */ /* 0x000fc80000000102 */
[----:B------:R-:W-:-:S07]  /*19a80*/  FFMA R33, R2, R24, R33 ;  /* 0x0000001802217223 */ /* 0x000fce0000000021 */
.L_x_634:
[----:B------:R-:W-:Y:S05]  /*19a90*/  BSYNC.RECONVERGENT B1 ;  /* 0x0000000000017941 */ /* 0x000fea0003800200 */
.L_x_632:
        /* <DEDUP_REMOVED lines=8> */
[----:B------:R-:W-:Y:S02]  /*19b20*/  LOP3.LUT R24, R2, R24, R19, 0x96, !PT ;  /* 0x0000001802187212 */ /* 0x000fe400078e9613 */
[----:B------:R-:W-:Y:S02]  /*19b30*/  SHF.L.U32 R2, R26, 0x1, RZ ;  /* 0x000000011a027819 */ /* 0x000fe400000006ff */
        /* <DEDUP_REMOVED lines=22> */
.L_x_636:
[----:B------:R-:W-:Y:S01]  /*19ca0*/  FMUL.FTZ R33, R24, R19 ;  /* 0x0000001318217220 */ /* 0x000fe20000410000 */
[----:B------:R-:W-:-:S03]  /*19cb0*/  FMUL.FTZ R19, R19, 0.5 ;  /* 0x3f00000013137820 */ /* 0x000fc60000410000 */
[----:B------:R-:W-:-:S04]  /*19cc0*/  FFMA R2, -R33, R33, R24 ;  /* 0x0000002121027223 */ /* 0x000fc80000000118 */
[----:B------:R-:W-:-:S07]  /*19cd0*/  FFMA R33, R2, R19, R33 ;  /* 0x0000001302217223 */ /* 0x000fce0000000021 */
.L_x_637:
[----:B------:R-:W-:Y:S05]  /*19ce0*/  BSYNC.RECONVERGENT B1 ;  /* 0x0000000000017941 */ /* 0x000fea0003800200 */
.L_x_635:
[----:B------:R-:W-:-:S13]  /*19cf0*/  FSETP.GTU.AND P0, PT, R33, 1, PT ;  /* 0x3f8000002100780b */ /* 0x000fda0003f0c000 */
[----:B------:R-:W-:Y:S01]  /*19d00*/  @!P0 FADD R22, R22, 1 ;  /* 0x3f80000016168421 */ /* 0x000fe20000000000 */
[----:B------:R-:W-:Y:S06]  /*19d10*/  @P1 BRA `(.L_x_638) ;  /* 0xfffffff400a81947 */ /* 0x000fec000383ffff */
.L_x_625:
        /* <DEDUP_REMOVED lines=31> */
.L_x_641:
[----:B------:R-:W-:Y:S01]  /*19f10*/  FMUL.FTZ R33, R24, R23 ;  /* 0x0000001718217220 */ /* 0x000fe20000410000 */
[----:B------:R-:W-:-:S03]  /*19f20*/  FMUL.FTZ R23, R23, 0.5 ;  /* 0x3f00000017177820 */ /* 0x000fc60000410000 */
[----:B------:R-:W-:-:S04]  /*19f30*/  FFMA R2, -R33, R33, R24 ;  /* 0x0000002121027223 */ /* 0x000fc80000000118 */
[----:B------:R-:W-:-:S07]  /*19f40*/  FFMA R33, R2, R23, R33 ;  /* 0x0000001702217223 */ /* 0x000fce0000000021 */
.L_x_642:
[----:B------:R-:W-:Y:S05]  /*19f50*/  BSYNC.RECONVERGENT B1 ;  /* 0x0000000000017941 */ /* 0x000fea0003800200 */
.L_x_640:
        /* <DEDUP_REMOVED lines=33> */
.L_x_644:
[----:B------:R-:W-:Y:S01]  /*1a170*/  FMUL.FTZ R33, R24, R23 ;  /* 0x0000001718217220 */ /* 0x000fe20000410000 */
[----:B------:R-:W-:-:S03]  /*1a180*/  FMUL.FTZ R23, R23, 0.5 ;  /* 0x3f00000017177820 */ /* 0x000fc60000410000 */
[----:B------:R-:W-:-:S04]  /*1a190*/  FFMA R2, -R33, R33, R24 ;  /* 0x0000002121027223 */ /* 0x000fc80000000118 */
[----:B------:R-:W-:-:S07]  /*1a1a0*/  FFMA R33, R2, R23, R33 ;  /* 0x0000001702217223 */ /* 0x000fce0000000021 */
.L_x_645:
[----:B------:R-:W-:Y:S05]  /*1a1b0*/  BSYNC.RECONVERGENT B1 ;  /* 0x0000000000017941 */ /* 0x000fea0003800200 */
.L_x_643:
        /* <DEDUP_REMOVED lines=32> */
.L_x_647:
[----:B------:R-:W-:Y:S01]  /*1a3c0*/  FMUL.FTZ R33, R24, R19 ;  /* 0x0000001318217220 */ /* 0x000fe20000410000 */
[----:B------:R-:W-:-:S03]  /*1a3d0*/  FMUL.FTZ R19, R19, 0.5 ;  /* 0x3f00000013137820 */ /* 0x000fc60000410000 */
[----:B------:R-:W-:-:S04]  /*1a3e0*/  FFMA R2, -R33, R33, R24 ;  /* 0x0000002121027223 */ /* 0x000fc80000000118 */
[----:B------:R-:W-:-:S07]  /*1a3f0*/  FFMA R33, R2, R19, R33 ;  /* 0x0000001302217223 */ /* 0x000fce0000000021 */
.L_x_648:
[----:B------:R-:W-:Y:S05]  /*1a400*/  BSYNC.RECONVERGENT B1 ;  /* 0x0000000000017941 */ /* 0x000fea0003800200 */
.L_x_646:
[----:B------:R-:W-:-:S13]  /*1a410*/  FSETP.GTU.AND P0, PT, R33, 1, PT ;  /* 0x3f8000002100780b */ /* 0x000fda0003f0c000 */
[----:B------:R-:W-:-:S07]  /*1a420*/  @!P0 FADD R22, R22, 1 ;  /* 0x3f80000016168421 */ /* 0x000fce0000000000 */
.L_x_639:
        /* <DEDUP_REMOVED lines=16> */
.L_x_662:
        /* <DEDUP_REMOVED lines=31> */
.L_x_651:
[----:B------:R-:W-:Y:S01]  /*1a720*/  FMUL.FTZ R33, R24, R27 ;  /* 0x0000001b18217220 */ /* 0x000fe20000410000 */
[----:B------:R-:W-:-:S03]  /*1a730*/  FMUL.FTZ R22, R27, 0.5 ;  /* 0x3f0000001b167820 */ /* 0x000fc60000410000 */
[----:B------:R-:W-:-:S04]  /*1a740*/  FFMA R2, -R33, R33, R24 ;  /* 0x0000002121027223 */ /* 0x000fc80000000118 */
[----:B------:R-:W-:-:S07]  /*1a750*/  FFMA R33, R2, R22, R33 ;  /* 0x0000001602217223 */ /* 0x000fce0000000021 */
.L_x_652:
[----:B------:R-:W-:Y:S05]  /*1a760*/  BSYNC.RECONVERGENT B1 ;  /* 0x0000000000017941 */ /* 0x000fea0003800200 */
.L_x_650:
        /* <DEDUP_REMOVED lines=32> */
.L_x_654:
[----:B------:R-:W-:Y:S01]  /*1a970*/  FMUL.FTZ R33, R2, R27 ;  /* 0x0000001b02217220 */ /* 0x000fe20000410000 */
[----:B------:R-:W-:-:S03]  /*1a980*/  FMUL.FTZ R24, R27, 0.5 ;  /* 0x3f0000001b187820 */ /* 0x000fc60000410000 */
[----:B------:R-:W-:-:S04]  /*1a990*/  FFMA R2, -R33, R33, R2 ;  /* 0x0000002121027223 */ /* 0x000fc80000000102 */
[----:B------:R-:W-:-:S07]  /*1a9a0*/  FFMA R33, R2, R24, R33 ;  /* 0x0000001802217223 */ /* 0x000fce0000000021 */
.L_x_655:
[----:B------:R-:W-:Y:S05]  /*1a9b0*/  BSYNC.RECONVERGENT B1 ;  /* 0x0000000000017941 */ /* 0x000fea0003800200 */
.L_x_653:
        /* <DEDUP_REMOVED lines=32> */
.L_x_657:
[----:B------:R-:W-:Y:S01]  /*1abc0*/  FMUL.FTZ R33, R2, R27 ;  /* 0x0000001b02217220 */ /* 0x000fe20000410000 */
[----:B------:R-:W-:-:S03]  /*1abd0*/  FMUL.FTZ R24, R27, 0.5 ;  /* 0x3f0000001b187820 */ /* 0x000fc60000410000 */
[----:B------:R-:W-:-:S04]  /*1abe0*/  FFMA R2, -R33, R33, R2 ;  /* 0x0000002121027223 */ /* 0x000fc80000000102 */
[----:B------:R-:W-:-:S07]  /*1abf0*/  FFMA R33, R2, R24, R33 ;  /* 0x0000001802217223 */ /* 0x000fce0000000021 */
.L_x_658:
[----:B------:R-:W-:Y:S05]  /*1ac00*/  BSYNC.RECONVERGENT B1 ;  /* 0x0000000000017941 */ /* 0x000fea0003800200 */
.L_x_656:
        /* <DEDUP_REMOVED lines=32> */
.L_x_660:
[----:B------:R-:W-:Y:S01]  /*1ae10*/  FMUL.FTZ R33, R24, R27 ;  /* 0x0000001b18217220 */ /* 0x000fe20000410000 */
[----:B------:R-:W-:-:S03]  /*1ae20*/  FMUL.FTZ R20, R27, 0.5 ;  /* 0x3f0000001b147820 */ /* 0x000fc60000410000 */
[----:B------:R-:W-:-:S04]  /*1ae30*/  FFMA R2, -R33, R33, R24 ;  /* 0x0000002121027223 */ /* 0x000fc80000000118 */
[----:B------:R-:W-:-:S07]  /*1ae40*/  FFMA R33, R2, R20, R33 ;  /* 0x0000001402217223 */ /* 0x000fce0000000021 */
.L_x_661:
[----:B------:R-:W-:Y:S05]  /*1ae50*/  BSYNC.RECONVERGENT B1 ;  /* 0x0000000000017941 */ /* 0x000fea0003800200 */
.L_x_659:
[----:B------:R-:W-:-:S13]  /*1ae60*/  FSETP.GTU.AND P0, PT, R33, 1, PT ;  /* 0x3f8000002100780b */ /* 0x000fda0003f0c000 */
[----:B------:R-:W-:Y:S01]  /*1ae70*/  @!P0 FADD R25, R25, 1 ;  /* 0x3f80000019198421 */ /* 0x000fe20000000000 */
[----:B------:R-:W-:Y:S06]  /*1ae80*/  @P1 BRA `(.L_x_662) ;  /* 0xfffffff400a81947 */ /* 0x000fec000383ffff */
.L_x_649:
        /* <DEDUP_REMOVED lines=9> */
[----:B------:R-:W-:-:S02]  /*1af20*/  ISETP.NE.AND P1, PT, R13, 0x1, PT ;  /* 0x000000010d00780c */ /* 0x000fc40003f25270 */
        /* <DEDUP_REMOVED lines=21> */
.L_x_665:
[----:B------:R-:W-:Y:S01]  /*1b080*/  FMUL.FTZ R33, R24, R21 ;  /* 0x0000001518217220 */ /* 0x000fe20000410000 */
[----:B------:R-:W-:-:S03]  /*1b090*/  FMUL.FTZ R21, R21, 0.5 ;  /* 0x3f00000015157820 */ /* 0x000fc60000410000 */
[----:B------:R-:W-:-:S04]  /*1b0a0*/  FFMA R2, -R33, R33, R24 ;  /* 0x0000002121027223 */ /* 0x000fc80000000118 */
[----:B------:R-:W-:-:S07]  /*1b0b0*/  FFMA R33, R2, R21, R33 ;  /* 0x0000001502217223 */ /* 0x000fce0000000021 */
.L_x_666:
[----:B------:R-:W-:Y:S05]  /*1b0c0*/  BSYNC.RECONVERGENT B1 ;  /* 0x0000000000017941 */ /* 0x000fea0003800200 */
.L_x_664:
[----:B------:R-:W-:-:S13]  /*1b0d0*/  FSETP.GTU.AND P0, PT, R33, 1, PT ;  /* 0x3f8000002100780b */ /* 0x000fda0003f0c000 */
[----:B------:R-:W-:Y:S01]  /*1b0e0*/  @!P0 FADD R25, R25, 1 ;  /* 0x3f80000019198421 */ /* 0x000fe20000000000 */
[----:B------:R-:W-:Y:S06]  /*1b0f0*/  @!P1 BRA `(.L_x_663) ;  /* 0x0000000400289947 */ /* 0x000fec0003800000 */
[----:B------:R-:W-:Y:S01]  /*1b100*/  SHF.R.U32.HI R21, RZ, 0x2, R28 ;  /* 0x00000002ff157819 */ /* 0x000fe2000001161c */
[----:B------:R-:W-:Y:S01]  /*1b110*/  BSSY.RECONVERGENT B1, `(.L_x_667) ;  /* 0x0000021000017945 */ /* 0x000fe20003800200 */
[----:B------:R-:W-:Y:S02]  /*1b120*/  SHF.L.U32 R2, R22, 0x4, RZ ;  /* 0x0000000416027819 */ /* 0x000fe400000006ff */
[----:B------:R-:W-:Y:S02]  /*1b130*/  LOP3.LUT R21, R21, R28, RZ, 0x3c, !PT ;  /* 0x0000001c15157212 */ /* 0x000fe400078e3cff */
[----:B------:R-:W-:Y:S02]  /*1b140*/  SHF.R.U32.HI R27, RZ, 0x2, R32 ;  /* 0x00000002ff1b7819 */ /* 0x000fe40000011620 */
[----:B------:R-:W-:Y:S01]  /*1b150*/  ISETP.NE.AND P1, PT, R13, 0x2, PT ;  /* 0x000000020d00780c */ /* 0x000fe20003f25270 */
        /* <DEDUP_REMOVED lines=24> */
.L_x_668:
[----:B------:R-:W-:Y:S01]  /*1b2e0*/  FMUL.FTZ R33, R24, R21 ;  /* 0x0000001518217220 */ /* 0x000fe20000410000 */
[----:B------:R-:W-:-:S03]  /*1b2f0*/  FMUL.FTZ R21, R21, 0.5 ;  /* 0x3f00000015157820 */ /* 0x000fc60000410000 */
[----:B------:R-:W-:-:S04]  /*1b300*/  FFMA R2, -R33, R33, R24 ;  /* 0x0000002121027223 */ /* 0x000fc80000000118 */
[----:B------:R-:W-:-:S07]  /*1b310*/  FFMA R33, R2, R21, R33 ;  /* 0x0000001502217223 */ /* 0x000fce0000000021 */
.L_x_669:
[----:B------:R-:W-:Y:S05]  /*1b320*/  BSYNC.RECONVERGENT B1 ;  /* 0x0000000000017941 */ /* 0x000fea0003800200 */
.L_x_667:
        /* <DEDUP_REMOVED lines=9> */
[----:B------:R-:W-:Y:S02]  /*1b3c0*/  IMAD.SHL.U32 R24, R21, 0x2, RZ ;  /* 0x0000000215187824 */ /* 0x000fe400078e00ff */
[----:B------:R-:W-:-:S03]  /*1b3d0*/  IMAD.SHL.U32 R20, R27, 0x2, RZ ;  /* 0x000000021b147824 */ /* 0x000fc600078e00ff */
[----:B------:R-:W-:-:S04]  /*1b3e0*/  LOP3.LUT R21, R21, R24, R2, 0x96, !PT ;  /* 0x0000001815157212 */ /* 0x000fc800078e9602 */
        /* <DEDUP_REMOVED lines=20> */
.L_x_671:
[----:B------:R-:W-:Y:S01]  /*1b530*/  FMUL.FTZ R33, R24, R21 ;  /* 0x0000001518217220 */ /* 0x000fe20000410000 */
[----:B------:R-:W-:-:S03]  /*1b540*/  FMUL.FTZ R20, R21, 0.5 ;  /* 0x3f00000015147820 */ /* 0x000fc60000410000 */
[----:B------:R-:W-:-:S04]  /*1b550*/  FFMA R2, -R33, R33, R24 ;  /* 0x0000002121027223 */ /* 0x000fc80000000118 */
[----:B------:R-:W-:-:S07]  /*1b560*/  FFMA R33, R2, R20, R33 ;  /* 0x0000001402217223 */ /* 0x000fce0000000021 */
.L_x_672:
[----:B------:R-:W-:Y:S05]  /*1b570*/  BSYNC.RECONVERGENT B1 ;  /* 0x0000000000017941 */ /* 0x000fea0003800200 */
.L_x_670:
[----:B------:R-:W-:-:S13]  /*1b580*/  FSETP.GTU.AND P0, PT, R33, 1, PT ;  /* 0x3f8000002100780b */ /* 0x000fda0003f0c000 */
[----:B------:R-:W-:-:S07]  /*1b590*/  @!P0 FADD R25, R25, 1 ;  /* 0x3f80000019198421 */ /* 0x000fce0000000000 */
.L_x_663:
        /* <DEDUP_REMOVED lines=16> */
.L_x_686:
        /* <DEDUP_REMOVED lines=8> */
[----:B------:R-:W-:Y:S01]  /*1b720*/  ISETP.NE.AND P1, PT, R23, R14, PT ;  /* 0x0000000e1700720c */ /* 0x000fe20003f25270 */
        /* <DEDUP_REMOVED lines=23> */
.L_x_675:
[----:B------:R-:W-:Y:S01]  /*1b8a0*/  FMUL.FTZ R33, R2, R25 ;  /* 0x0000001902217220 */ /* 0x000fe20000410000 */
[----:B------:R-:W-:-:S03]  /*1b8b0*/  FMUL.FTZ R24, R25, 0.5 ;  /* 0x3f00000019187820 */ /* 0x000fc60000410000 */
[----:B------:R-:W-:-:S04]  /*1b8c0*/  FFMA R2, -R33, R33, R2 ;  /* 0x0000002121027223 */ /* 0x000fc80000000102 */
[----:B------:R-:W-:-:S07]  /*1b8d0*/  FFMA R33, R2, R24, R33 ;  /* 0x0000001802217223 */ /* 0x000fce0000000021 */
.L_x_676:
[----:B------:R-:W-:Y:S05]  /*1b8e0*/  BSYNC.RECONVERGENT B1 ;  /* 0x0000000000017941 */ /* 0x000fea0003800200 */
.L_x_674:
[----:B------:R-:W-:Y:S01]  /*1b8f0*/  SHF.R.U32.HI R2, RZ, 0x2, R31 ;  /* 0x00000002ff027819 */ /* 0x000fe2000001161f */
[----:B------:R-:W-:Y:S01]  /*1b900*/  IMAD.SHL.U32 R25, R21, 0x10, RZ ;  /* 0x0000001015197824 */ /* 0x000fe200078e00ff */
[----:B------:R-:W-:Y:S01]  /*1b910*/  SHF.R.U32.HI R28, RZ, 0x2, R37 ;  /* 0x00000002ff1c7819 */ /* 0x000fe20000011625 */
[----:B------:R-:W-:Y:S01]  /*1b920*/  HFMA2 R29, -RZ, RZ, 0.1171875, 0 ;  /* 0x2f800000ff1d7431 */ /* 0x000fe200000001ff */
        /* <DEDUP_REMOVED lines=28> */
.L_x_678:
[----:B------:R-:W-:Y:S01]  /*1baf0*/  FMUL.FTZ R33, R2, R29 ;  /* 0x0000001d02217220 */ /* 0x000fe20000410000 */
[----:B------:R-:W-:-:S03]  /*1bb00*/  FMUL.FTZ R24, R29, 0.5 ;  /* 0x3f0000001d187820 */ /* 0x000fc60000410000 */
[----:B------:R-:W-:-:S04]  /*1bb10*/  FFMA R2, -R33, R33, R2 ;  /* 0x0000002121027223 */ /* 0x000fc80000000102 */
[----:B------:R-:W-:-:S07]  /*1bb20*/  FFMA R33, R2, R24, R33 ;  /* 0x0000001802217223 */ /* 0x000fce0000000021 */
.L_x_679:
[----:B------:R-:W-:Y:S05]  /*1bb30*/  BSYNC.RECONVERGENT B1 ;  /* 0x0000000000017941 */ /* 0x000fea0003800200 */
.L_x_677:
        /* <DEDUP_REMOVED lines=32> */
.L_x_681:
[----:B------:R-:W-:Y:S01]  /*1bd40*/  FMUL.FTZ R33, R2, R27 ;  /* 0x0000001b02217220 */ /* 0x000fe20000410000 */
[----:B------:R-:W-:-:S03]  /*1bd50*/  FMUL.FTZ R24, R27, 0.5 ;  /* 0x3f0000001b187820 */ /* 0x000fc60000410000 */
[----:B------:R-:W-:-:S04]  /*1bd60*/  FFMA R2, -R33, R33, R2 ;  /* 0x0000002121027223 */ /* 0x000fc80000000102 */
[----:B------:R-:W-:-:S07]  /*1bd70*/  FFMA R33, R2, R24, R33 ;  /* 0x0000001802217223 */ /* 0x000fce0000000021 */
.L_x_682:
[----:B------:R-:W-:Y:S05]  /*1bd80*/  BSYNC.RECONVERGENT B1 ;  /* 0x0000000000017941 */ /* 0x000fea0003800200 */
.L_x_680:
        /* <DEDUP_REMOVED lines=32> */
.L_x_684:
[----:B------:R-:W-:Y:S01]  /*1bf90*/  FMUL.FTZ R33, R24, R21 ;  /* 0x0000001518217220 */ /* 0x000fe20000410000 */
[----:B------:R-:W-:-:S03]  /*1bfa0*/  FMUL.FTZ R21, R21, 0.5 ;  /* 0x3f00000015157820 */ /* 0x000fc60000410000 */
[----:B------:R-:W-:-:S04]  /*1bfb0*/  FFMA R2, -R33, R33, R24 ;  /* 0x0000002121027223 */ /* 0x000fc80000000118 */
[----:B------:R-:W-:-:S07]  /*1bfc0*/  FFMA R33, R2, R21, R33 ;  /* 0x0000001502217223 */ /* 0x000fce0000000021 */
.L_x_685:
[----:B------:R-:W-:Y:S05]  /*1bfd0*/  BSYNC.RECONVERGENT B1 ;  /* 0x0000000000017941 */ /* 0x000fea0003800200 */
.L_x_683:
[----:B------:R-:W-:-:S13]  /*1bfe0*/  FSETP.GTU.AND P0, PT, R33, 1, PT ;  /* 0x3f8000002100780b */ /* 0x000fda0003f0c000 */
[----:B------:R-:W-:Y:S01]  /*1bff0*/  @!P0 FADD R26, R26, 1 ;  /* 0x3f8000001a1a8421 */ /* 0x000fe20000000000 */
[----:B------:R-:W-:Y:S06]  /*1c000*/  @P1 BRA `(.L_x_686) ;  /* 0xfffffff400a41947 */ /* 0x000fec000383ffff */
.L_x_673:
[----:B------:R-:W-:Y:S05]  /*1c010*/  @!P2 BRA `(.L_x_687) ;  /* 0x0000000400c8a947 */ /* 0x000fea0003800000 */
[----:B------:R-:W-:Y:S01]  /*1c020*/  SHF.R.U32.HI R2, RZ, 0x2, R25 ;  /* 0x00000002ff027819 */ /* 0x000fe20000011619 */
[----:B------:R-:W-:Y:S01]  /*1c030*/  IMAD.SHL.U32 R21, R27, 0x10, RZ ;  /* 0x000000101b157824 */ /* 0x000fe200078e00ff */
[----:B------:R-:W-:Y:S01]  /*1c040*/  SHF.R.U32.HI R24, RZ, 0x2, R39 ;  /* 0x00000002ff187819 */ /* 0x000fe20000011627 */
[----:B------:R-:W-:Y:S01]  /*1c050*/  BSSY.RECONVERGENT B1, `(.L_x_688) ;  /* 0x0000020000017945 */ /* 0x000fe20003800200 */
[----:B------:R-:W-:Y:S01]  /*1c060*/  LOP3.LUT R2, R2, R25, RZ, 0x3c, !PT ;  /* 0x0000001902027212 */ /* 0x000fe200078e3cff */
[----:B------:R-:W-:Y:S01]  /*1c070*/  IMAD.MOV.U32 R25, RZ, RZ, 0x2f800000 ;  /* 0x2f800000ff197424 */ /* 0x000fe200078e00ff */
[----:B------:R-:W-:Y:S02]  /*1c080*/  LOP3.LUT R24, R24, R39, RZ, 0x3c, !PT ;  /* 0x0000002718187212 */ /* 0x000fe400078e3cff */
[----:B------:R-:W-:Y:S01]  /*1c090*/  ISETP.NE.AND P1, PT, R13, 0x1, PT ;  /* 0x000000010d00780c */ /* 0x000fe20003f25270 */
        /* <DEDUP_REMOVED lines=23> */
.L_x_689:
[----:B------:R-:W-:Y:S01]  /*1c210*/  FMUL.FTZ R33, R2, R25 ;  /* 0x0000001902217220 */ /* 0x000fe20000410000 */
[----:B------:R-:W-:-:S03]  /*1c220*/  FMUL.FTZ R24, R25, 0.5 ;  /* 0x3f00000019187820 */ /* 0x000fc60000410000 */
[----:B------:R-:W-:-:S04]  /*1c230*/  FFMA R2, -R33, R33, R2 ;  /* 0x0000002121027223 */ /* 0x000fc80000000102 */
[----:B------:R-:W-:-:S07]  /*1c240*/  FFMA R33, R2, R24, R33 ;  /* 0x0000001802217223 */ /* 0x000fce0000000021 */
.L_x_690:
[----:B------:R-:W-:Y:S05]  /*1c250*/  BSYNC.RECONVERGENT B1 ;  /* 0x0000000000017941 */ /* 0x000fea0003800200 */
.L_x_688:
        /* <DEDUP_REMOVED lines=34> */
.L_x_692:
[----:B------:R-:W-:Y:S01]  /*1c480*/  FMUL.FTZ R33, R2, R25 ;  /* 0x0000001902217220 */ /* 0x000fe20000410000 */
[----:B------:R-:W-:-:S03]  /*1c490*/  FMUL.FTZ R24, R25, 0.5 ;  /* 0x3f00000019187820 */ /* 0x000fc60000410000 */
[----:B------:R-:W-:-:S04]  /*1c4a0*/  FFMA R2, -R33, R33, R2 ;  /* 0x0000002121027223 */ /* 0x000fc80000000102 */
[----:B------:R-:W-:-:S07]  /*1c4b0*/  FFMA R33, R2, R24, R33 ;  /* 0x0000001802217223 */ /* 0x000fce0000000021 */
.L_x_693:
[----:B------:R-:W-:Y:S05]  /*1c4c0*/  BSYNC.RECONVERGENT B1 ;  /* 0x0000000000017941 */ /* 0x000fea0003800200 */
.L_x_691:
        /* <DEDUP_REMOVED lines=32> */
.L_x_695:
[----:B------:R-:W-:Y:S01]  /*1c6d0*/  FMUL.FTZ R33, R24, R21 ;  /* 0x0000001518217220 */ /* 0x000fe20000410000 */
[----:B------:R-:W-:-:S03]  /*1c6e0*/  FMUL.FTZ R21, R21, 0.5 ;  /* 0x3f00000015157820 */ /* 0x000fc60000410000 */
[----:B------:R-:W-:-:S04]  /*1c6f0*/  FFMA R2, -R33, R33, R24 ;  /* 0x0000002121027223 */ /* 0x000fc80000000118 */
[----:B------:R-:W-:-:S07]  /*1c700*/  FFMA R33, R2, R21, R33 ;  /* 0x0000001502217223 */ /* 0x000fce0000000021 */
.L_x_696:
[----:B------:R-:W-:Y:S05]  /*1c710*/  BSYNC.RECONVERGENT B1 ;  /* 0x0000000000017941 */ /* 0x000fea0003800200 */
.L_x_694:
[----:B------:R-:W-:-:S13]  /*1c720*/  FSETP.GTU.AND P0, PT, R33, 1, PT ;  /* 0x3f8000002100780b */ /* 0x000fda0003f0c000 */
[----:B------:R-:W-:-:S07]  /*1c730*/  @!P0 FADD R26, R26, 1 ;  /* 0x3f8000001a1a8421 */ /* 0x000fce0000000000 */
.L_x_687:
[----:B------:R-:W-:Y:S02]  /*1c740*/  VIADD R2, R38, 0x600 ;  /* 0x0000060026027836 */ /* 0x000fe40000000000 */
        /* <DEDUP_REMOVED lines=15> */
.L_x_710:
[----:B------:R-:W-:Y:S01]  /*1c840*/  SHF.R.U32.HI R2, RZ, 0x2, R25 ;  /* 0x00000002ff027819 */ /* 0x000fe20000011619 */
[----:B------:R-:W-:Y:S01]  /*1c850*/  VIADD R27, R27, 0x4 ;  /* 0x000000041b1b7836 */ /* 0x000fe20000000000 */
[----:B------:R-:W-:Y:S01]  /*1c860*/  SHF.R.U32.HI R28, RZ, 0x2, R31 ;  /* 0x00000002ff1c7819 */ /* 0x000fe2000001161f */
[----:B------:R-:W-:Y:S01]  /*1c870*/  BSSY.RECONVERGENT B1, `(.L_x_698) ;  /* 0x0000022000017945 */ /* 0x000fe20003800200 */
[----:B------:R-:W-:Y:S01]  /*1c880*/  LOP3.LUT R2, R2, R25, RZ, 0x3c, !PT ;  /* 0x0000001902027212 */ /* 0x000fe200078e3cff */
[----:B------:R-:W-:Y:S01]  /*1c890*/  IMAD.SHL.U32 R25, R23, 0x10, RZ ;  /* 0x0000001017197824 */ /* 0x000fe200078e00ff */
[----:B------:R-:W-:Y:S02]  /*1c8a0*/  LOP3.LUT R31, R28, R31, RZ, 0x3c, !PT ;  /* 0x0000001f1c1f7212 */ /* 0x000fe400078e3cff */
[----:B------:R-:W-:Y:S02]  /*1c8b0*/  SHF.L.U32 R24, R2, 0x1, RZ ;  /* 0x0000000102187819 */ /* 0x000fe400000006ff */
[----:B------:R-:W-:-:S02]  /*1c8c0*/  ISETP.NE.AND P1, PT, R27, R14, PT ;  /* 0x0000000e1b00720c */ /* 0x000fc40003f25270 */
[----:B------:R-:W-:Y:S01]  /*1c8d0*/  LOP3.LUT R24, R2, R24, R25, 0x96, !PT ;  /* 0x0000001802187212 */ /* 0x000fe200078e9619 */
[----:B------:R-:W-:-:S03]  /*1c8e0*/  IMAD.MOV.U32 R25, RZ, RZ, 0x2f800000 ;  /* 0x2f800000ff197424 */ /* 0x000fc600078e00ff */
[----:B------:R-:W-:Y:S01]  /*1c8f0*/  LOP3.LUT R28, R24, R23, RZ, 0x3c, !PT ;  /* 0x00000017181c7212 */ /* 0x000fe200078e3cff */
[----:B------:R-:W-:-:S04]  /*1c900*/  IMAD.SHL.U32 R24, R31, 0x2, RZ ;  /* 0x000000021f187824 */ /* 0x000fc800078e00ff */
[----:B------:R-:W-:-:S05]  /*1c910*/  IMAD.SHL.U32 R2, R28, 0x10, RZ ;  /* 0x000000101c027824 */ /* 0x000fca00078e00ff */
[----:B------:R-:W-:Y:S02]  /*1c920*/  LOP3.LUT R31, R31, R24, R2, 0x96, !PT ;  /* 0x000000181f1f7212 */ /* 0x000fe400078e9602 */
[C---:B------:R-:W-:Y:S02]  /*1c930*/  IADD3 R2, PT, PT, R26.reuse, 0x587c5, R28 ;  /* 0x000587c51a027810 */ /* 0x040fe40007ffe01c */
[----:B------:R-:W-:Y:S01]  /*1c940*/  LOP3.LUT R30, R31, R28, RZ, 0x3c, !PT ;  /* 0x0000001c1f1e7212 */ /* 0x000fe200078e3cff */
[----:B------:R-:W-:Y:S01]  /*1c950*/  IMAD.MOV.U32 R31, RZ, RZ, R36 ;  /* 0x000000ffff1f7224 */ /* 0x000fe200078e0024 */
        /* <DEDUP_REMOVED lines=15> */
.L_x_699:
[----:B------:R-:W-:Y:S01]  /*1ca50*/  FMUL.FTZ R33, R2, R25 ;  /* 0x0000001902217220 */ /* 0x000fe20000410000 */
[----:B------:R-:W-:-:S03]  /*1ca60*/  FMUL.FTZ R24, R25, 0.5 ;  /* 0x3f00000019187820 */ /* 0x000fc60000410000 */
[----:B------:R-:W-:-:S04]  /*1ca70*/  FFMA R2, -R33, R33, R2 ;  /* 0x0000002121027223 */ /* 0x000fc80000000102 */
[----:B------:R-:W-:-:S07]  /*1ca80*/  FFMA R33, R2, R24, R33 ;  /* 0x0000001802217223 */ /* 0x000fce0000000021 */
.L_x_700:
[----:B------:R-:W-:Y:S05]  /*1ca90*/  BSYNC.RECONVERGENT B1 ;  /* 0x0000000000017941 */ /* 0x000fea0003800200 */
.L_x_698:
        /* <DEDUP_REMOVED lines=32> */
.L_x_702:
[----:B------:R-:W-:Y:S01]  /*1cca0*/  FMUL.FTZ R33, R24, R29 ;  /* 0x0000001d18217220 */ /* 0x000fe20000410000 */
[----:B------:R-:W-:-:S03]  /*1ccb0*/  FMUL.FTZ R22, R29, 0.5 ;  /* 0x3f0000001d167820 */ /* 0x000fc60000410000 */
[----:B------:R-:W-:-:S04]  /*1ccc0*/  FFMA R2, -R33, R33, R24 ;  /* 0x0000002121027223 */ /* 0x000fc80000000118 */
[----:B------:R-:W-:-:S07]  /*1ccd0*/  FFMA R33, R2, R22, R33 ;  /* 0x0000001602217223 */ /* 0x000fce0000000021 */
.L_x_703:
[----:B------:R-:W-:Y:S05]  /*1cce0*/  BSYNC.RECONVERGENT B1 ;  /* 0x0000000000017941 */ /* 0x000fea0003800200 */
.L_x_701:
[----:B------:R-:W-:Y:S01]  /*1ccf0*/  SHF.R.U32.HI R2, RZ, 0x2, R23 ;  /* 0x00000002ff027819 */ /* 0x000fe20000011617 */
[----:B------:R-:W-:Y:S01]  /*1cd00*/  IMAD.MOV.U32 R24, RZ, RZ, 0x2f800000 ;  /* 0x2f800000ff187424 */ /* 0x000fe200078e00ff */
[----:B------:R-:W-:Y:S01]  /*1cd10*/  SHF.R.U32.HI R29, RZ, 0x2, R28 ;  /* 0x00000002ff1d7819 */ /* 0x000fe2000001161c */
[----:B------:R-:W-:Y:S01]  /*1cd20*/  BSSY.RECONVERGENT B1, `(.L_x_704) ;  /* 0x0000021000017945 */ /* 0x000fe20003800200 */
[----:B------:R-:W-:Y:S02]  /*1cd30*/  LOP3.LUT R2, R2, R23, RZ, 0x3c, !PT ;  /* 0x0000001702027212 */ /* 0x000fe400078e3cff */
[----:B------:R-:W-:Y:S02]  /*1cd40*/  SHF.L.U32 R23, R25, 0x4, RZ ;  /* 0x0000000419177819 */ /* 0x000fe400000006ff */
[----:B------:R-:W-:Y:S01]  /*1cd50*/  LOP3.LUT R29, R29, R28, RZ, 0x3c, !PT ;  /* 0x0000001c1d1d7212 */ /* 0x000fe200078e3cff */
[----:B------:R-:W-:Y:S01]  /*1cd60*/  IMAD.SHL.U32 R22, R2, 0x2, RZ ;  /* 0x0000000202167824 */ /* 0x000fe200078e00ff */
[----:B------:R-:W-:-:S04]  /*1cd70*/  FSETP.GTU.AND P0, PT, R33, 1, PT ;  /* 0x3f8000002100780b */ /* 0x000fc80003f0c000 */
[----:B------:R-:W-:-:S04]  /*1cd80*/  LOP3.LUT R22, R2, R22, R23, 0x96, !PT ;  /* 0x0000001602167212 */ /* 0x000fc800078e9617 */
[----:B------:R-:W-:Y:S01]  /*1cd90*/  LOP3.LUT R31, R22, R25, RZ, 0x3c, !PT ;  /* 0x00000019161f7212 */ /* 0x000fe200078e3cff */
[----:B------:R-:W-:-:S04]  /*1cda0*/  IMAD.SHL.U32 R22, R29, 0x2, RZ ;  /* 0x000000021d167824 */ /* 0x000fc800078e00ff */
[----:B------:R-:W-:Y:S02]  /*1cdb0*/  IMAD.SHL.U32 R2, R31, 0x10, RZ ;  /* 0x000000101f027824 */ /* 0x000fe400078e00ff */
[----:B------:R-:W-:-:S03]  /*1cdc0*/  @!P0 FADD R36, R36, 1 ;  /* 0x3f80000024248421 */ /* 0x000fc60000000000 */
[----:B------:R-:W-:Y:S01]  /*1cdd0*/  LOP3.LUT R22, R29, R22, R2, 0x96, !PT ;  /* 0x000000161d167212 */ /* 0x000fe200078e9602 */
[----:B------:R-:W-:Y:S01]  /*1cde0*/  IMAD.MOV.U32 R28, RZ, RZ, R36 ;  /* 0x000000ffff1c7224 */ /* 0x000fe200078e0024 */
        /* <DEDUP_REMOVED lines=16> */
.L_x_705:
[----:B------:R-:W-:Y:S01]  /*1cef0*/  FMUL.FTZ R33, R24, R23 ;  /* 0x0000001718217220 */ /* 0x000fe20000410000 */
[----:B------:R-:W-:-:S03]  /*1cf00*/  FMUL.FTZ R23, R23, 0.5 ;  /* 0x3f00000017177820 */ /* 0x000fc60000410000 */
[----:B------:R-:W-:-:S04]  /*1cf10*/  FFMA R2, -R33, R33, R24 ;  /* 0x0000002121027223 */ /* 0x000fc80000000118 */
[----:B------:R-:W-:-:S07]  /*1cf20*/  FFMA R33, R2, R23, R33 ;  /* 0x0000001702217223 */ /* 0x000fce0000000021 */
.L_x_706:
[----:B------:R-:W-:Y:S05]  /*1cf30*/  BSYNC.RECONVERGENT B1 ;  /* 0x0000000000017941 */ /* 0x000fea0003800200 */
.L_x_704:
        /* <DEDUP_REMOVED lines=33> */
.L_x_708:
[----:B------:R-:W-:Y:S01]  /*1d150*/  FMUL.FTZ R33, R2, R29 ;  /* 0x0000001d02217220 */ /* 0x000fe20000410000 */
[----:B------:R-:W-:-:S03]  /*1d160*/  FMUL.FTZ R24, R29, 0.5 ;  /* 0x3f0000001d187820 */ /* 0x000fc60000410000 */
[----:B------:R-:W-:-:S04]  /*1d170*/  FFMA R2, -R33, R33, R2 ;  /* 0x0000002121027223 */ /* 0x000fc80000000102 */
[----:B------:R-:W-:-:S07]  /*1d180*/  FFMA R33, R2, R24, R33 ;  /* 0x0000001802217223 */ /* 0x000fce0000000021 */
.L_x_709:
[----:B------:R-:W-:Y:S05]  /*1d190*/  BSYNC.RECONVERGENT B1 ;  /* 0x0000000000017941 */ /* 0x000fea0003800200 */
.L_x_707:
[----:B------:R-:W-:-:S13]  /*1d1a0*/  FSETP.GTU.AND P0, PT, R33, 1, PT ;  /* 0x3f8000002100780b */ /* 0x000fda0003f0c000 */
[----:B------:R-:W-:-:S04]  /*1d1b0*/  @!P0 FADD R28, R28, 1 ;  /* 0x3f8000001c1c8421 */ /* 0x000fc80000000000 */
[----:B------:R-:W-:Y:S01]  /*1d1c0*/  IMAD.MOV.U32 R36, RZ, RZ, R28 ;  /* 0x000000ffff247224 */ /* 0x000fe200078e001c */
[----:B------:R-:W-:Y:S06]  /*1d1d0*/  @P1 BRA `(.L_x_710) ;  /* 0xfffffff400981947 */ /* 0x000fec000383ffff */
.L_x_697:
[----:B------:R-:W-:Y:S05]  /*1d1e0*/  @!P2 BRA `(.L_x_711) ;  /* 0x0000000400c4a947 */ /* 0x000fea0003800000 */
[----:B------:R-:W-:Y:S01]  /*1d1f0*/  SHF.R.U32.HI R2, RZ, 0x2, R25 ;  /* 0x00000002ff027819 */ /* 0x000fe20000011619 */
[----:B------:R-:W-:Y:S01]  /*1d200*/  IMAD.MOV.U32 R29, RZ, RZ, 0x2f800000 ;  /* 0x2f800000ff1d7424 */ /* 0x000fe200078e00ff */
[----:B------:R-:W-:Y:S01]  /*1d210*/  SHF.R.U32.HI R28, RZ, 0x2, R31 ;  /* 0x00000002ff1c7819 */ /* 0x000fe2000001161f */
[----:B------:R-:W-:Y:S01]  /*1d220*/  BSSY.RECONVERGENT B1, `(.L_x_712) ;  /* 0x0000020000017945 */ /* 0x000fe20003800200 */
[----:B------:R-:W-:Y:S01]  /*1d230*/  LOP3.LUT R2, R2, R25, RZ, 0x3c, !PT ;  /* 0x0000001902027212 */ /* 0x000fe200078e3cff */
[----:B------:R-:W-:Y:S01]  /*1d240*/  IMAD.SHL.U32 R25, R23, 0x10, RZ ;  /* 0x0000001017197824 */ /* 0x000fe200078e00ff */
[----:B------:R-:W-:Y:S02]  /*1d250*/  LOP3.LUT R28, R28, R31, RZ, 0x3c, !PT ;  /* 0x0000001f1c1c7212 */ /* 0x000fe400078e3cff */
[----:B------:R-:W-:Y:S01]  /*1d260*/  ISETP.NE.AND P1, PT, R13, 0x1, PT ;  /* 0x000000010d00780c */ /* 0x000fe20003f25270 */
[----:B------:R-:W-:-:S05]  /*1d270*/  IMAD.SHL.U32 R24, R2, 0x2, RZ ;  /* 0x0000000202187824 */ /* 0x000fca00078e00ff */
[----:B------:R-:W-:Y:S01]  /*1d280*/  LOP3.LUT R24, R2, R24, R25, 0x96, !PT ;  /* 0x0000001802187212 */ /* 0x000fe200078e9619 */
[----:B------:R-:W-:-:S03]  /*1d290*/  IMAD.SHL.U32 R2, R28, 0x2, RZ ;  /* 0x000000021c027824 */ /* 0x000fc600078e00ff */
[----:B------:R-:W-:-:S04]  /*1d2a0*/  LOP3.LUT R25, R24, R23, RZ, 0x3c, !PT ;  /* 0x0000001718197212 */ /* 0x000fc800078e3cff */
        /* <DEDUP_REMOVED lines=19> */
.L_x_713:
[----:B------:R-:W-:Y:S01]  /*1d3e0*/  FMUL.FTZ R33, R2, R29 ;  /* 0x0000001d02217220 */ /* 0x000fe20000410000 */
[----:B------:R-:W-:-:S03]  /*1d3f0*/  FMUL.FTZ R24, R29, 0.5 ;  /* 0x3f0000001d187820 */ /* 0x000fc60000410000 */
[----:B------:R-:W-:-:S04]  /*1d400*/  FFMA R2, -R33, R33, R2 ;  /* 0x0000002121027223 */ /* 0x000fc80000000102 */
[----:B------:R-:W-:-:S07]  /*1d410*/  FFMA R33, R2, R24, R33 ;  /* 0x0000001802217223 */ /* 0x000fce0000000021 */
.L_x_714:
[----:B------:R-:W-:Y:S05]  /*1d420*/  BSYNC.RECONVERGENT B1 ;  /* 0x0000000000017941 */ /* 0x000fea0003800200 */
.L_x_712:
        /* <DEDUP_REMOVED lines=12> */
[----:B------:R-:W-:-:S03]  /*1d4f0*/  IMAD.SHL.U32 R22, R31, 0x2, RZ ;  /* 0x000000021f167824 */ /* 0x000fc600078e00ff */
        /* <DEDUP_REMOVED lines=20> */
.L_x_716:
[----:B------:R-:W-:Y:S01]  /*1d640*/  FMUL.FTZ R33, R24, R29 ;  /* 0x0000001d18217220 */ /* 0x000fe20000410000 */
[----:B------:R-:W-:-:S03]  /*1d650*/  FMUL.FTZ R22, R29, 0.5 ;  /* 0x3f0000001d167820 */ /* 0x000fc60000410000 */
[----:B------:R-:W-:-:S04]  /*1d660*/  FFMA R2, -R33, R33, R24 ;  /* 0x0000002121027223 */ /* 0x000fc80000000118 */
[----:B------:R-:W-:-:S07]  /*1d670*/  FFMA R33, R2, R22, R33 ;  /* 0x0000001602217223 */ /* 0x000fce0000000021 */
.L_x_717:
[----:B------:R-:W-:Y:S05]  /*1d680*/  BSYNC.RECONVERGENT B1 ;  /* 0x0000000000017941 */ /* 0x000fea0003800200 */
.L_x_715:
[----:B------:R-:W-:-:S13]  /*1d690*/  FSETP.GTU.AND P0, PT, R33, 1, PT ;  /* 0x3f8000002100780b */ /* 0x000fda0003f0c000 */
[----:B------:R-:W-:Y:S01]  /*1d6a0*/  @!P0 FADD R36, R36, 1 ;  /* 0x3f80000024248421 */ /* 0x000fe20000000000 */
[----:B------:R-:W-:Y:S06]  /*1d6b0*/  @!P1 BRA `(.L_x_711) ;  /* 0x0000000000909947 */ /* 0x000fec0003800000 */
[----:B------:R-:W-:Y:S01]  /*1d6c0*/  SHF.R.U32.HI R2, RZ, 0x2, R23 ;  /* 0x00000002ff027819 */ /* 0x000fe20000011617 */
[----:B------:R-:W-:Y:S01]  /*1d6d0*/  BSSY.RECONVERGENT B1, `(.L_x_718) ;  /* 0x0000020000017945 */ /* 0x000fe20003800200 */
[----:B------:R-:W-:Y:S02]  /*1d6e0*/  SHF.R.U32.HI R24, RZ, 0x2, R25 ;  /* 0x00000002ff187819 */ /* 0x000fe40000011619 */
[----:B------:R-:W-:Y:S02]  /*1d6f0*/  LOP3.LUT R2, R2, R23, RZ, 0x3c, !PT ;  /* 0x0000001702027212 */ /* 0x000fe400078e3cff */
[----:B------:R-:W-:Y:S02]  /*1d700*/  SHF.L.U32 R23, R27, 0x4, RZ ;  /* 0x000000041b177819 */ /* 0x000fe400000006ff */
[----:B------:R-:W-:Y:S01]  /*1d710*/  LOP3.LUT R24, R24, R25, RZ, 0x3c, !PT ;  /* 0x0000001918187212 */ /* 0x000fe200078e3cff */
[----:B------:R-:W-:-:S05]  /*1d720*/  IMAD.SHL.U32 R22, R2, 0x2, RZ ;  /* 0x0000000202167824 */ /* 0x000fca00078e00ff */
[----:B------:R-:W-:Y:S01]  /*1d730*/  LOP3.LUT R22, R2, R22, R23, 0x96, !PT ;  /* 0x0000001602167212 */ /* 0x000fe200078e9617 */
[----:B------:R-:W-:-:S03]  /*1d740*/  IMAD.SHL.U32 R2, R24, 0x2, RZ ;  /* 0x0000000218027824 */ /* 0x000fc600078e00ff */
        /* <DEDUP_REMOVED lines=20> */
.L_x_719:
[----:B------:R-:W-:Y:S01]  /*1d890*/  FMUL.FTZ R33, R24, R23 ;  /* 0x0000001718217220 */ /* 0x000fe20000410000 */
[----:B------:R-:W-:-:S03]  /*1d8a0*/  FMUL.FTZ R22, R23, 0.5 ;  /* 0x3f00000017167820 */ /* 0x000fc60000410000 */
[----:B------:R-:W-:-:S04]  /*1d8b0*/  FFMA R2, -R33, R33, R24 ;  /* 0x0000002121027223 */ /* 0x000fc80000000118 */
[----:B------:R-:W-:-:S07]  /*1d8c0*/  FFMA R33, R2, R22, R33 ;  /* 0x0000001602217223 */ /* 0x000fce0000000021 */
.L_x_720:
[----:B------:R-:W-:Y:S05]  /*1d8d0*/  BSYNC.RECONVERGENT B1 ;  /* 0x0000000000017941 */ /* 0x000fea0003800200 */
.L_x_718:
[----:B------:R-:W-:-:S13]  /*1d8e0*/  FSETP.GTU.AND P0, PT, R33, 1, PT ;  /* 0x3f8000002100780b */ /* 0x000fda0003f0c000 */
[----:B------:R-:W-:-:S07]  /*1d8f0*/  @!P0 FADD R36, R36, 1 ;  /* 0x3f80000024248421 */ /* 0x000fce0000000000 */
.L_x_711:
        /* <DEDUP_REMOVED lines=16> */
.L_x_734:
        /* <DEDUP_REMOVED lines=33> */
.L_x_723:
[----:B------:R-:W-:Y:S01]  /*1dc10*/  FMUL.FTZ R33, R2, R25 ;  /* 0x0000001902217220 */ /* 0x000fe20000410000 */
[----:B------:R-:W-:-:S03]  /*1dc20*/  FMUL.FTZ R24, R25, 0.5 ;  /* 0x3f00000019187820 */ /* 0x000fc60000410000 */
[----:B------:R-:W-:-:S04]  /*1dc30*/  FFMA R2, -R33, R33, R2 ;  /* 0x0000002121027223 */ /* 0x000fc80000000102 */
[----:B------:R-:W-:-:S07]  /*1dc40*/  FFMA R33, R2, R24, R33 ;  /* 0x0000001802217223 */ /* 0x000fce0000000021 */
.L_x_724:
[----:B------:R-:W-:Y:S05]  /*1dc50*/  BSYNC.RECONVERGENT B1 ;  /* 0x0000000000017941 */ /* 0x000fea0003800200 */
.L_x_722:
        /* <DEDUP_REMOVED lines=32> */
.L_x_726:
[----:B------:R-:W-:Y:S01]  /*1de60*/  FMUL.FTZ R33, R24, R23 ;  /* 0x0000001718217220 */ /* 0x000fe20000410000 */
[----:B------:R-:W-:-:S03]  /*1de70*/  FMUL.FTZ R23, R23, 0.5 ;  /* 0x3f00000017177820 */ /* 0x000fc60000410000 */
[----:B------:R-:W-:-:S04]  /*1de80*/  FFMA R2, -R33, R33, R24 ;  /* 0x0000002121027223 */ /* 0x000fc80000000118 */
[----:B------:R-:W-:-:S07]  /*1de90*/  FFMA R33, R2, R23, R33 ;  /* 0x0000001702217223 */ /* 0x000fce0000000021 */
.L_x_727:
[----:B------:R-:W-:Y:S05]  /*1dea0*/  BSYNC.RECONVERGENT B1 ;  /* 0x0000000000017941 */ /* 0x000fea0003800200 */
.L_x_725:
        /* <DEDUP_REMOVED lines=33> */
.L_x_729:
[----:B------:R-:W-:Y:S01]  /*1e0c0*/  FMUL.FTZ R33, R2, R29 ;  /* 0x0000001d02217220 */ /* 0x000fe20000410000 */
[----:B------:R-:W-:-:S03]  /*1e0d0*/  FMUL.FTZ R24, R29, 0.5 ;  /* 0x3f0000001d187820 */ /* 0x000fc60000410000 */
[----:B------:R-:W-:-:S04]  /*1e0e0*/  FFMA R2, -R33, R33, R2 ;  /* 0x0000002121027223 */ /* 0x000fc80000000102 */
[----:B------:R-:W-:-:S07]  /*1e0f0*/  FFMA R33, R2, R24, R33 ;  /* 0x0000001802217223 */ /* 0x000fce0000000021 */
.L_x_730:
[----:B------:R-:W-:Y:S05]  /*1e100*/  BSYNC.RECONVERGENT B1 ;  /* 0x0000000000017941 */ /* 0x000fea0003800200 */
.L_x_728:
        /* <DEDUP_REMOVED lines=9> */
[----:B------:R-:W-:Y:S02]  /*1e1a0*/  IMAD.SHL.U32 R24, R35, 0x2, RZ ;  /* 0x0000000223187824 */ /* 0x000fe400078e00ff */
[----:B------:R-:W-:Y:S01]  /*1e1b0*/  IMAD.MOV.U32 R29, RZ, RZ, 0x2f800000 ;  /* 0x2f800000ff1d7424 */ /* 0x000fe200078e00ff */
        /* <DEDUP_REMOVED lines=22> */
.L_x_732:
[----:B------:R-:W-:Y:S01]  /*1e320*/  FMUL.FTZ R33, R2, R29 ;  /* 0x0000001d02217220 */ /* 0x000fe20000410000 */
[----:B------:R-:W-:-:S03]  /*1e330*/  FMUL.FTZ R24, R29, 0.5 ;  /* 0x3f0000001d187820 */ /* 0x000fc60000410000 */
[----:B------:R-:W-:-:S04]  /*1e340*/  FFMA R2, -R33, R33, R2 ;  /* 0x0000002121027223 */ /* 0x000fc80000000102 */
[----:B------:R-:W-:-:S07]  /*1e350*/  FFMA R33, R2, R24, R33 ;  /* 0x0000001802217223 */ /* 0x000fce0000000021 */
.L_x_733:
[----:B------:R-:W-:Y:S05]  /*1e360*/  BSYNC.RECONVERGENT B1 ;  /* 0x0000000000017941 */ /* 0x000fea0003800200 */
.L_x_731:
[----:B------:R-:W-:-:S13]  /*1e370*/  FSETP.GTU.AND P0, PT, R33, 1, PT ;  /* 0x3f8000002100780b */ /* 0x000fda0003f0c000 */
[----:B------:R-:W-:-:S05]  /*1e380*/  @!P0 FADD R28, R28, 1 ;  /* 0x3f8000001c1c8421 */ /* 0x000fca0000000000 */
[----:B------:R-:W-:Y:S01]  /*1e390*/  MOV R37, R28 ;  /* 0x0000001c00257202 */ /* 0x000fe20000000f00 */
[----:B------:R-:W-:Y:S06]  /*1e3a0*/  @P1 BRA `(.L_x_734) ;  /* 0xfffffff400941947 */ /* 0x000fec000383ffff */
.L_x_721:
[----:B------:R-:W-:Y:S05]  /*1e3b0*/  @!P2 BRA `(.L_x_735) ;  /* 0x0000000400c8a947 */ /* 0x000fea0003800000 */
[----:B------:R-:W-:Y:S01]  /*1e3c0*/  SHF.R.U32.HI R2, RZ, 0x2, R25 ;  /* 0x00000002ff027819 */ /* 0x000fe20000011619 */
[----:B------:R-:W-:Y:S01]  /*1e3d0*/  HFMA2 R29, -RZ, RZ, 0.1171875, 0 ;  /* 0x2f800000ff1d7431 */ /* 0x000fe200000001ff */
        /* <DEDUP_REMOVED lines=29> */
.L_x_737:
[----:B------:R-:W-:Y:S01]  /*1e5b0*/  FMUL.FTZ R33, R2, R29 ;  /* 0x0000001d02217220 */ /* 0x000fe20000410000 */
[----:B------:R-:W-:-:S03]  /*1e5c0*/  FMUL.FTZ R24, R29, 0.5 ;  /* 0x3f0000001d187820 */ /* 0x000fc60000410000 */
[----:B------:R-:W-:-:S04]  /*1e5d0*/  FFMA R2, -R33, R33, R2 ;  /* 0x0000002121027223 */ /* 0x000fc80000000102 */
[----:B------:R-:W-:-:S07]  /*1e5e0*/  FFMA R33, R2, R24, R33 ;  /* 0x0000001802217223 */ /* 0x000fce0000000021 */
.L_x_738:
[----:B------:R-:W-:Y:S05]  /*1e5f0*/  BSYNC.RECONVERGENT B1 ;  /* 0x0000000000017941 */ /* 0x000fea0003800200 */
.L_x_736:
        /* <DEDUP_REMOVED lines=11> */
[----:B------:R-:W-:Y:S02]  /*1e6b0*/  LOP3.LUT R24, R2, R24, R23, 0x96, !PT ;  /* 0x0000001802187212 */ /* 0x000fe400078e9617 */
[----:B------:R-:W-:Y:S02]  /*1e6c0*/  SHF.L.U32 R23, R29, 0x1, RZ ;  /* 0x000000011d177819 */ /* 0x000fe400000006ff */
        /* <DEDUP_REMOVED lines=21> */
.L_x_740:
[----:B------:R-:W-:Y:S01]  /*1e820*/  FMUL.FTZ R33, R2, R27 ;  /* 0x0000001b02217220 */ /* 0x000fe20000410000 */
[----:B------:R-:W-:-:S03]  /*1e830*/  FMUL.FTZ R24, R27, 0.5 ;  /* 0x3f0000001b187820 */ /* 0x000fc60000410000 */
[----:B------:R-:W-:-:S04]  /*1e840*/  FFMA R2, -R33, R33, R2 ;  /* 0x0000002121027223 */ /* 0x000fc80000000102 */
[----:B------:R-:W-:-:S07]  /*1e850*/  FFMA R33, R2, R24, R33 ;  /* 0x0000001802217223 */ /* 0x000fce0000000021 */
.L_x_741:
[----:B------:R-:W-:Y:S05]  /*1e860*/  BSYNC.RECONVERGENT B1 ;  /* 0x0000000000017941 */ /* 0x000fea0003800200 */
.L_x_739:
        /* <DEDUP_REMOVED lines=32> */
.L_x_743:
[----:B------:R-:W-:Y:S01]  /*1ea70*/  FMUL.FTZ R33, R24, R23 ;  /* 0x0000001718217220 */ /* 0x000fe20000410000 */
[----:B------:R-:W-:-:S03]  /*1ea80*/  FMUL.FTZ R23, R23, 0.5 ;  /* 0x3f00000017177820 */ /* 0x000fc60000410000 */
[----:B------:R-:W-:-:S04]  /*1ea90*/  FFMA R2, -R33, R33, R24 ;  /* 0x0000002121027223 */ /* 0x000fc80000000118 */
[----:B------:R-:W-:-:S07]  /*1eaa0*/  FFMA R33, R2, R23, R33 ;  /* 0x0000001702217223 */ /* 0x000fce0000000021 */
.L_x_744:
[----:B------:R-:W-:Y:S05]  /*1eab0*/  BSYNC.RECONVERGENT B1 ;  /* 0x0000000000017941 */ /* 0x000fea0003800200 */
.L_x_742:
[----:B------:R-:W-:-:S13]  /*1eac0*/  FSETP.GTU.AND P0, PT, R33, 1, PT ;  /* 0x3f8000002100780b */ /* 0x000fda0003f0c000 */
[----:B------:R-:W-:-:S07]  /*1ead0*/  @!P0 FADD R37, R37, 1 ;  /* 0x3f80000025258421 */ /* 0x000fce0000000000 */
.L_x_735:
        /* <DEDUP_REMOVED lines=12> */
[----:B------:R-:W-:Y:S01]  /*1eba0*/  IMAD.MOV.U32 R27, RZ, RZ, RZ ;  /* 0x000000ffff1b7224 */ /* 0x000fe200078e00ff */
[----:B------:R-:W-:Y:S01]  /*1ebb0*/  MOV R32, 0xdcd8f87c ;  /* 0xdcd8f87c00207802 */ /* 0x000fe20000000f00 */
[----:B------:R-:W-:Y:S02]  /*1ebc0*/  IMAD.MOV.U32 R25, RZ, RZ, -0x75bd8fc ;  /* 0xf8a42704ff197424 */ /* 0x000fe400078e00ff */
[----:B------:R-:W-:-:S07]  /*1ebd0*/  IMAD.MOV.U32 R39, RZ, RZ, RZ ;  /* 0x000000ffff277224 */ /* 0x000fce00078e00ff */
.L_x_758:
        /* <DEDUP_REMOVED lines=9> */
[----:B------:R-:W-:Y:S01]  /*1ec70*/  LOP3.LUT R2, R29, R24, R2, 0x96, !PT ;  /* 0x000000181d027212 */ /* 0x000fe200078e9602 */
[----:B------:R-:W-:Y:S02]  /*1ec80*/  IMAD.SHL.U32 R24, R31, 0x2, RZ ;  /* 0x000000021f187824 */ /* 0x000fe400078e00ff */
[----:B------:R-:W-:Y:S01]  /*1ec90*/  IMAD.MOV.U32 R29, RZ, RZ, 0x2f800000 ;  /* 0x2f800000ff1d7424 */ /* 0x000fe200078e00ff */
[----:B------:R-:W-:-:S04]  /*1eca0*/  LOP3.LUT R28, R2, R37, RZ, 0x3c, !PT ;  /* 0x00000025021c7212 */ /* 0x000fc800078e3cff */
        /* <DEDUP_REMOVED lines=20> */
.L_x_747:
[----:B------:R-:W-:Y:S01]  /*1edf0*/  FMUL.FTZ R33, R2, R29 ;  /* 0x0000001d02217220 */ /* 0x000fe20000410000 */
[----:B------:R-:W-:-:S03]  /*1ee00*/  FMUL.FTZ R24, R29, 0.5 ;  /* 0x3f0000001d187820 */ /* 0x000fc60000410000 */
[----:B------:R-:W-:-:S04]  /*1ee10*/  FFMA R2, -R33, R33, R2 ;  /* 0x0000002121027223 */ /* 0x000fc80000000102 */
[----:B------:R-:W-:-:S07]  /*1ee20*/  FFMA R33, R2, R24, R33 ;  /* 0x0000001802217223 */ /* 0x000fce0000000021 */
.L_x_748:
[----:B------:R-:W-:Y:S05]  /*1ee30*/  BSYNC.RECONVERGENT B1 ;  /* 0x0000000000017941 */ /* 0x000fea0003800200 */
.L_x_746:
        /* <DEDUP_REMOVED lines=33> */
.L_x_750:
[----:B------:R-:W-:Y:S01]  /*1f050*/  FMUL.FTZ R33, R2, R25 ;  /* 0x0000001902217220 */ /* 0x000fe20000410000 */
[----:B------:R-:W-:-:S03]  /*1f060*/  FMUL.FTZ R24, R25, 0.5 ;  /* 0x3f00000019187820 */ /* 0x000fc60000410000 */
[----:B------:R-:W-:-:S04]  /*1f070*/  FFMA R2, -R33, R33, R2 ;  /* 0x0000002121027223 */ /* 0x000fc80000000102 */
[----:B------:R-:W-:-:S07]  /*1f080*/  FFMA R33, R2, R24, R33 ;  /* 0x0000001802217223 */ /* 0x000fce0000000021 */
.L_x_751:
[----:B------:R-:W-:Y:S05]  /*1f090*/  BSYNC.RECONVERGENT B1 ;  /* 0x0000000000017941 */ /* 0x000fea0003800200 */
.L_x_749:
        /* <DEDUP_REMOVED lines=15> */
[----:B------:R-:W-:Y:S02]  /*1f190*/  MOV R28, R39 ;  /* 0x00000027001c7202 */ /* 0x000fe40000000f00 */
        /* <DEDUP_REMOVED lines=17> */
.L_x_753:
[----:B------:R-:W-:Y:S01]  /*1f2b0*/  FMUL.FTZ R33, R2, R29 ;  /* 0x0000001d02217220 */ /* 0x000fe20000410000 */
[----:B------:R-:W-:-:S03]  /*1f2c0*/  FMUL.FTZ R24, R29, 0.5 ;  /* 0x3f0000001d187820 */ /* 0x000fc60000410000 */
[----:B------:R-:W-:-:S04]  /*1f2d0*/  FFMA R2, -R33, R33, R2 ;  /* 0x0000002121027223 */ /* 0x000fc80000000102 */
[----:B------:R-:W-:-:S07]  /*1f2e0*/  FFMA R33, R2, R24, R33 ;  /* 0x0000001802217223 */ /* 0x000fce0000000021 */
.L_x_754:
[----:B------:R-:W-:Y:S05]  /*1f2f0*/  BSYNC.RECONVERGENT B1 ;  /* 0x0000000000017941 */ /* 0x000fea0003800200 */
.L_x_752:
        /* <DEDUP_REMOVED lines=33> */
.L_x_756:
[----:B------:R-:W-:Y:S01]  /*1f510*/  FMUL.FTZ R33, R2, R29 ;  /* 0x0000001d02217220 */ /* 0x000fe20000410000 */
[----:B------:R-:W-:-:S03]  /*1f520*/  FMUL.FTZ R24, R29, 0.5 ;  /* 0x3f0000001d187820 */ /* 0x000fc60000410000 */
[----:B------:R-:W-:-:S04]  /*1f530*/  FFMA R2, -R33, R33, R2 ;  /* 0x0000002121027223 */ /* 0x000fc80000000102 */
[----:B------:R-:W-:-:S07]  /*1f540*/  FFMA R33, R2, R24, R33 ;  /* 0x0000001802217223 */ /* 0x000fce0000000021 */
.L_x_757:
[----:B------:R-:W-:Y:S05]  /*1f550*/  BSYNC.RECONVERGENT B1 ;  /* 0x0000000000017941 */ /* 0x000fea0003800200 */
.L_x_755:
[----:B------:R-:W-:-:S13]  /*1f560*/  FSETP.GTU.AND P0, PT, R33, 1, PT ;  /* 0x3f8000002100780b */ /* 0x000fda0003f0c000 */
[----:B------:R-:W-:-:S04]  /*1f570*/  @!P0 FADD R28, R28, 1 ;  /* 0x3f8000001c1c8421 */ /* 0x000fc80000000000 */
[----:B------:R-:W-:Y:S01]  /*1f580*/  IMAD.MOV.U32 R39, RZ, RZ, R28 ;  /* 0x000000ffff277224 */ /* 0x000fe200078e001c */
[----:B------:R-:W-:Y:S06]  /*1f590*/  @P1 BRA `(.L_x_758) ;  /* 0xfffffff400901947 */ /* 0x000fec000383ffff */
.L_x_745:
        /* <DEDUP_REMOVED lines=32> */
.L_x_761:
[----:B------:R-:W-:Y:S01]  /*1f7a0*/  FMUL.FTZ R33, R2, R29 ;  /* 0x0000001d02217220 */ /* 0x000fe20000410000 */
[----:B------:R-:W-:-:S03]  /*1f7b0*/  FMUL.FTZ R24, R29, 0.5 ;  /* 0x3f0000001d187820 */ /* 0x000fc60000410000 */
[----:B------:R-:W-:-:S04]  /*1f7c0*/  FFMA R2, -R33, R33, R2 ;  /* 0x0000002121027223 */ /* 0x000fc80000000102 */
[----:B------:R-:W-:-:S07]  /*1f7d0*/  FFMA R33, R2, R24, R33 ;  /* 0x0000001802217223 */ /* 0x000fce0000000021 */
.L_x_762:
[----:B------:R-:W-:Y:S05]  /*1f7e0*/  BSYNC.RECONVERGENT B1 ;  /* 0x0000000000017941 */ /* 0x000fea0003800200 */
.L_x_760:
        /* <DEDUP_REMOVED lines=9> */
[----:B------:R-:W-:Y:S02]  /*1f880*/  SHF.L.U32 R24, R2, 0x1, RZ ;  /* 0x0000000102187819 */ /* 0x000fe400000006ff */
[----:B------:R-:W-:-:S02]  /*1f890*/  ISETP.NE.AND P1, PT, R13, 0x2, PT ;  /* 0x000000020d00780c */ /* 0x000fc40003f25270 */
[----:B------:R-:W-:-:S04]  /*1f8a0*/  LOP3.LUT R24, R2, R24, R25, 0x96, !PT ;  /* 0x0000001802187212 */ /* 0x000fc800078e9619 */
[----:B------:R-:W-:Y:S01]  /*1f8b0*/  LOP3.LUT R31, R24, R31, RZ, 0x3c, !PT ;  /* 0x0000001f181f7212 */ /* 0x000fe200078e3cff */
[----:B------:R-:W-:-:S04]  /*1f8c0*/  IMAD.SHL.U32 R24, R29, 0x2, RZ ;  /* 0x000000021d187824 */ /* 0x000fc800078e00ff */
        /* <DEDUP_REMOVED lines=20> */
.L_x_764:
[----:B------:R-:W-:Y:S01]  /*1fa10*/  FMUL.FTZ R33, R2, R29 ;  /* 0x0000001d02217220 */ /* 0x000fe20000410000 */
[----:B------:R-:W-:-:S03]  /*1fa20*/  FMUL.FTZ R24, R29, 0.5 ;  /* 0x3f0000001d187820 */ /* 0x000fc60000410000 */
[----:B------:R-:W-:-:S04]  /*1fa30*/  FFMA R2, -R33, R33, R2 ;  /* 0x0000002121027223 */ /* 0x000fc80000000102 */
[----:B------:R-:W-:-:S07]  /*1fa40*/  FFMA R33, R2, R24, R33 ;  /* 0x0000001802217223 */ /* 0x000fce0000000021 */
.L_x_765:
[----:B------:R-:W-:Y:S05]  /*1fa50*/  BSYNC.RECONVERGENT B1 ;  /* 0x0000000000017941 */ /* 0x000fea0003800200 */
.L_x_763:
        /* <DEDUP_REMOVED lines=33> */
.L_x_767:
[----:B------:R-:W-:Y:S01]  /*1fc70*/  FMUL.FTZ R33, R2, R25 ;  /* 0x0000001902217220 */ /* 0x000fe20000410000 */
[----:B------:R-:W-:-:S03]  /*1fc80*/  FMUL.FTZ R24, R25, 0.5 ;  /* 0x3f00000019187820 */ /* 0x000fc60000410000 */
[----:B------:R-:W-:-:S04]  /*1fc90*/  FFMA R2, -R33, R33, R2 ;  /* 0x0000002121027223 */ /* 0x000fc80000000102 */
[----:B------:R-:W-:-:S07]  /*1fca0*/  FFMA R33, R2, R24, R33 ;  /* 0x0000001802217223 */ /* 0x000fce0000000021 */
.L_x_768:
[----:B------:R-:W-:Y:S05]  /*1fcb0*/  BSYNC.RECONVERGENT B1 ;  /* 0x0000000000017941 */ /* 0x000fea0003800200 */
.L_x_766:
[----:B------:R-:W-:-:S13]  /*1fcc0*/  FSETP.GTU.AND P0, PT, R33, 1, PT ;  /* 0x3f8000002100780b */ /* 0x000fda0003f0c000 */
[----:B------:R-:W-:-:S07]  /*1fcd0*/  @!P0 FADD R39, R39, 1 ;  /* 0x3f80000027278421 */ /* 0x000fce0000000000 */
.L_x_759:
        /* <DEDUP_REMOVED lines=16> */
.L_x_782:
        /* <DEDUP_REMOVED lines=33> */
.L_x_771:
[----:B------:R-:W-:Y:S01]  /*1fff0*/  FMUL.FTZ R33, R2, R29 ;  /* 0x0000001d02217220 */ /* 0x000fe20000410000 */
[----:B------:R-:W-:-:S03]  /*20000*/  FMUL.FTZ R24, R29, 0.5 ;  /* 0x3f0000001d187820 */ /* 0x000fc60000410000 */
[----:B------:R-:W-:-:S04]  /*20010*/  FFMA R2, -R33, R33, R2 ;  /* 0x0000002121027223 */ /* 0x000fc80000000102 */
[----:B------:R-:W-:-:S07]  /*20020*/  FFMA R33, R2, R24, R33 ;  /* 0x0000001802217223 */ /* 0x000fce0000000021 */
.L_x_772:
[----:B------:R-:W-:Y:S05]  /*20030*/  BSYNC.RECONVERGENT B1 ;  /* 0x0000000000017941 */ /* 0x000fea0003800200 */
.L_x_770:
        /* <DEDUP_REMOVED lines=33> */
.L_x_774:
[----:B------:R-:W-:Y:S01]  /*20250*/  FMUL.FTZ R33, R2, R25 ;  /* 0x0000001902217220 */ /* 0x000fe20000410000 */
[----:B------:R-:W-:-:S03]  /*20260*/  FMUL.FTZ R24, R25, 0.5 ;  /* 0x3f00000019187820 */ /* 0x000fc60000410000 */
[----:B------:R-:W-:-:S04]  /*20270*/  FFMA R2, -R33, R33, R2 ;  /* 0x0000002121027223 */ /* 0x000fc80000000102 */
[----:B------:R-:W-:-:S07]  /*20280*/  FFMA R33, R2, R24, R33 ;  /* 0x0000001802217223 */ /* 0x000fce0000000021 */
.L_x_775:
[----:B------:R-:W-:Y:S05]  /*20290*/  BSYNC.RECONVERGENT B1 ;  /* 0x0000000000017941 */ /* 0x000fea0003800200 */
.L_x_773:
        /* <DEDUP_REMOVED lines=11> */
[----:B------:R-:W-:Y:S02]  /*20350*/  @!P0 FADD R40, R40, 1 ;  /* 0x3f80000028288421 */ /* 0x000fe40000000000 */
[----:B------:R-:W-:Y:S02]  /*20360*/  IMAD.SHL.U32 R2, R31, 0x10, RZ ;  /* 0x000000101f027824 */ /* 0x000fe400078e00ff */
[----:B------:R-:W-:-:S03]  /*20370*/  IMAD.MOV.U32 R28, RZ, RZ, R40 ;  /* 0x000000ffff1c7224 */ /* 0x000fc600078e0028 */
        /* <DEDUP_REMOVED lines=19> */
.L_x_777:
[----:B------:R-:W-:Y:S01]  /*204b0*/  FMUL.FTZ R33, R2, R29 ;  /* 0x0000001d02217220 */ /* 0x000fe20000410000 */
[----:B------:R-:W-:-:S03]  /*204c0*/  FMUL.FTZ R24, R29, 0.5 ;  /* 0x3f0000001d187820 */ /* 0x000fc60000410000 */
[----:B------:R-:W-:-:S04]  /*204d0*/  FFMA R2, -R33, R33, R2 ;  /* 0x0000002121027223 */ /* 0x000fc80000000102 */
[----:B------:R-:W-:-:S07]  /*204e0*/  FFMA R33, R2, R24, R33 ;  /* 0x0000001802217223 */ /* 0x000fce0000000021 */
.L_x_778:
[----:B------:R-:W-:Y:S05]  /*204f0*/  BSYNC.RECONVERGENT B1 ;  /* 0x0000000000017941 */ /* 0x000fea0003800200 */
.L_x_776:
        /* <DEDUP_REMOVED lines=9> */
[----:B------:R-:W-:Y:S01]  /*20590*/  IMAD.SHL.U32 R24, R35, 0x2, RZ ;  /* 0x0000000223187824 */ /* 0x000fe200078e00ff */
[----:B------:R-:W-:Y:S02]  /*205a0*/  MOV R29, 0x2f800000 ;  /* 0x2f800000001d7802 */ /* 0x000fe40000000f00 */
[----:B------:R-:W-:-:S05]  /*205b0*/  LOP3.LUT R32, R2, R25, RZ, 0x3c, !PT ;  /* 0x0000001902207212 */ /* 0x000fca00078e3cff */
        /* <DEDUP_REMOVED lines=21> */
.L_x_780:
[----:B------:R-:W-:Y:S01]  /*20710*/  FMUL.FTZ R33, R2, R29 ;  /* 0x0000001d02217220 */ /* 0x000fe20000410000 */
[----:B------:R-:W-:-:S03]  /*20720*/  FMUL.FTZ R24, R29, 0.5 ;  /* 0x3f0000001d187820 */ /* 0x000fc60000410000 */
[----:B------:R-:W-:-:S04]  /*20730*/  FFMA R2, -R33, R33, R2 ;  /* 0x0000002121027223 */ /* 0x000fc80000000102 */
[----:B------:R-:W-:-:S07]  /*20740*/  FFMA R33, R2, R24, R33 ;  /* 0x0000001802217223 */ /* 0x000fce0000000021 */
.L_x_781:
[----:B------:R-:W-:Y:S05]  /*20750*/  BSYNC.RECONVERGENT B1 ;  /* 0x0000000000017941 */ /* 0x000fea0003800200 */
.L_x_779:
[----:B------:R-:W-:-:S13]  /*20760*/  FSETP.GTU.AND P0, PT, R33, 1, PT ;  /* 0x3f8000002100780b */ /* 0x000fda0003f0c000 */
[----:B------:R-:W-:-:S04]  /*20770*/  @!P0 FADD R28, R28, 1 ;  /* 0x3f8000001c1c8421 */ /* 0x000fc80000000000 */
[----:B------:R-:W-:Y:S01]  /*20780*/  IMAD.MOV.U32 R40, RZ, RZ, R28 ;  /* 0x000000ffff287224 */ /* 0x000fe200078e001c */
[----:B------:R-:W-:Y:S06]  /*20790*/  @P1 BRA `(.L_x_782) ;  /* 0xfffffff400901947 */ /* 0x000fec000383ffff */
.L_x_769:
        /* <DEDUP_REMOVED lines=32> */
.L_x_785:
[----:B------:R-:W-:Y:S01]  /*209a0*/  FMUL.FTZ R33, R2, R29 ;  /* 0x0000001d02217220 */ /* 0x000fe20000410000 */
[----:B------:R-:W-:-:S03]  /*209b0*/  FMUL.FTZ R24, R29, 0.5 ;  /* 0x3f0000001d187820 */ /* 0x000fc60000410000 */
[----:B------:R-:W-:-:S04]  /*209c0*/  FFMA R2, -R33, R33, R2 ;  /* 0x0000002121027223 */ /* 0x000fc80000000102 */
[----:B------:R-:W-:-:S07]  /*209d0*/  FFMA R33, R2, R24, R33 ;  /* 0x0000001802217223 */ /* 0x000fce0000000021 */
.L_x_786:
[----:B------:R-:W-:Y:S05]  /*209e0*/  BSYNC.RECONVERGENT B1 ;  /* 0x0000000000017941 */ /* 0x000fea0003800200 */
.L_x_784:
        /* <DEDUP_REMOVED lines=34> */
.L_x_788:
[----:B------:R-:W-:Y:S01]  /*20c10*/  FMUL.FTZ R33, R2, R27 ;  /* 0x0000001b02217220 */ /* 0x000fe20000410000 */
[----:B------:R-:W-:-:S03]  /*20c20*/  FMUL.FTZ R24, R27, 0.5 ;  /* 0x3f0000001b187820 */ /* 0x000fc60000410000 */
[----:B------:R-:W-:-:S04]  /*20c30*/  FFMA R2, -R33, R33, R2 ;  /* 0x0000002121027223 */ /* 0x000fc80000000102 */
[----:B------:R-:W-:-:S07]  /*20c40*/  FFMA R33, R2, R24, R33 ;  /* 0x0000001802217223 */ /* 0x000fce0000000021 */
.L_x_789:
[----:B------:R-:W-:Y:S05]  /*20c50*/  BSYNC.RECONVERGENT B1 ;  /* 0x0000000000017941 */ /* 0x000fea0003800200 */
.L_x_787:
        /* <DEDUP_REMOVED lines=33> */
.L_x_791:
[----:B------:R-:W-:Y:S01]  /*20e70*/  FMUL.FTZ R33, R2, R25 ;  /* 0x0000001902217220 */ /* 0x000fe20000410000 */
[----:B------:R-:W-:-:S03]  /*20e80*/  FMUL.FTZ R24, R25, 0.5 ;  /* 0x3f00000019187820 */ /* 0x000fc60000410000 */
[----:B------:R-:W-:-:S04]  /*20e90*/  FFMA R2, -R33, R33, R2 ;  /* 0x0000002121027223 */ /* 0x000fc80000000102 */
[----:B------:R-:W-:-:S07]  /*20ea0*/  FFMA R33, R2, R24, R33 ;  /* 0x0000001802217223 */ /* 0x000fce0000000021 */
.L_x_792:
[----:B------:R-:W-:Y:S05]  /*20eb0*/  BSYNC.RECONVERGENT B1 ;  /* 0x0000000000017941 */ /* 0x000fea0003800200 */
.L_x_790:
[----:B------:R-:W-:-:S13]  /*20ec0*/  FSETP.GTU.AND P0, PT, R33, 1, PT ;  /* 0x3f8000002100780b */ /* 0x000fda0003f0c000 */
[----:B------:R-:W-:-:S07]  /*20ed0*/  @!P0 FADD R40, R40, 1 ;  /* 0x3f80000028288421 */ /* 0x000fce0000000000 */
.L_x_783:
        /* <DEDUP_REMOVED lines=11> */
[----:B------:R-:W-:Y:S06]  /*20f90*/  @!P3 BRA `(.L_x_793) ;  /* 0x000000080080b947 */ /* 0x000fec0003800000 */
[----:B------:R-:W-:Y:S01]  /*20fa0*/  IMAD.MOV.U32 R25, RZ, RZ, RZ ;  /* 0x000000ffff197224 */ /* 0x000fe200078e00ff */
[----:B------:R-:W-:Y:S01]  /*20fb0*/  MOV R41, RZ ;  /* 0x000000ff00297202 */ /* 0x000fe20000000f00 */
[----:B------:R-:W-:Y:S02]  /*20fc0*/  IMAD.MOV.U32 R36, RZ, RZ, -0x75bd8fc ;  /* 0xf8a42704ff247424 */ /* 0x000fe400078e00ff */
[----:B------:R-:W-:-:S07]  /*20fd0*/  IMAD.MOV.U32 R32, RZ, RZ, -0x23270784 ;  /* 0xdcd8f87cff207424 */ /* 0x000fce00078e00ff */
.L_x_806:
        /* <DEDUP_REMOVED lines=10> */
[----:B------:R-:W-:-:S03]  /*21080*/  IMAD.SHL.U32 R24, R31, 0x2, RZ ;  /* 0x000000021f187824 */ /* 0x000fc600078e00ff */
[----:B------:R-:W-:Y:S01]  /*21090*/  LOP3.LUT R28, R29, R40, RZ, 0x3c, !PT ;  /* 0x000000281d1c7212 */ /* 0x000fe200078e3cff */
[----:B------:R-:W-:-:S04]  /*210a0*/  HFMA2 R29, -RZ, RZ, 0.1171875, 0 ;  /* 0x2f800000ff1d7431 */ /* 0x000fc800000001ff */
[----:B------:R-:W-:-:S05]  /*210b0*/  IMAD.SHL.U32 R2, R28, 0x10, RZ ;  /* 0x000000101c027824 */ /* 0x000fca00078e00ff */
[----:B------:R-:W-:Y:S02]  /*210c0*/  LOP3.LUT R31, R31, R24, R2, 0x96, !PT ;  /* 0x000000181f1f7212 */ /* 0x000fe400078e9602 */
[----:B------:R-:W-:Y:S02]  /*210d0*/  IADD3 R2, PT, PT, R37, 0x587c5, R28 ;  /* 0x000587c525027810 */ /* 0x000fe40007ffe01c */
        /* <DEDUP_REMOVED lines=17> */
.L_x_795:
[----:B------:R-:W-:Y:S01]  /*211f0*/  FMUL.FTZ R33, R2, R29 ;  /* 0x0000001d02217220 */ /* 0x000fe20000410000 */
[----:B------:R-:W-:-:S03]  /*21200*/  FMUL.FTZ R24, R29, 0.5 ;  /* 0x3f0000001d187820 */ /* 0x000fc60000410000 */
[----:B------:R-:W-:-:S04]  /*21210*/  FFMA R2, -R33, R33, R2 ;  /* 0x0000002121027223 */ /* 0x000fc80000000102 */
[----:B------:R-:W-:-:S07]  /*21220*/  FFMA R33, R2, R24, R33 ;  /* 0x0000001802217223 */ /* 0x000fce0000000021 */
.L_x_796:
[----:B------:R-:W-:Y:S05]  /*21230*/  BSYNC.RECONVERGENT B1 ;  /* 0x0000000000017941 */ /* 0x000fea0003800200 */
.L_x_794:
        /* <DEDUP_REMOVED lines=13> */
[----:B------:R-:W-:Y:S02]  /*21310*/  IMAD.SHL.U32 R2, R32, 0x10, RZ ;  /* 0x0000001020027824 */ /* 0x000fe400078e00ff */
[----:B------:R-:W-:-:S03]  /*21320*/  IMAD.MOV.U32 R41, RZ, RZ, R31 ;  /* 0x000000ffff297224 */ /* 0x000fc600078e001f */
        /* <DEDUP_REMOVED lines=18> */
.L_x_798:
[----:B------:R-:W-:Y:S01]  /*21450*/  FMUL.FTZ R33, R2, R29 ;  /* 0x0000001d02217220 */ /* 0x000fe20000410000 */
[----:B------:R-:W-:-:S03]  /*21460*/  FMUL.FTZ R24, R29, 0.5 ;  /* 0x3f0000001d187820 */ /* 0x000fc60000410000 */
[----:B------:R-:W-:-:S04]  /*21470*/  FFMA R2, -R33, R33, R2 ;  /* 0x0000002121027223 */ /* 0x000fc80000000102 */
[----:B------:R-:W-:-:S07]  /*21480*/  FFMA R33, R2, R24, R33 ;  /* 0x0000001802217223 */ /* 0x000fce0000000021 */
.L_x_799:
[----:B------:R-:W-:Y:S05]  /*21490*/  BSYNC.RECONVERGENT B1 ;  /* 0x0000000000017941 */ /* 0x000fea0003800200 */
.L_x_797:
        /* <DEDUP_REMOVED lines=14> */
[----:B------:R-:W-:Y:S02]  /*21580*/  IMAD.MOV.U32 R29, RZ, RZ, 0x2f800000 ;  /* 0x2f800000ff1d7424 */ /* 0x000fe400078e00ff */
[----:B------:R-:W-:Y:S01]  /*21590*/  IMAD.MOV.U32 R28, RZ, RZ, R41 ;  /* 0x000000ffff1c7224 */ /* 0x000fe200078e0029 */
        /* <DEDUP_REMOVED lines=17> */
.L_x_801:
[----:B------:R-:W-:Y:S01]  /*216b0*/  FMUL.FTZ R33, R2, R29 ;  /* 0x0000001d02217220 */ /* 0x000fe20000410000 */
[----:B------:R-:W-:-:S03]  /*216c0*/  FMUL.FTZ R24, R29, 0.5 ;  /* 0x3f0000001d187820 */ /* 0x000fc60000410000 */
[----:B------:R-:W-:-:S04]  /*216d0*/  FFMA R2, -R33, R33, R2 ;  /* 0x0000002121027223 */ /* 0x000fc80000000102 */
[----:B------:R-:W-:-:S07]  /*216e0*/  FFMA R33, R2, R24, R33 ;  /* 0x0000001802217223 */ /* 0x000fce0000000021 */
.L_x_802:
[----:B------:R-:W-:Y:S05]  /*216f0*/  BSYNC.RECONVERGENT B1 ;  /* 0x0000000000017941 */ /* 0x000fea0003800200 */
.L_x_800:
        /* <DEDUP_REMOVED lines=33> */
.L_x_804:
[----:B------:R-:W-:Y:S01]  /*21910*/  FMUL.FTZ R33, R2, R29 ;  /* 0x0000001d02217220 */ /* 0x000fe20000410000 */
[----:B------:R-:W-:-:S03]  /*21920*/  FMUL.FTZ R24, R29, 0.5 ;  /* 0x3f0000001d187820 */ /* 0x000fc60000410000 */
[----:B------:R-:W-:-:S04]  /*21930*/  FFMA R2, -R33, R33, R2 ;  /* 0x0000002121027223 */ /* 0x000fc80000000102 */
[----:B------:R-:W-:-:S07]  /*21940*/  FFMA R33, R2, R24, R33 ;  /* 0x0000001802217223 */ /* 0x000fce0000000021 */
.L_x_805:
[----:B------:R-:W-:Y:S05]  /*21950*/  BSYNC.RECONVERGENT B1 ;  /* 0x0000000000017941 */ /* 0x000fea0003800200 */
.L_x_803:
[----:B------:R-:W-:-:S13]  /*21960*/  FSETP.GTU.AND P0, PT, R33, 1, PT ;  /* 0x3f8000002100780b */ /* 0x000fda0003f0c000 */
[----:B------:R-:W-:-:S05]  /*21970*/  @!P0 FADD R28, R28, 1 ;  /* 0x3f8000001c1c8421 */ /* 0x000fca0000000000 */
[----:B------:R-:W-:Y:S01]  /*21980*/  MOV R41, R28 ;  /* 0x0000001c00297202 */ /* 0x000fe20000000f00 */
[----:B------:R-:W-:Y:S06]  /*21990*/  @P1 BRA `(.L_x_806) ;  /* 0xfffffff400901947 */ /* 0x000fec000383ffff */
.L_x_793:
[----:B------:R-:W-:Y:S05]  /*219a0*/  @!P2 BRA `(.L_x_807) ;  /* 0x0000000400cca947 */ /* 0x000fea0003800000 */
[----:B------:R-:W-:Y:S01]  /*219b0*/  SHF.R.U32.HI R2, RZ, 0x2, R39 ;  /* 0x00000002ff027819 */ /* 0x000fe20000011627 */
[----:B------:R-:W-:Y:S01]  /*219c0*/  IMAD.SHL.U32 R25, R40, 0x10, RZ ;  /* 0x0000001028197824 */ /* 0x000fe200078e00ff */
[----:B------:R-:W-:Y:S01]  /*219d0*/  SHF.R.U32.HI R28, RZ, 0x2, R31 ;  /* 0x00000002ff1c7819 */ /* 0x000fe2000001161f */
[----:B------:R-:W-:Y:S01]  /*219e0*/  HFMA2 R29, -RZ, RZ, 0.1171875, 0 ;  /* 0x2f800000ff1d7431 */ /* 0x000fe200000001ff */
[----:B------:R-:W-:Y:S01]  /*219f0*/  LOP3.LUT R2, R2, R39, RZ, 0x3c, !PT ;  /* 0x0000002702027212 */ /* 0x000fe200078e3cff */
[----:B------:R-:W-:Y:S01]  /*21a00*/  BSSY.RECONVERGENT B1, `(.L_x_808) ;  /* 0x000001e000017945 */ /* 0x000fe20003800200 */
[----:B------:R-:W-:Y:S02]  /*21a10*/  LOP3.LUT R31, R28, R31, RZ, 0x3c, !PT ;  /* 0x0000001f1c1f7212 */ /* 0x000fe400078e3cff */
[----:B------:R-:W-:Y:S01]  /*21a20*/  ISETP.NE.AND P1, PT, R13, 0x1, PT ;  /* 0x000000010d00780c */ /* 0x000fe20003f25270 */
[----:B------:R-:W-:-:S05]  /*21a30*/  IMAD.SHL.U32 R24, R2, 0x2, RZ ;  /* 0x0000000202187824 */ /* 0x000fca00078e00ff */
[----:B------:R-:W-:Y:S01]  /*21a40*/  LOP3.LUT R25, R2, R24, R25, 0x96, !PT ;  /* 0x0000001802197212 */ /* 0x000fe200078e9619 */
[----:B------:R-:W-:-:S03]  /*21a50*/  IMAD.SHL.U32 R24, R31, 0x2, RZ ;  /* 0x000000021f187824 */ /* 0x000fc600078e00ff */
[----:B------:R-:W-:-:S05]  /*21a60*/  LOP3.LUT R28, R25, R40, RZ, 0x3c, !PT ;  /* 0x00000028191c7212 */ /* 0x000fca00078e3cff */
        /* <DEDUP_REMOVED lines=19> */
.L_x_809:
[----:B------:R-:W-:Y:S01]  /*21ba0*/  FMUL.FTZ R33, R2, R29 ;  /* 0x0000001d02217220 */ /* 0x000fe20000410000 */
[----:B------:R-:W-:-:S03]  /*21bb0*/  FMUL.FTZ R24, R29, 0.5 ;  /* 0x3f0000001d187820 */ /* 0x000fc60000410000 */
[----:B------:R-:W-:-:S04]  /*21bc0*/  FFMA R2, -R33, R33, R2 ;  /* 0x0000002121027223 */ /* 0x000fc80000000102 */
[----:B------:R-:W-:-:S07]  /*21bd0*/  FFMA R33, R2, R24, R33 ;  /* 0x0000001802217223 */ /* 0x000fce0000000021 */
.L_x_810:
[----:B------:R-:W-:Y:S05]  /*21be0*/  BSYNC.RECONVERGENT B1 ;  /* 0x0000000000017941 */ /* 0x000fea0003800200 */
.L_x_808:
        /* <DEDUP_REMOVED lines=34> */
.L_x_812:
[----:B------:R-:W-:Y:S01]  /*21e10*/  FMUL.FTZ R33, R2, R25 ;  /* 0x0000001902217220 */ /* 0x000fe20000410000 */
[----:B------:R-:W-:-:S03]  /*21e20*/  FMUL.FTZ R24, R25, 0.5 ;  /* 0x3f00000019187820 */ /* 0x000fc60000410000 */
[----:B------:R-:W-:-:S04]  /*21e30*/  FFMA R2, -R33, R33, R2 ;  /* 0x0000002121027223 */ /* 0x000fc80000000102 */
[----:B------:R-:W-:-:S07]  /*21e40*/  FFMA R33, R2, R24, R33 ;  /* 0x0000001802217223 */ /* 0x000fce0000000021 */
.L_x_813:
[----:B------:R-:W-:Y:S05]  /*21e50*/  BSYNC.RECONVERGENT B1 ;  /* 0x0000000000017941 */ /* 0x000fea0003800200 */
.L_x_811:
        /* <DEDUP_REMOVED lines=33> */
.L_x_815:
[----:B------:R-:W-:Y:S01]  /*22070*/  FMUL.FTZ R33, R2, R25 ;  /* 0x0000001902217220 */ /* 0x000fe20000410000 */
[----:B------:R-:W-:-:S03]  /*22080*/  FMUL.FTZ R24, R25, 0.5 ;  /* 0x3f00000019187820 */ /* 0x000fc60000410000 */
[----:B------:R-:W-:-:S04]  /*22090*/  FFMA R2, -R33, R33, R2 ;  /* 0x0000002121027223 */ /* 0x000fc80000000102 */
[----:B------:R-:W-:-:S07]  /*220a0*/  FFMA R33, R2, R24, R33 ;  /* 0x0000001802217223 */ /* 0x000fce0000000021 */
.L_x_816:
[----:B------:R-:W-:Y:S05]  /*220b0*/  BSYNC.RECONVERGENT B1 ;  /* 0x0000000000017941 */ /* 0x000fea0003800200 */
.L_x_814:
[----:B------:R-:W-:-:S13]  /*220c0*/  FSETP.GTU.AND P0, PT, R33, 1, PT ;  /* 0x3f8000002100780b */ /* 0x000fda0003f0c000 */
[----:B------:R-:W-:-:S07]  /*220d0*/  @!P0 FADD R41, R41, 1 ;  /* 0x3f80000029298421 */ /* 0x000fce0000000000 */
.L_x_807:
        /* <DEDUP_REMOVED lines=16> */
.L_x_830:
        /* <DEDUP_REMOVED lines=9> */
[----:B------:R-:W-:-:S04]  /*22270*/  MOV R31, R42 ;  /* 0x0000002a001f7202 */ /* 0x000fc80000000f00 */
[----:B------:R-:W-:-:S04]  /*22280*/  LOP3.LUT R2, R25, R24, R2, 0x96, !PT ;  /* 0x0000001819027212 */ /* 0x000fc800078e9602 */
[----:B------:R-:W-:Y:S02]  /*22290*/  LOP3.LUT R25, R2, R41, RZ, 0x3c, !PT ;  /* 0x0000002902197212 */ /* 0x000fe400078e3cff */
[----:B------:R-:W-:-:S03]  /*222a0*/  SHF.L.U32 R2, R30, 0x1, RZ ;  /* 0x000000011e027819 */ /* 0x000fc600000006ff */
[----:B------:R-:W-:-:S05]  /*222b0*/  IMAD.SHL.U32 R29, R25, 0x10, RZ ;  /* 0x00000010191d7824 */ /* 0x000fca00078e00ff */
        /* <DEDUP_REMOVED lines=19> */
.L_x_819:
[----:B------:R-:W-:Y:S01]  /*223f0*/  FMUL.FTZ R33, R2, R29 ;  /* 0x0000001d02217220 */ /* 0x000fe20000410000 */
[----:B------:R-:W-:-:S03]  /*22400*/  FMUL.FTZ R24, R29, 0.5 ;  /* 0x3f0000001d187820 */ /* 0x000fc60000410000 */
[----:B------:R-:W-:-:S04]  /*22410*/  FFMA R2, -R33, R33, R2 ;  /* 0x0000002121027223 */ /* 0x000fc80000000102 */
[----:B------:R-:W-:-:S07]  /*22420*/  FFMA R33, R2, R24, R33 ;  /* 0x0000001802217223 */ /* 0x000fce0000000021 */
.L_x_820:
[----:B------:R-:W-:Y:S05]  /*22430*/  BSYNC.RECONVERGENT B1 ;  /* 0x0000000000017941 */ /* 0x000fea0003800200 */
.L_x_818:
        /* <DEDUP_REMOVED lines=13> */
[----:B------:R-:W-:-:S03]  /*22510*/  SHF.L.U32 R2, R32, 0x4, RZ ;  /* 0x0000000420027819 */ /* 0x000fc600000006ff */
[----:B------:R-:W-:Y:S01]  /*22520*/  IMAD.MOV.U32 R42, RZ, RZ, R31 ;  /* 0x000000ffff2a7224 */ /* 0x000fe200078e001f */
        /* <DEDUP_REMOVED lines=18> */
.L_x_822:
[----:B------:R-:W-:Y:S01]  /*22650*/  FMUL.FTZ R33, R2, R29 ;  /* 0x0000001d02217220 */ /* 0x000fe20000410000 */
[----:B------:R-:W-:-:S03]  /*22660*/  FMUL.FTZ R24, R29, 0.5 ;  /* 0x3f0000001d187820 */ /* 0x000fc60000410000 */
[----:B------:R-:W-:-:S04]  /*22670*/  FFMA R2, -R33, R33, R2 ;  /* 0x0000002121027223 */ /* 0x000fc80000000102 */
[----:B------:R-:W-:-:S07]  /*22680*/  FFMA R33, R2, R24, R33 ;  /* 0x0000001802217223 */ /* 0x000fce0000000021 */
.L_x_823:
[----:B------:R-:W-:Y:S05]  /*22690*/  BSYNC.RECONVERGENT B1 ;  /* 0x0000000000017941 */ /* 0x000fea0003800200 */
.L_x_821:
        /* <DEDUP_REMOVED lines=23> */
[----:B------:R-:W-:Y:S01]  /*22810*/  FFMA R2, R2, R2, R25 ;  /* 0x0000000202027223 */ /* 0x000fe20000000019 */
[----:B------:R-:W-:-:S03]  /*22820*/  IMAD.MOV.U32 R25, RZ, RZ, R42 ;  /* 0x000000ffff197224 */ /* 0x000fc600078e002a */
        /* <DEDUP_REMOVED lines=8> */
.L_x_825:
[----:B------:R-:W-:Y:S01]  /*228b0*/  FMUL.FTZ R33, R2, R29 ;  /* 0x0000001d02217220 */ /* 0x000fe20000410000 */
[----:B------:R-:W-:-:S03]  /*228c0*/  FMUL.FTZ R24, R29, 0.5 ;  /* 0x3f0000001d187820 */ /* 0x000fc60000410000 */
[----:B------:R-:W-:-:S04]  /*228d0*/  FFMA R2, -R33, R33, R2 ;  /* 0x0000002121027223 */ /* 0x000fc80000000102 */
[----:B------:R-:W-:-:S07]  /*228e0*/  FFMA R33, R2, R24, R33 ;  /* 0x0000001802217223 */ /* 0x000fce0000000021 */
.L_x_826:
[----:B------:R-:W-:Y:S05]  /*228f0*/  BSYNC.RECONVERGENT B1 ;  /* 0x0000000000017941 */ /* 0x000fea0003800200 */
.L_x_824:
        /* <DEDUP_REMOVED lines=9> */
[----:B------:R-:W-:Y:S01]  /*22990*/  IMAD.MOV.U32 R29, RZ, RZ, 0x2f800000 ;  /* 0x2f800000ff1d7424 */ /* 0x000fe200078e00ff */
        /* <DEDUP_REMOVED lines=23> */
.L_x_828:
[----:B------:R-:W-:Y:S01]  /*22b10*/  FMUL.FTZ R33, R2, R29 ;  /* 0x0000001d02217220 */ /* 0x000fe20000410000 */
[----:B------:R-:W-:-:S03]  /*22b20*/  FMUL.FTZ R24, R29, 0.5 ;  /* 0x3f0000001d187820 */ /* 0x000fc60000410000 */
[----:B------:R-:W-:-:S04]  /*22b30*/  FFMA R2, -R33, R33, R2 ;  /* 0x0000002121027223 */ /* 0x000fc80000000102 */
[----:B------:R-:W-:-:S07]  /*22b40*/  FFMA R33, R2, R24, R33 ;  /* 0x0000001802217223 */ /* 0x000fce0000000021 */
.L_x_829:
[----:B------:R-:W-:Y:S05]  /*22b50*/  BSYNC.RECONVERGENT B1 ;  /* 0x0000000000017941 */ /* 0x000fea0003800200 */
.L_x_827:
[----:B------:R-:W-:-:S13]  /*22b60*/  FSETP.GTU.AND P0, PT, R33, 1, PT ;  /* 0x3f8000002100780b */ /* 0x000fda0003f0c000 */
[----:B------:R-:W-:-:S04]  /*22b70*/  @!P0 FADD R25, R25, 1 ;  /* 0x3f80000019198421 */ /* 0x000fc80000000000 */
[----:B------:R-:W-:Y:S01]  /*22b80*/  IMAD.MOV.U32 R42, RZ, RZ, R25 ;  /* 0x000000ffff2a7224 */ /* 0x000fe200078e0019 */
[----:B------:R-:W-:Y:S06]  /*22b90*/  @P1 BRA `(.L_x_830) ;  /* 0xfffffff400901947 */ /* 0x000fec000383ffff */
.L_x_817:
        /* <DEDUP_REMOVED lines=10> */
[----:B------:R-:W-:Y:S02]  /*22c40*/  LOP3.LUT R2, R25, R24, R2, 0x96, !PT ;  /* 0x0000001819027212 */ /* 0x000fe400078e9602 */
[----:B------:R-:W-:Y:S02]  /*22c50*/  SHF.L.U32 R24, R31, 0x1, RZ ;  /* 0x000000011f187819 */ /* 0x000fe400000006ff */
        /* <DEDUP_REMOVED lines=20> */
.L_x_833:
[----:B------:R-:W-:Y:S01]  /*22da0*/  FMUL.FTZ R33, R2, R29 ;  /* 0x0000001d02217220 */ /* 0x000fe20000410000 */
[----:B------:R-:W-:-:S03]  /*22db0*/  FMUL.FTZ R24, R29, 0.5 ;  /* 0x3f0000001d187820 */ /* 0x000fc60000410000 */
[----:B------:R-:W-:-:S04]  /*22dc0*/  FFMA R2, -R33, R33, R2 ;  /* 0x0000002121027223 */ /* 0x000fc80000000102 */
[----:B------:R-:W-:-:S07]  /*22dd0*/  FFMA R33, R2, R24, R33 ;  /* 0x0000001802217223 */ /* 0x000fce0000000021 */
.L_x_834:
[----:B------:R-:W-:Y:S05]  /*22de0*/  BSYNC.RECONVERGENT B1 ;  /* 0x0000000000017941 */ /* 0x000fea0003800200 */
.L_x_832:
        /* <DEDUP_REMOVED lines=34> */
.L_x_836:
[----:B------:R-:W-:Y:S01]  /*23010*/  FMUL.FTZ R33, R2, R29 ;  /* 0x0000001d02217220 */ /* 0x000fe20000410000 */
[----:B------:R-:W-:-:S03]  /*23020*/  FMUL.FTZ R24, R29, 0.5 ;  /* 0x3f0000001d187820 */ /* 0x000fc60000410000 */
[----:B------:R-:W-:-:S04]  /*23030*/  FFMA R2, -R33, R33, R2 ;  /* 0x0000002121027223 */ /* 0x000fc80000000102 */
[----:B------:R-:W-:-:S07]  /*23040*/  FFMA R33, R2, R24, R33 ;  /* 0x0000001802217223 */ /* 0x000fce0000000021 */
.L_x_837:
[----:B------:R-:W-:Y:S05]  /*23050*/  BSYNC.RECONVERGENT B1 ;  /* 0x0000000000017941 */ /* 0x000fea0003800200 */
.L_x_835:
        /* <DEDUP_REMOVED lines=33> */
.L_x_839:
[----:B------:R-:W-:Y:S01]  /*23270*/  FMUL.FTZ R33, R2, R25 ;  /* 0x0000001902217220 */ /* 0x000fe20000410000 */
[----:B------:R-:W-:-:S03]  /*23280*/  FMUL.FTZ R24, R25, 0.5 ;  /* 0x3f00000019187820 */ /* 0x000fc60000410000 */
[----:B------:R-:W-:-:S04]  /*23290*/  FFMA R2, -R33, R33, R2 ;  /* 0x0000002121027223 */ /* 0x000fc80000000102 */
[----:B------:R-:W-:-:S07]  /*232a0*/  FFMA R33, R2, R24, R33 ;  /* 0x0000001802217223 */ /* 0x000fce0000000021 */
.L_x_840:
[----:B------:R-:W-:Y:S05]  /*232b0*/  BSYNC.RECONVERGENT B1 ;  /* 0x0000000000017941 */ /* 0x000fea0003800200 */
.L_x_838:
[----:B------:R-:W-:-:S13]  /*232c0*/  FSETP.GTU.AND P0, PT, R33, 1, PT ;  /* 0x3f8000002100780b */ /* 0x000fda0003f0c000 */
[----:B------:R-:W-:-:S07]  /*232d0*/  @!P0 FADD R42, R42, 1 ;  /* 0x3f8000002a2a8421 */ /* 0x000fce0000000000 */
.L_x_831:
        /* <DEDUP_REMOVED lines=16> */
.L_x_854:
        /* <DEDUP_REMOVED lines=33> */
.L_x_843:
[----:B------:R-:W-:Y:S01]  /*235f0*/  FMUL.FTZ R33, R2, R29 ;  /* 0x0000001d02217220 */ /* 0x000fe20000410000 */
[----:B------:R-:W-:-:S03]  /*23600*/  FMUL.FTZ R24, R29, 0.5 ;  /* 0x3f0000001d187820 */ /* 0x000fc60000410000 */
[----:B------:R-:W-:-:S04]  /*23610*/  FFMA R2, -R33, R33, R2 ;  /* 0x0000002121027223 */ /* 0x000fc80000000102 */
[----:B------:R-:W-:-:S07]  /*23620*/  FFMA R33, R2, R24, R33 ;  /* 0x0000001802217223 */ /* 0x000fce0000000021 */
.L_x_844:
[----:B------:R-:W-:Y:S05]  /*23630*/  BSYNC.RECONVERGENT B1 ;  /* 0x0000000000017941 */ /* 0x000fea0003800200 */
.L_x_842:
        /* <DEDUP_REMOVED lines=14> */
[----:B------:R-:W-:Y:S02]  /*23720*/  LOP3.LUT R35, R35, R24, R2, 0x96, !PT ;  /* 0x0000001823237212 */ /* 0x000fe400078e9602 */
        /* <DEDUP_REMOVED lines=18> */
.L_x_846:
[----:B------:R-:W-:Y:S01]  /*23850*/  FMUL.FTZ R33, R2, R29 ;  /* 0x0000001d02217220 */ /* 0x000fe20000410000 */
[----:B------:R-:W-:-:S03]  /*23860*/  FMUL.FTZ R24, R29, 0.5 ;  /* 0x3f0000001d187820 */ /* 0x000fc60000410000 */
[----:B------:R-:W-:-:S04]  /*23870*/  FFMA R2, -R33, R33, R2 ;  /* 0x0000002121027223 */ /* 0x000fc80000000102 */
[----:B------:R-:W-:-:S07]  /*23880*/  FFMA R33, R2, R24, R33 ;  /* 0x0000001802217223 */ /* 0x000fce0000000021 */
.L_x_847:
[----:B------:R-:W-:Y:S05]  /*23890*/  BSYNC.RECONVERGENT B1 ;  /* 0x0000000000017941 */ /* 0x000fea0003800200 */
.L_x_845:
        /* <DEDUP_REMOVED lines=12> */
[----:B------:R-:W-:-:S03]  /*23960*/  SHF.L.U32 R29, R36, 0x4, RZ ;  /* 0x00000004241d7819 */ /* 0x000fc600000006ff */
[----:B------:R-:W-:Y:S01]  /*23970*/  IMAD.MOV.U32 R31, RZ, RZ, R43 ;  /* 0x000000ffff1f7224 */ /* 0x000fe200078e002b */
[----:B------:R-:W-:Y:S02]  /*23980*/  LOP3.LUT R29, R34, R2, R29, 0x96, !PT ;  /* 0x00000002221d7212 */ /* 0x000fe400078e961d */
[C---:B------:R-:W-:Y:S02]  /*23990*/  IADD3 R2, PT, PT, R40.reuse, 0x1ba6d9, R36 ;  /* 0x001ba6d928027810 */ /* 0x040fe40007ffe024 */
[----:B------:R-:W-:Y:S01]  /*239a0*/  LOP3.LUT R39, R29, R36, RZ, 0x3c, !PT ;  /* 0x000000241d277212 */ /* 0x000fe200078e3cff */
[----:B------:R-:W-:Y:S01]  /*239b0*/  IMAD.MOV.U32 R29, RZ, RZ, 0x2f800000 ;  /* 0x2f800000ff1d7424 */ /* 0x000fe200078e00ff */
        /* <DEDUP_REMOVED lines=15> */
.L_x_849:
[----:B------:R-:W-:Y:S01]  /*23ab0*/  FMUL.FTZ R33, R2, R29 ;  /* 0x0000001d02217220 */ /* 0x000fe20000410000 */
[----:B------:R-:W-:-:S03]  /*23ac0*/  FMUL.FTZ R24, R29, 0.5 ;  /* 0x3f0000001d187820 */ /* 0x000fc60000410000 */
[----:B------:R-:W-:-:S04]  /*23ad0*/  FFMA R2, -R33, R33, R2 ;  /* 0x0000002121027223 */ /* 0x000fc80000000102 */
[----:B------:R-:W-:-:S07]  /*23ae0*/  FFMA R33, R2, R24, R33 ;  /* 0x0000001802217223 */ /* 0x000fce0000000021 */
.L_x_850:
[----:B------:R-:W-:Y:S05]  /*23af0*/  BSYNC.RECONVERGENT B1 ;  /* 0x0000000000017941 */ /* 0x000fea0003800200 */
.L_x_848:
        /* <DEDUP_REMOVED lines=9> */
[----:B------:R-:W-:-:S03]  /*23b90*/  IMAD.MOV.U32 R25, RZ, RZ, 0x2f800000 ;  /* 0x2f800000ff197424 */ /* 0x000fc600078e00ff */
        /* <DEDUP_REMOVED lines=23> */
.L_x_852:
[----:B------:R-:W-:Y:S01]  /*23d10*/  FMUL.FTZ R33, R2, R25 ;  /* 0x0000001902217220 */ /* 0x000fe20000410000 */
[----:B------:R-:W-:-:S03]  /*23d20*/  FMUL.FTZ R24, R25, 0.5 ;  /* 0x3f00000019187820 */ /* 0x000fc60000410000 */
[----:B------:R-:W-:-:S04]  /*23d30*/  FFMA R2, -R33, R33, R2 ;  /* 0x0000002121027223 */ /* 0x000fc80000000102 */
[----:B------:R-:W-:-:S07]  /*23d40*/  FFMA R33, R2, R24, R33 ;  /* 0x0000001802217223 */ /* 0x000fce0000000021 */
.L_x_853:
[----:B------:R-:W-:Y:S05]  /*23d50*/  BSYNC.RECONVERGENT B1 ;  /* 0x0000000000017941 */ /* 0x000fea0003800200 */
.L_x_851:
[----:B------:R-:W-:-:S13]  /*23d60*/  FSETP.GTU.AND P0, PT, R33, 1, PT ;  /* 0x3f8000002100780b */ /* 0x000fda0003f0c000 */
[----:B------:R-:W-:-:S04]  /*23d70*/  @!P0 FADD R31, R31, 1 ;  /* 0x3f8000001f1f8421 */ /* 0x000fc80000000000 */
[----:B------:R-:W-:Y:S01]  /*23d80*/  IMAD.MOV.U32 R43, RZ, RZ, R31 ;  /* 0x000000ffff2b7224 */ /* 0x000fe200078e001f */
[----:B------:R-:W-:Y:S06]  /*23d90*/  @P1 BRA `(.L_x_854) ;  /* 0xfffffff400901947 */ /* 0x000fec000383ffff */
.L_x_841:
[----:B------:R-:W-:Y:S05]  /*23da0*/  @!P2 BRA `(.L_x_855) ;  /* 0x0000000400cca947 */ /* 0x000fea0003800000 */
        /* <DEDUP_REMOVED lines=31> */
.L_x_857:
[----:B------:R-:W-:Y:S01]  /*23fa0*/  FMUL.FTZ R33, R2, R29 ;  /* 0x0000001d02217220 */ /* 0x000fe20000410000 */
[----:B------:R-:W-:-:S03]  /*23fb0*/  FMUL.FTZ R24, R29, 0.5 ;  /* 0x3f0000001d187820 */ /* 0x000fc60000410000 */
[----:B------:R-:W-:-:S04]  /*23fc0*/  FFMA R2, -R33, R33, R2 ;  /* 0x0000002121027223 */ /* 0x000fc80000000102 */
[----:B------:R-:W-:-:S07]  /*23fd0*/  FFMA R33, R2, R24, R33 ;  /* 0x0000001802217223 */ /* 0x000fce0000000021 */
.L_x_858:
[----:B------:R-:W-:Y:S05]  /*23fe0*/  BSYNC.RECONVERGENT B1 ;  /* 0x0000000000017941 */ /* 0x000fea0003800200 */
.L_x_856:
        /* <DEDUP_REMOVED lines=34> */
.L_x_860:
[----:B------:R-:W-:Y:S01]  /*24210*/  FMUL.FTZ R33, R2, R29 ;  /* 0x0000001d02217220 */ /* 0x000fe20000410000 */
[----:B------:R-:W-:-:S03]  /*24220*/  FMUL.FTZ R24, R29, 0.5 ;  /* 0x3f0000001d187820 */ /* 0x000fc60000410000 */
[----:B------:R-:W-:-:S04]  /*24230*/  FFMA R2, -R33, R33, R2 ;  /* 0x0000002121027223 */ /* 0x000fc80000000102 */
[----:B------:R-:W-:-:S07]  /*24240*/  FFMA R33, R2, R24, R33 ;  /* 0x0000001802217223 */ /* 0x000fce0000000021 */
.L_x_861:
[----:B------:R-:W-:Y:S05]  /*24250*/  BSYNC.RECONVERGENT B1 ;  /* 0x0000000000017941 */ /* 0x000fea0003800200 */
.L_x_859:
        /* <DEDUP_REMOVED lines=33> */
.L_x_863:
[----:B------:R-:W-:Y:S01]  /*24470*/  FMUL.FTZ R33, R2, R25 ;  /* 0x0000001902217220 */ /* 0x000fe20000410000 */
[----:B------:R-:W-:-:S03]  /*24480*/  FMUL.FTZ R24, R25, 0.5 ;  /* 0x3f00000019187820 */ /* 0x000fc60000410000 */
[----:B------:R-:W-:-:S04]  /*24490*/  FFMA R2, -R33, R33, R2 ;  /* 0x0000002121027223 */ /* 0x000fc80000000102 */
[----:B------:R-:W-:-:S07]  /*244a0*/  FFMA R33, R2, R24, R33 ;  /* 0x0000001802217223 */ /* 0x000fce0000000021 */
.L_x_864:
[----:B------:R-:W-:Y:S05]  /*244b0*/  BSYNC.RECONVERGENT B1 ;  /* 0x0000000000017941 */ /* 0x000fea0003800200 */
.L_x_862:
[----:B------:R-:W-:-:S13]  /*244c0*/  FSETP.GTU.AND P0, PT, R33, 1, PT ;  /* 0x3f8000002100780b */ /* 0x000fda0003f0c000 */
[----:B------:R-:W-:-:S07]  /*244d0*/  @!P0 FADD R43, R43, 1 ;  /* 0x3f8000002b2b8421 */ /* 0x000fce0000000000 */
.L_x_855:
        /* <DEDUP_REMOVED lines=16> */
.L_x_878:
[----:B------:R-:W-:Y:S01]  /*245e0*/  SHF.R.U32.HI R25, RZ, 0x2, R42 ;  /* 0x00000002ff197819 */ /* 0x000fe2000001162a */
[----:B------:R-:W-:Y:S01]  /*245f0*/  IMAD.SHL.U32 R2, R43, 0x10, RZ ;  /* 0x000000102b027824 */ /* 0x000fe200078e00ff */
[----:B------:R-:W-:Y:S01]  /*24600*/  SHF.R.U32.HI R34, RZ, 0x2, R37 ;  /* 0x00000002ff227819 */ /* 0x000fe20000011625 */
[----:B------:R-:W-:Y:S01]  /*24610*/  IMAD.MOV.U32 R29, RZ, RZ, 0x2f800000 ;  /* 0x2f800000ff1d7424 */ /* 0x000fe200078e00ff */
[----:B------:R-:W-:Y:S01]  /*24620*/  LOP3.LUT R25, R25, R42, RZ, 0x3c, !PT ;  /* 0x0000002a19197212 */ /* 0x000fe200078e3cff */
[----:B------:R-:W-:Y:S01]  /*24630*/  VIADD R39, R39, 0x4 ;  /* 0x0000000427277836 */ /* 0x000fe20000000000 */
[----:B------:R-:W-:Y:S01]  /*24640*/  LOP3.LUT R34, R34, R37, RZ, 0x3c, !PT ;  /* 0x0000002522227212 */ /* 0x000fe200078e3cff */
[----:B------:R-:W-:Y:S01]  /*24650*/  BSSY.RECONVERGENT B1, `(.L_x_866) ;  /* 0x000001e000017945 */ /* 0x000fe20003800200 */
[----:B------:R-:W-:Y:S02]  /*24660*/  IMAD.MOV.U32 R37, RZ, RZ, R44 ;  /* 0x000000ffff257224 */ /* 0x000fe400078e002c */
[----:B------:R-:W-:Y:S01]  /*24670*/  IMAD.SHL.U32 R24, R25, 0x2, RZ ;  /* 0x0000000219187824 */ /* 0x000fe200078e00ff */
[----:B------:R-:W-:-:S04]  /*24680*/  ISETP.NE.AND P1, PT, R39, R14, PT ;  /* 0x0000000e2700720c */ /* 0x000fc80003f25270 */
        /* <DEDUP_REMOVED lines=22> */
.L_x_867:
[----:B------:R-:W-:Y:S01]  /*247f0*/  FMUL.FTZ R33, R2, R29 ;  /* 0x0000001d02217220 */ /* 0x000fe20000410000 */
[----:B------:R-:W-:-:S03]  /*24800*/  FMUL.FTZ R24, R29, 0.5 ;  /* 0x3f0000001d187820 */ /* 0x000fc60000410000 */
[----:B------:R-:W-:-:S04]  /*24810*/  FFMA R2, -R33, R33, R2 ;  /* 0x0000002121027223 */ /* 0x000fc80000000102 */
[----:B------:R-:W-:-:S07]  /*24820*/  FFMA R33, R2, R24, R33 ;  /* 0x0000001802217223 */ /* 0x000fce0000000021 */
.L_x_868:
[----:B------:R-:W-:Y:S05]  /*24830*/  BSYNC.RECONVERGENT B1 ;  /* 0x0000000000017941 */ /* 0x000fea0003800200 */
.L_x_866:
        /* <DEDUP_REMOVED lines=10> */
[----:B------:R-:W-:Y:S01]  /*248e0*/  HFMA2 R29, -RZ, RZ, 0.1171875, 0 ;  /* 0x2f800000ff1d7431 */ /* 0x000fe200000001ff */
[----:B------:R-:W-:-:S03]  /*248f0*/  LOP3.LUT R32, R2, R25, RZ, 0x3c, !PT ;  /* 0x0000001902207212 */ /* 0x000fc600078e3cff */
        /* <DEDUP_REMOVED lines=21> */
.L_x_870:
[----:B------:R-:W-:Y:S01]  /*24a50*/  FMUL.FTZ R33, R2, R29 ;  /* 0x0000001d02217220 */ /* 0x000fe20000410000 */
[----:B------:R-:W-:-:S03]  /*24a60*/  FMUL.FTZ R24, R29, 0.5 ;  /* 0x3f0000001d187820 */ /* 0x000fc60000410000 */
[----:B------:R-:W-:-:S04]  /*24a70*/  FFMA R2, -R33, R33, R2 ;  /* 0x0000002121027223 */ /* 0x000fc80000000102 */
[----:B------:R-:W-:-:S07]  /*24a80*/  FFMA R33, R2, R24, R33 ;  /* 0x0000001802217223 */ /* 0x000fce0000000021 */
.L_x_871:
[----:B------:R-:W-:Y:S05]  /*24a90*/  BSYNC.RECONVERGENT B1 ;  /* 0x0000000000017941 */ /* 0x000fea0003800200 */
.L_x_869:
        /* <DEDUP_REMOVED lines=33> */
.L_x_873:
[----:B------:R-:W-:Y:S01]  /*24cb0*/  FMUL.FTZ R33, R2, R29 ;  /* 0x0000001d02217220 */ /* 0x000fe20000410000 */
[----:B------:R-:W-:-:S03]  /*24cc0*/  FMUL.FTZ R24, R29, 0.5 ;  /* 0x3f0000001d187820 */ /* 0x000fc60000410000 */
[----:B------:R-:W-:-:S04]  /*24cd0*/  FFMA R2, -R33, R33, R2 ;  /* 0x0000002121027223 */ /* 0x000fc80000000102 */
[----:B------:R-:W-:-:S07]  /*24ce0*/  FFMA R33, R2, R24, R33 ;  /* 0x0000001802217223 */ /* 0x000fce0000000021 */
.L_x_874:
[----:B------:R-:W-:Y:S05]  /*24cf0*/  BSYNC.RECONVERGENT B1 ;  /* 0x0000000000017941 */ /* 0x000fea0003800200 */
.L_x_872:
        /* <DEDUP_REMOVED lines=33> */
.L_x_876:
[----:B------:R-:W-:Y:S01]  /*24f10*/  FMUL.FTZ R33, R2, R25 ;  /* 0x0000001902217220 */ /* 0x000fe20000410000 */
[----:B------:R-:W-:-:S03]  /*24f20*/  FMUL.FTZ R24, R25, 0.5 ;  /* 0x3f00000019187820 */ /* 0x000fc60000410000 */
[----:B------:R-:W-:-:S04]  /*24f30*/  FFMA R2, -R33, R33, R2 ;  /* 0x0000002121027223 */ /* 0x000fc80000000102 */
[----:B------:R-:W-:-:S07]  /*24f40*/  FFMA R33, R2, R24, R33 ;  /* 0x0000001802217223 */ /* 0x000fce0000000021 */
.L_x_877:
[----:B------:R-:W-:Y:S05]  /*24f50*/  BSYNC.RECONVERGENT B1 ;  /* 0x0000000000017941 */ /* 0x000fea0003800200 */
.L_x_875:
[----:B------:R-:W-:-:S13]  /*24f60*/  FSETP.GTU.AND P0, PT, R33, 1, PT ;  /* 0x3f8000002100780b */ /* 0x000fda0003f0c000 */
[----:B------:R-:W-:-:S04]  /*24f70*/  @!P0 FADD R36, R36, 1 ;  /* 0x3f80000024248421 */ /* 0x000fc80000000000 */
[----:B------:R-:W-:Y:S01]  /*24f80*/  IMAD.MOV.U32 R44, RZ, RZ, R36 ;  /* 0x000000ffff2c7224 */ /* 0x000fe200078e0024 */
[----:B------:R-:W-:Y:S06]  /*24f90*/  @P1 BRA `(.L_x_878) ;  /* 0xfffffff400901947 */ /* 0x000fec000383ffff */
.L_x_865:
        /* <DEDUP_REMOVED lines=32> */
.L_x_881:
[----:B------:R-:W-:Y:S01]  /*251a0*/  FMUL.FTZ R33, R2, R29 ;  /* 0x0000001d02217220 */ /* 0x000fe20000410000 */
[----:B------:R-:W-:-:S03]  /*251b0*/  FMUL.FTZ R24, R29, 0.5 ;  /* 0x3f0000001d187820 */ /* 0x000fc60000410000 */
[----:B------:R-:W-:-:S04]  /*251c0*/  FFMA R2, -R33, R33, R2 ;  /* 0x0000002121027223 */ /* 0x000fc80000000102 */
[----:B------:R-:W-:-:S07]  /*251d0*/  FFMA R33, R2, R24, R33 ;  /* 0x0000001802217223 */ /* 0x000fce0000000021 */
.L_x_882:
[----:B------:R-:W-:Y:S05]  /*251e0*/  BSYNC.RECONVERGENT B1 ;  /* 0x0000000000017941 */ /* 0x000fea0003800200 */
.L_x_880:
        /* <DEDUP_REMOVED lines=34> */
.L_x_884:
[----:B------:R-:W-:Y:S01]  /*25410*/  FMUL.FTZ R33, R2, R29 ;  /* 0x0000001d02217220 */ /* 0x000fe20000410000 */
[----:B------:R-:W-:-:S03]  /*25420*/  FMUL.FTZ R24, R29, 0.5 ;  /* 0x3f0000001d187820 */ /* 0x000fc60000410000 */
[----:B------:R-:W-:-:S04]  /*25430*/  FFMA R2, -R33, R33, R2 ;  /* 0x0000002121027223 */ /* 0x000fc80000000102 */
[----:B------:R-:W-:-:S07]  /*25440*/  FFMA R33, R2, R24, R33 ;  /* 0x0000001802217223 */ /* 0x000fce0000000021 */
.L_x_885:
[----:B------:R-:W-:Y:S05]  /*25450*/  BSYNC.RECONVERGENT B1 ;  /* 0x0000000000017941 */ /* 0x000fea0003800200 */
.L_x_883:
        /* <DEDUP_REMOVED lines=33> */
.L_x_887:
[----:B------:R-:W-:Y:S01]  /*25670*/  FMUL.FTZ R33, R2, R25 ;  /* 0x0000001902217220 */ /* 0x000fe20000410000 */
[----:B------:R-:W-:-:S03]  /*25680*/  FMUL.FTZ R24, R25, 0.5 ;  /* 0x3f00000019187820 */ /* 0x000fc60000410000 */
[----:B------:R-:W-:-:S04]  /*25690*/  FFMA R2, -R33, R33, R2 ;  /* 0x0000002121027223 */ /* 0x000fc80000000102 */
[----:B------:R-:W-:-:S07]  /*256a0*/  FFMA R33, R2, R24, R33 ;  /* 0x0000001802217223 */ /* 0x000fce0000000021 */
.L_x_888:
[----:B------:R-:W-:Y:S05]  /*256b0*/  BSYNC.RECONVERGENT B1 ;  /* 0x0000000000017941 */ /* 0x000fea0003800200 */
.L_x_886:
[----:B------:R-:W-:-:S13]  /*256c0*/  FSETP.GTU.AND P0, PT, R33, 1, PT ;  /* 0x3f8000002100780b */ /* 0x000fda0003f0c000 */
[----:B------:R-:W-:-:S07]  /*256d0*/  @!P0 FADD R44, R44, 1 ;  /* 0x3f8000002c2c8421 */ /* 0x000fce0000000000 */
.L_x_879:
        /* <DEDUP_REMOVED lines=16> */
.L_x_902:
        /* <DEDUP_REMOVED lines=8> */
[----:B------:R-:W-:Y:S01]  /*25860*/  SHF.L.U32 R24, R2, 0x1, RZ ;  /* 0x0000000102187819 */ /* 0x000fe200000006ff */
[----:B------:R-:W-:Y:S01]  /*25870*/  IMAD.MOV.U32 R39, RZ, RZ, R45 ;  /* 0x000000ffff277224 */ /* 0x000fe200078e002d */
[----:B------:R-:W-:-:S02]  /*25880*/  ISETP.NE.AND P1, PT, R40, R14, PT ;  /* 0x0000000e2800720c */ /* 0x000fc40003f25270 */
        /* <DEDUP_REMOVED lines=22> */
.L_x_891:
[----:B------:R-:W-:Y:S01]  /*259f0*/  FMUL.FTZ R33, R2, R29 ;  /* 0x0000001d02217220 */ /* 0x000fe20000410000 */
[----:B------:R-:W-:-:S03]  /*25a00*/  FMUL.FTZ R24, R29, 0.5 ;  /* 0x3f0000001d187820 */ /* 0x000fc60000410000 */
[----:B------:R-:W-:-:S04]  /*25a10*/  FFMA R2, -R33, R33, R2 ;  /* 0x0000002121027223 */ /* 0x000fc80000000102 */
[----:B------:R-:W-:-:S07]  /*25a20*/  FFMA R33, R2, R24, R33 ;  /* 0x0000001802217223 */ /* 0x000fce0000000021 */
.L_x_892:
[----:B------:R-:W-:Y:S05]  /*25a30*/  BSYNC.RECONVERGENT B1 ;  /* 0x0000000000017941 */ /* 0x000fea0003800200 */
.L_x_890:
[----:B------:R-:W-:Y:S01]  /*25a40*/  SHF.R.U32.HI R2, RZ, 0x2, R41 ;  /* 0x00000002ff027819 */ /* 0x000fe20000011629 */
[----:B------:R-:W-:Y:S01]  /*25a50*/  IMAD.SHL.U32 R29, R25, 0x10, RZ ;  /* 0x00000010191d7824 */ /* 0x000fe200078e00ff */
[----:B------:R-:W-:Y:S01]  /*25a60*/  FSETP.GTU.AND P0, PT, R33, 1, PT ;  /* 0x3f8000002100780b */ /* 0x000fe20003f0c000 */
[----:B------:R-:W-:Y:S01]  /*25a70*/  BSSY.RECONVERGENT B1, `(.L_x_893) ;  /* 0x0000022000017945 */ /* 0x000fe20003800200 */
[----:B------:R-:W-:-:S05]  /*25a80*/  LOP3.LUT R2, R2, R41, RZ, 0x3c, !PT ;  /* 0x0000002902027212 */ /* 0x000fca00078e3cff */
[----:B------:R-:W-:-:S05]  /*25a90*/  IMAD.SHL.U32 R24, R2, 0x2, RZ ;  /* 0x0000000202187824 */ /* 0x000fca00078e00ff */
[----:B------:R-:W-:Y:S01]  /*25aa0*/  LOP3.LUT R24, R2, R24, R29, 0x96, !PT ;  /* 0x0000001802187212 */ /* 0x000fe200078e961d */
[----:B------:R-:W-:Y:S01]  /*25ab0*/  @!P0 FADD R39, R39, 1 ;  /* 0x3f80000027278421 */ /* 0x000fe20000000000 */
[----:B------:R-:W-:-:S03]  /*25ac0*/  SHF.R.U32.HI R29, RZ, 0x2, R36 ;  /* 0x00000002ff1d7819 */ /* 0x000fc60000011624 */
[----:B------:R-:W-:Y:S01]  /*25ad0*/  IMAD.MOV.U32 R45, RZ, RZ, R39 ;  /* 0x000000ffff2d7224 */ /* 0x000fe200078e0027 */
[----:B------:R-:W-:Y:S02]  /*25ae0*/  LOP3.LUT R29, R29, R36, RZ, 0x3c, !PT ;  /* 0x000000241d1d7212 */ /* 0x000fe400078e3cff */
[----:B------:R-:W-:Y:S02]  /*25af0*/  LOP3.LUT R36, R24, R25, RZ, 0x3c, !PT ;  /* 0x0000001918247212 */ /* 0x000fe400078e3cff */
[----:B------:R-:W-:-:S03]  /*25b00*/  SHF.L.U32 R24, R29, 0x1, RZ ;  /* 0x000000011d187819 */ /* 0x000fc600000006ff */
[----:B------:R-:W-:-:S05]  /*25b10*/  IMAD.SHL.U32 R2, R36, 0x10, RZ ;  /* 0x0000001024027824 */ /* 0x000fca00078e00ff */
[----:B------:R-:W-:-:S04]  /*25b20*/  LOP3.LUT R29, R29, R24, R2, 0x96, !PT ;  /* 0x000000181d1d7212 */ /* 0x000fc800078e9602 */
[----:B------:R-:W-:Y:S01]  /*25b30*/  LOP3.LUT R43, R29, R36, RZ, 0x3c, !PT ;  /* 0x000000241d2b7212 */ /* 0x000fe200078e3cff */
[----:B------:R-:W-:-:S03]  /*25b40*/  IMAD.MOV.U32 R29, RZ, RZ, 0x2f800000 ;  /* 0x2f800000ff1d7424 */ /* 0x000fc600078e00ff */
[----:B------:R-:W-:-:S04]  /*25b50*/  IADD3 R2, PT, PT, R42, 0x161f14, R43 ;  /* 0x00161f142a027810 */ /* 0x000fc80007ffe02b */
[----:B------:R-:W-:Y:S02]  /*25b60*/  I2FP.F32.U32 R24, R2 ;  /* 0x0000000200187245 */ /* 0x000fe40000201000 */
[----:B------:R-:W-:-:S03]  /*25b70*/  IADD3 R2, PT, PT, R42, 0x10974f, R36 ;  /* 0x0010974f2a027810 */ /* 0x000fc60007ffe024 */
[----:B------:R-:W-:Y:S01]  /*25b80*/  FFMA R24, R24, R29, 1.1641532182693481445e-10 ;  /* 0x2f00000018187423 */ /* 0x000fe2000000001d */
[----:B------:R-:W-:-:S05]  /*25b90*/  I2FP.F32.U32 R2, R2 ;  /* 0x0000000200027245 */ /* 0x000fca0000201000 */
[----:B------:R-:W-:Y:S01]  /*25ba0*/  FFMA R2, R2, R29, 1.1641532182693481445e-10 ;  /* 0x2f00000002027423 */ /* 0x000fe2000000001d */
        /* <DEDUP_REMOVED lines=10> */
.L_x_894:
[----:B------:R-:W-:Y:S01]  /*25c50*/  FMUL.FTZ R33, R2, R29 ;  /* 0x0000001d02217220 */ /* 0x000fe20000410000 */
[----:B------:R-:W-:-:S03]  /*25c60*/  FMUL.FTZ R24, R29, 0.5 ;  /* 0x3f0000001d187820 */ /* 0x000fc60000410000 */
[----:B------:R-:W-:-:S04]  /*25c70*/  FFMA R2, -R33, R33, R2 ;  /* 0x0000002121027223 */ /* 0x000fc80000000102 */
[----:B------:R-:W-:-:S07]  /*25c80*/  FFMA R33, R2, R24, R33 ;  /* 0x0000001802217223 */ /* 0x000fce0000000021 */
.L_x_895:
[----:B------:R-:W-:Y:S05]  /*25c90*/  BSYNC.RECONVERGENT B1 ;  /* 0x0000000000017941 */ /* 0x000fea0003800200 */
.L_x_893:
        /* <DEDUP_REMOVED lines=8> */
[----:B------:R-:W-:Y:S02]  /*25d20*/  SHF.R.U32.HI R24, RZ, 0x2, R37 ;  /* 0x00000002ff187819 */ /* 0x000fe40000011625 */
[----:B------:R-:W-:Y:S02]  /*25d30*/  LOP3.LUT R39, R2, R43, RZ, 0x3c, !PT ;  /* 0x0000002b02277212 */ /* 0x000fe400078e3cff */
[----:B------:R-:W-:Y:S01]  /*25d40*/  LOP3.LUT R24, R24, R37, RZ, 0x3c, !PT ;  /* 0x0000002518187212 */ /* 0x000fe200078e3cff */
[----:B------:R-:W-:Y:S02]  /*25d50*/  IMAD.MOV.U32 R37, RZ, RZ, R45 ;  /* 0x000000ffff257224 */ /* 0x000fe400078e002d */
[----:B------:R-:W-:Y:S02]  /*25d60*/  IMAD.SHL.U32 R29, R39, 0x10, RZ ;  /* 0x00000010271d7824 */ /* 0x000fe400078e00ff */
[----:B------:R-:W-:-:S05]  /*25d70*/  IMAD.SHL.U32 R2, R24, 0x2, RZ ;  /* 0x0000000218027824 */ /* 0x000fca00078e00ff */
[----:B------:R-:W-:Y:S01]  /*25d80*/  LOP3.LUT R2, R24, R2, R29, 0x96, !PT ;  /* 0x0000000218027212 */ /* 0x000fe200078e961d */
[----:B------:R-:W-:-:S03]  /*25d90*/  HFMA2 R29, -RZ, RZ, 0.1171875, 0 ;  /* 0x2f800000ff1d7431 */ /* 0x000fc600000001ff */
[----:B------:R-:W-:-:S04]  /*25da0*/  LOP3.LUT R41, R2, R39, RZ, 0x3c, !PT ;  /* 0x0000002702297212 */ /* 0x000fc800078e3cff */
        /* <DEDUP_REMOVED lines=16> */
.L_x_897:
[----:B------:R-:W-:Y:S01]  /*25eb0*/  FMUL.FTZ R33, R2, R29 ;  /* 0x0000001d02217220 */ /* 0x000fe20000410000 */
[----:B------:R-:W-:-:S03]  /*25ec0*/  FMUL.FTZ R24, R29, 0.5 ;  /* 0x3f0000001d187820 */ /* 0x000fc60000410000 */
[----:B------:R-:W-:-:S04]  /*25ed0*/  FFMA R2, -R33, R33, R2 ;  /* 0x0000002121027223 */ /* 0x000fc80000000102 */
[----:B------:R-:W-:-:S07]  /*25ee0*/  FFMA R33, R2, R24, R33 ;  /* 0x0000001802217223 */ /* 0x000fce0000000021 */
.L_x_898:
[----:B------:R-:W-:Y:S05]  /*25ef0*/  BSYNC.RECONVERGENT B1 ;  /* 0x0000000000017941 */ /* 0x000fea0003800200 */
.L_x_896:
[----:B------:R-:W-:Y:S01]  /*25f00*/  SHF.R.U32.HI R2, RZ, 0x2, R25 ;  /* 0x00000002ff027819 */ /* 0x000fe20000011619 */
[----:B------:R-:W-:Y:S01]  /*25f10*/  BSSY.RECONVERGENT B1, `(.L_x_899) ;  /* 0x0000024000017945 */ /* 0x000fe20003800200 */
[----:B------:R-:W-:Y:S02]  /*25f20*/  FSETP.GTU.AND P0, PT, R33, 1, PT ;  /* 0x3f8000002100780b */ /* 0x000fe40003f0c000 */
[----:B------:R-:W-:Y:S01]  /*25f30*/  LOP3.LUT R2, R2, R25, RZ, 0x3c, !PT ;  /* 0x0000001902027212 */ /* 0x000fe200078e3cff */
[----:B------:R-:W-:-:S03]  /*25f40*/  IMAD.SHL.U32 R25, R41, 0x10, RZ ;  /* 0x0000001029197824 */ /* 0x000fc600078e00ff */
[----:B------:R-:W-:-:S04]  /*25f50*/  SHF.L.U32 R24, R2, 0x1, RZ ;  /* 0x0000000102187819 */ /* 0x000fc800000006ff */
[----:B------:R-:W-:Y:S02]  /*25f60*/  LOP3.LUT R24, R2, R24, R25, 0x96, !PT ;  /* 0x0000001802187212 */ /* 0x000fe400078e9619 */
[----:B------:R-:W-:Y:S01]  /*25f70*/  SHF.R.U32.HI R25, RZ, 0x2, R36 ;  /* 0x00000002ff197819 */ /* 0x000fe20000011624 */
[----:B------:R-:W-:-:S03]  /*25f80*/  @!P0 FADD R37, R37, 1 ;  /* 0x3f80000025258421 */ /* 0x000fc60000000000 */
[----:B------:R-:W-:Y:S02]  /*25f90*/  LOP3.LUT R25, R25, R36, RZ, 0x3c, !PT ;  /* 0x0000002419197212 */ /* 0x000fe400078e3cff */
[----:B------:R-:W-:-:S03]  /*25fa0*/  LOP3.LUT R36, R24, R41, RZ, 0x3c, !PT ;  /* 0x0000002918247212 */ /* 0x000fc600078e3cff */
[----:B------:R-:W-:Y:S02]  /*25fb0*/  IMAD.SHL.U32 R24, R25, 0x2, RZ ;  /* 0x0000000219187824 */ /* 0x000fe400078e00ff */
[----:B------:R-:W-:-:S05]  /*25fc0*/  IMAD.SHL.U32 R2, R36, 0x10, RZ ;  /* 0x0000001024027824 */ /* 0x000fca00078e00ff */
        /* <DEDUP_REMOVED lines=20> */
.L_x_900:
[----:B------:R-:W-:Y:S01]  /*26110*/  FMUL.FTZ R33, R2, R25 ;  /* 0x0000001902217220 */ /* 0x000fe20000410000 */
[----:B------:R-:W-:-:S03]  /*26120*/  FMUL.FTZ R24, R25, 0.5 ;  /* 0x3f00000019187820 */ /* 0x000fc60000410000 */
[----:B------:R-:W-:-:S04]  /*26130*/  FFMA R2, -R33, R33, R2 ;  /* 0x0000002121027223 */ /* 0x000fc80000000102 */
[----:B------:R-:W-:-:S07]  /*26140*/  FFMA R33, R2, R24, R33 ;  /* 0x0000001802217223 */ /* 0x000fce0000000021 */
.L_x_901:
[----:B------:R-:W-:Y:S05]  /*26150*/  BSYNC.RECONVERGENT B1 ;  /* 0x0000000000017941 */ /* 0x000fea0003800200 */
.L_x_899:
[----:B------:R-:W-:-:S13]  /*26160*/  FSETP.GTU.AND P0, PT, R33, 1, PT ;  /* 0x3f8000002100780b */ /* 0x000fda0003f0c000 */
[----:B------:R-:W-:-:S04]  /*26170*/  @!P0 FADD R37, R37, 1 ;  /* 0x3f80000025258421 */ /* 0x000fc80000000000 */
[----:B------:R-:W-:Y:S01]  /*26180*/  IMAD.MOV.U32 R45, RZ, RZ, R37 ;  /* 0x000000ffff2d7224 */ /* 0x000fe200078e0025 */
[----:B------:R-:W-:Y:S06]  /*26190*/  @P1 BRA `(.L_x_902) ;  /* 0xfffffff400901947 */ /* 0x000fec000383ffff */
.L_x_889:
        /* <DEDUP_REMOVED lines=32> */
.L_x_905:
[----:B------:R-:W-:Y:S01]  /*263a0*/  FMUL.FTZ R33, R2, R29 ;  /* 0x0000001d02217220 */ /* 0x000fe20000410000 */
[----:B------:R-:W-:-:S03]  /*263b0*/  FMUL.FTZ R24, R29, 0.5 ;  /* 0x3f0000001d187820 */ /* 0x000fc60000410000 */
[----:B------:R-:W-:-:S04]  /*263c0*/  FFMA R2, -R33, R33, R2 ;  /* 0x0000002121027223 */ /* 0x000fc80000000102 */
[----:B------:R-:W-:-:S07]  /*263d0*/  FFMA R33, R2, R24, R33 ;  /* 0x0000001802217223 */ /* 0x000fce0000000021 */
.L_x_906:
[----:B------:R-:W-:Y:S05]  /*263e0*/  BSYNC.RECONVERGENT B1 ;  /* 0x0000000000017941 */ /* 0x000fea0003800200 */
.L_x_904:
        /* <DEDUP_REMOVED lines=34> */
.L_x_908:
[----:B------:R-:W-:Y:S01]  /*26610*/  FMUL.FTZ R33, R2, R29 ;  /* 0x0000001d02217220 */ /* 0x000fe20000410000 */
[----:B------:R-:W-:-:S03]  /*26620*/  FMUL.FTZ R24, R29, 0.5 ;  /* 0x3f0000001d187820 */ /* 0x000fc60000410000 */
[----:B------:R-:W-:-:S04]  /*26630*/  FFMA R2, -R33, R33, R2 ;  /* 0x0000002121027223 */ /* 0x000fc80000000102 */
[----:B------:R-:W-:-:S07]  /*26640*/  FFMA R33, R2, R24, R33 ;  /* 0x0000001802217223 */ /* 0x000fce0000000021 */
.L_x_909:
[----:B------:R-:W-:Y:S05]  /*26650*/  BSYNC.RECONVERGENT B1 ;  /* 0x0000000000017941 */ /* 0x000fea0003800200 */
.L_x_907:
        /* <DEDUP_REMOVED lines=33> */
.L_x_911:
[----:B------:R-:W-:Y:S01]  /*26870*/  FMUL.FTZ R33, R2, R25 ;  /* 0x0000001902217220 */ /* 0x000fe20000410000 */
[----:B------:R-:W-:-:S03]  /*26880*/  FMUL.FTZ R24, R25, 0.5 ;  /* 0x3f00000019187820 */ /* 0x000fc60000410000 */
[----:B------:R-:W-:-:S04]  /*26890*/  FFMA R2, -R33, R33, R2 ;  /* 0x0000002121027223 */ /* 0x000fc80000000102 */
[----:B------:R-:W-:-:S07]  /*268a0*/  FFMA R33, R2, R24, R33 ;  /* 0x0000001802217223 */ /* 0x000fce0000000021 */
.L_x_912:
[----:B------:R-:W-:Y:S05]  /*268b0*/  BSYNC.RECONVERGENT B1 ;  /* 0x0000000000017941 */ /* 0x000fea0003800200 */
.L_x_910:
[----:B------:R-:W-:-:S13]  /*268c0*/  FSETP.GTU.AND P0, PT, R33, 1, PT ;  /* 0x3f8000002100780b */ /* 0x000fda0003f0c000 */
[----:B------:R-:W-:-:S07]  /*268d0*/  @!P0 FADD R45, R45, 1 ;  /* 0x3f8000002d2d8421 */ /* 0x000fce0000000000 */
.L_x_903:
        /* <DEDUP_REMOVED lines=16> */
.L_x_926:
        /* <DEDUP_REMOVED lines=12> */
[----:B------:R-:W-:-:S05]  /*26aa0*/  LOP3.LUT R38, R29, R44, RZ, 0x3c, !PT ;  /* 0x0000002c1d267212 */ /* 0x000fca00078e3cff */
[----:B------:R-:W-:-:S05]  /*26ab0*/  IMAD.SHL.U32 R29, R38, 0x10, RZ ;  /* 0x00000010261d7824 */ /* 0x000fca00078e00ff */
[----:B------:R-:W-:Y:S02]  /*26ac0*/  LOP3.LUT R29, R34, R2, R29, 0x96, !PT ;  /* 0x00000002221d7212 */ /* 0x000fe400078e961d */
[C---:B------:R-:W-:Y:S02]  /*26ad0*/  IADD3 R2, PT, PT, R42.reuse, 0x587c5, R38 ;  /* 0x000587c52a027810 */ /* 0x040fe40007ffe026 */
[----:B------:R-:W-:Y:S01]  /*26ae0*/  LOP3.LUT R37, R29, R38, RZ, 0x3c, !PT ;  /* 0x000000261d257212 */ /* 0x000fe200078e3cff */
[----:B------:R-:W-:Y:S01]  /*26af0*/  HFMA2 R29, -RZ, RZ, 0.1171875, 0 ;  /* 0x2f800000ff1d7431 */ /* 0x000fe200000001ff */
[----:B------:R-:W-:Y:S02]  /*26b00*/  I2FP.F32.U32 R2, R2 ;  /* 0x0000000200027245 */ /* 0x000fe40000201000 */
[----:B------:R-:W-:-:S04]  /*26b10*/  IADD3 R24, PT, PT, R42, 0xb0f8a, R37 ;  /* 0x000b0f8a2a187810 */ /* 0x000fc80007ffe025 */
[----:B------:R-:W-:Y:S01]  /*26b20*/  I2FP.F32.U32 R24, R24 ;  /* 0x0000001800187245 */ /* 0x000fe20000201000 */
[----:B------:R-:W-:-:S04]  /*26b30*/  FFMA R2, R2, R29, 1.1641532182693481445e-10 ;  /* 0x2f00000002027423 */ /* 0x000fc8000000001d */
        /* <DEDUP_REMOVED lines=11> */
.L_x_915:
[----:B------:R-:W-:Y:S01]  /*26bf0*/  FMUL.FTZ R33, R2, R29 ;  /* 0x0000001d02217220 */ /* 0x000fe20000410000 */
[----:B------:R-:W-:-:S03]  /*26c00*/  FMUL.FTZ R24, R29, 0.5 ;  /* 0x3f0000001d187820 */ /* 0x000fc60000410000 */
[----:B------:R-:W-:-:S04]  /*26c10*/  FFMA R2, -R33, R33, R2 ;  /* 0x0000002121027223 */ /* 0x000fc80000000102 */
[----:B------:R-:W-:-:S07]  /*26c20*/  FFMA R33, R2, R24, R33 ;  /* 0x0000001802217223 */ /* 0x000fce0000000021 */
.L_x_916:
[----:B------:R-:W-:Y:S05]  /*26c30*/  BSYNC.RECONVERGENT B1 ;  /* 0x0000000000017941 */ /* 0x000fea0003800200 */
.L_x_914:
[----:B------:R-:W-:Y:S01]  /*26c40*/  SHF.R.U32.HI R2, RZ, 0x2, R41 ;  /* 0x00000002ff027819 */ /* 0x000fe20000011629 */
[----:B------:R-:W-:Y:S01]  /*26c50*/  BSSY.RECONVERGENT B1, `(.L_x_917) ;  /* 0x0000024000017945 */ /* 0x000fe20003800200 */
[----:B------:R-:W-:Y:S02]  /*26c60*/  SHF.L.U32 R29, R37, 0x4, RZ ;  /* 0x00000004251d7819 */ /* 0x000fe400000006ff */
[----:B------:R-:W-:Y:S02]  /*26c70*/  LOP3.LUT R2, R2, R41, RZ, 0x3c, !PT ;  /* 0x0000002902027212 */ /* 0x000fe400078e3cff */
[----:B------:R-:W-:-:S03]  /*26c80*/  FSETP.GTU.AND P0, PT, R33, 1, PT ;  /* 0x3f8000002100780b */ /* 0x000fc60003f0c000 */
[----:B------:R-:W-:-:S05]  /*26c90*/  IMAD.SHL.U32 R24, R2, 0x2, RZ ;  /* 0x0000000202187824 */ /* 0x000fca00078e00ff */
[----:B------:R-:W-:Y:S02]  /*26ca0*/  LOP3.LUT R24, R2, R24, R29, 0x96, !PT ;  /* 0x0000001802187212 */ /* 0x000fe400078e961d */
[----:B------:R-:W-:-:S03]  /*26cb0*/  SHF.R.U32.HI R29, RZ, 0x2, R36 ;  /* 0x00000002ff1d7819 */ /* 0x000fc60000011624 */
[----:B------:R-:W-:Y:S01]  /*26cc0*/  @!P0 FADD R39, R39, 1 ;  /* 0x3f80000027278421 */ /* 0x000fe20000000000 */
[----:B------:R-:W-:Y:S02]  /*26cd0*/  LOP3.LUT R29, R29, R36, RZ, 0x3c, !PT ;  /* 0x000000241d1d7212 */ /* 0x000fe400078e3cff */
[----:B------:R-:W-:Y:S01]  /*26ce0*/  LOP3.LUT R36, R24, R37, RZ, 0x3c, !PT ;  /* 0x0000002518247212 */ /* 0x000fe200078e3cff */
[----:B------:R-:W-:Y:S02]  /*26cf0*/  IMAD.MOV.U32 R45, RZ, RZ, R39 ;  /* 0x000000ffff2d7224 */ /* 0x000fe400078e0027 */
[----:B------:R-:W-:Y:S02]  /*26d00*/  IMAD.SHL.U32 R24, R29, 0x2, RZ ;  /* 0x000000021d187824 */ /* 0x000fe400078e00ff */
        /* <DEDUP_REMOVED lines=20> */
.L_x_918:
[----:B------:R-:W-:Y:S01]  /*26e50*/  FMUL.FTZ R33, R2, R29 ;  /* 0x0000001d02217220 */ /* 0x000fe20000410000 */
[----:B------:R-:W-:-:S03]  /*26e60*/  FMUL.FTZ R24, R29, 0.5 ;  /* 0x3f0000001d187820 */ /* 0x000fc60000410000 */
[----:B------:R-:W-:-:S04]  /*26e70*/  FFMA R2, -R33, R33, R2 ;  /* 0x0000002121027223 */ /* 0x000fc80000000102 */
[----:B------:R-:W-:-:S07]  /*26e80*/  FFMA R33, R2, R24, R33 ;  /* 0x0000001802217223 */ /* 0x000fce0000000021 */
.L_x_919:
[----:B------:R-:W-:Y:S05]  /*26e90*/  BSYNC.RECONVERGENT B1 ;  /* 0x0000000000017941 */ /* 0x000fea0003800200 */
.L_x_917:
        /* <DEDUP_REMOVED lines=12> */
[----:B------:R-:W-:Y:S01]  /*26f60*/  IMAD.SHL.U32 R2, R39, 0x10, RZ ;  /* 0x0000001027027824 */ /* 0x000fe200078e00ff */
[----:B------:R-:W-:-:S04]  /*26f70*/  SHF.L.U32 R24, R29, 0x1, RZ ;  /* 0x000000011d187819 */ /* 0x000fc800000006ff */
[----:B------:R-:W-:Y:S01]  /*26f80*/  LOP3.LUT R2, R29, R24, R2, 0x96, !PT ;  /* 0x000000181d027212 */ /* 0x000fe200078e9602 */
[----:B------:R-:W-:-:S03]  /*26f90*/  IMAD.MOV.U32 R29, RZ, RZ, 0x2f800000 ;  /* 0x2f800000ff1d7424 */ /* 0x000fc600078e00ff */
        /* <DEDUP_REMOVED lines=17> */
.L_x_921:
[----:B------:R-:W-:Y:S01]  /*270b0*/  FMUL.FTZ R33, R2, R29 ;  /* 0x0000001d02217220 */ /* 0x000fe20000410000 */
[----:B------:R-:W-:-:S03]  /*270c0*/  FMUL.FTZ R24, R29, 0.5 ;  /* 0x3f0000001d187820 */ /* 0x000fc60000410000 */
[----:B------:R-:W-:-:S04]  /*270d0*/  FFMA R2, -R33, R33, R2 ;  /* 0x0000002121027223 */ /* 0x000fc80000000102 */
[----:B------:R-:W-:-:S07]  /*270e0*/  FFMA R33, R2, R24, R33 ;  /* 0x0000001802217223 */ /* 0x000fce0000000021 */
.L_x_922:
[----:B------:R-:W-:Y:S05]  /*270f0*/  BSYNC.RECONVERGENT B1 ;  /* 0x0000000000017941 */ /* 0x000fea0003800200 */
.L_x_920:
        /* <DEDUP_REMOVED lines=8> */
[----:B------:R-:W-:-:S04]  /*27180*/  SHF.R.U32.HI R29, RZ, 0x2, R36 ;  /* 0x00000002ff1d7819 */ /* 0x000fc80000011624 */
[----:B------:R-:W-:Y:S02]  /*27190*/  LOP3.LUT R29, R29, R36, RZ, 0x3c, !PT ;  /* 0x000000241d1d7212 */ /* 0x000fe400078e3cff */
[----:B------:R-:W-:-:S03]  /*271a0*/  LOP3.LUT R36, R24, R41, RZ, 0x3c, !PT ;  /* 0x0000002918247212 */ /* 0x000fc600078e3cff */
[----:B------:R-:W-:Y:S02]  /*271b0*/  IMAD.SHL.U32 R24, R29, 0x2, RZ ;  /* 0x000000021d187824 */ /* 0x000fe400078e00ff */
[----:B------:R-:W-:-:S05]  /*271c0*/  IMAD.SHL.U32 R2, R36, 0x10, RZ ;  /* 0x0000001024027824 */ /* 0x000fca00078e00ff */
[----:B------:R-:W-:Y:S02]  /*271d0*/  LOP3.LUT R29, R29, R24, R2, 0x96, !PT ;  /* 0x000000181d1d7212 */ /* 0x000fe400078e9602 */
[C---:B------:R-:W-:Y:S02]  /*271e0*/  IADD3 R2, PT, PT, R42.reuse, 0x26b663, R36 ;  /* 0x0026b6632a027810 */ /* 0x040fe40007ffe024 */
[----:B------:R-:W-:Y:S02]  /*271f0*/  IADD3 R42, PT, PT, R42, 0x2c3e28, RZ ;  /* 0x002c3e282a2a7810 */ /* 0x000fe40007ffe0ff */
[----:B------:R-:W-:Y:S01]  /*27200*/  LOP3.LUT R44, R29, R36, RZ, 0x3c, !PT ;  /* 0x000000241d2c7212 */ /* 0x000fe200078e3cff */
[----:B------:R-:W-:Y:S01]  /*27210*/  IMAD.MOV.U32 R29, RZ, RZ, 0x2f800000 ;  /* 0x2f800000ff1d7424 */ /* 0x000fe200078e00ff */
        /* <DEDUP_REMOVED lines=15> */
.L_x_924:
[----:B------:R-:W-:Y:S01]  /*27310*/  FMUL.FTZ R33, R2, R29 ;  /* 0x0000001d02217220 */ /* 0x000fe20000410000 */
[----:B------:R-:W-:-:S03]  /*27320*/  FMUL.FTZ R24, R29, 0.5 ;  /* 0x3f0000001d187820 */ /* 0x000fc60000410000 */
[----:B------:R-:W-:-:S04]  /*27330*/  FFMA R2, -R33, R33, R2 ;  /* 0x0000002121027223 */ /* 0x000fc80000000102 */
[----:B------:R-:W-:-:S07]  /*27340*/  FFMA R33, R2, R24, R33 ;  /* 0x0000001802217223 */ /* 0x000fce0000000021 */
.L_x_925:
[----:B------:R-:W-:Y:S05]  /*27350*/  BSYNC.RECONVERGENT B1 ;  /* 0x0000000000017941 */ /* 0x000fea0003800200 */
.L_x_923:
[----:B------:R-:W-:-:S13]  /*27360*/  FSETP.GTU.AND P0, PT, R33, 1, PT ;  /* 0x3f8000002100780b */ /* 0x000fda0003f0c000 */
[----:B------:R-:W-:-:S05]  /*27370*/  @!P0 FADD R38, R38, 1 ;  /* 0x3f80000026268421 */ /* 0x000fca0000000000 */
[----:B------:R-:W-:Y:S01]  /*27380*/  MOV R45, R38 ;  /* 0x00000026002d7202 */ /* 0x000fe20000000f00 */
[----:B------:R-:W-:Y:S06]  /*27390*/  @P1 BRA `(.L_x_926) ;  /* 0xfffffff400901947 */ /* 0x000fec000383ffff */
.L_x_913:
        /* <DEDUP_REMOVED lines=32> */
.L_x_929:
[----:B------:R-:W-:Y:S01]  /*275a0*/  FMUL.FTZ R33, R2, R29 ;  /* 0x0000001d02217220 */ /* 0x000fe20000410000 */
[----:B------:R-:W-:-:S03]  /*275b0*/  FMUL.FTZ R24, R29, 0.5 ;  /* 0x3f0000001d187820 */ /* 0x000fc60000410000 */
[----:B------:R-:W-:-:S04]  /*275c0*/  FFMA R2, -R33, R33, R2 ;  /* 0x0000002121027223 */ /* 0x000fc80000000102 */
[----:B------:R-:W-:-:S07]  /*275d0*/  FFMA R33, R2, R24, R33 ;  /* 0x0000001802217223 */ /* 0x000fce0000000021 */
.L_x_930:
[----:B------:R-:W-:Y:S05]  /*275e0*/  BSYNC.RECONVERGENT B1 ;  /* 0x0000000000017941 */ /* 0x000fea0003800200 */
.L_x_928:
        /* <DEDUP_REMOVED lines=34> */
.L_x_932:
[----:B------:R-:W-:Y:S01]  /*27810*/  FMUL.FTZ R33, R2, R29 ;  /* 0x0000001d02217220 */ /* 0x000fe20000410000 */
[----:B------:R-:W-:-:S03]  /*27820*/  FMUL.FTZ R24, R29, 0.5 ;  /* 0x3f0000001d187820 */ /* 0x000fc60000410000 */
[----:B------:R-:W-:-:S04]  /*27830*/  FFMA R2, -R33, R33, R2 ;  /* 0x0000002121027223 */ /* 0x000fc80000000102 */
[----:B------:R-:W-:-:S07]  /*27840*/  FFMA R33, R2, R24, R33 ;  /* 0x0000001802217223 */ /* 0x000fce0000000021 */
.L_x_933:
[----:B------:R-:W-:Y:S05]  /*27850*/  BSYNC.RECONVERGENT B1 ;  /* 0x0000000000017941 */ /* 0x000fea0003800200 */
.L_x_931:
        /* <DEDUP_REMOVED lines=33> */
.L_x_935:
[----:B------:R-:W-:Y:S01]  /*27a70*/  FMUL.FTZ R33, R2, R29 ;  /* 0x0000001d02217220 */ /* 0x000fe20000410000 */
[----:B------:R-:W-:-:S03]  /*27a80*/  FMUL.FTZ R24, R29, 0.5 ;  /* 0x3f0000001d187820 */ /* 0x000fc60000410000 */
[----:B------:R-:W-:-:S04]  /*27a90*/  FFMA R2, -R33, R33, R2 ;  /* 0x0000002121027223 */ /* 0x000fc80000000102 */
[----:B------:R-:W-:-:S07]  /*27aa0*/  FFMA R33, R2, R24, R33 ;  /* 0x0000001802217223 */ /* 0x000fce0000000021 */
.L_x_936:
[----:B------:R-:W-:Y:S05]  /*27ab0*/  BSYNC.RECONVERGENT B1 ;  /* 0x0000000000017941 */ /* 0x000fea0003800200 */
.L_x_934:
[----:B------:R-:W-:-:S13]  /*27ac0*/  FSETP.GTU.AND P0, PT, R33, 1, PT ;  /* 0x3f8000002100780b */ /* 0x000fda0003f0c000 */
[----:B------:R-:W-:-:S07]  /*27ad0*/  @!P0 FADD R45, R45, 1 ;  /* 0x3f8000002d2d8421 */ /* 0x000fce0000000000 */
.L_x_927:
        /* <DEDUP_REMOVED lines=13> */
[----:B------:R-:W-:-:S07]  /*27bb0*/  IMAD.MOV.U32 R29, RZ, RZ, R2 ;  /* 0x000000ffff1d7224 */ /* 0x000fce00078e0002 */
.L_x_938:
[----:B------:R-:W-:Y:S05]  /*27bc0*/  BSYNC.RECONVERGENT B1 ;  /* 0x0000000000017941 */ /* 0x000fea0003800200 */
.L_x_937:
[----:B------:R-:W0:Y:S01]  /*27bd0*/  MUFU.RCP R33, R0 ;  /* 0x0000000000217308 */ /* 0x000e220000001000 */
[----:B------:R-:W-:Y:S07]  /*27be0*/  BSSY.RECONVERGENT B1, `(.L_x_939) ;  /* 0x000000c000017945 */ /* 0x000fee0003800200 */
        /* <DEDUP_REMOVED lines=11> */
.L_x_940:
[----:B------:R-:W-:Y:S05]  /*27ca0*/  BSYNC.RECONVERGENT B1 ;  /* 0x0000000000017941 */ /* 0x000fea0003800200 */
.L_x_939:
        /* <DEDUP_REMOVED lines=13> */
.L_x_942:
[----:B------:R-:W-:Y:S05]  /*27d80*/  BSYNC.RECONVERGENT B1 ;  /* 0x0000000000017941 */ /* 0x000fea0003800200 */
.L_x_941:
        /* <DEDUP_REMOVED lines=14> */
.L_x_944:
[----:B------:R-:W-:Y:S05]  /*27e70*/  BSYNC.RECONVERGENT B1 ;  /* 0x0000000000017941 */ /* 0x000fea0003800200 */
.L_x_943:
        /* <DEDUP_REMOVED lines=13> */
.L_x_946:
[----:B------:R-:W-:Y:S05]  /*27f50*/  BSYNC.RECONVERGENT B1 ;  /* 0x0000000000017941 */ /* 0x000fea0003800200 */
.L_x_945:
        /* <DEDUP_REMOVED lines=14> */
.L_x_948:
[----:B------:R-:W-:Y:S05]  /*28040*/  BSYNC.RECONVERGENT B1 ;  /* 0x0000000000017941 */ /* 0x000fea0003800200 */
.L_x_947:
        /* <DEDUP_REMOVED lines=13> */
.L_x_950:
[----:B------:R-:W-:Y:S05]  /*28120*/  BSYNC.RECONVERGENT B1 ;  /* 0x0000000000017941 */ /* 0x000fea0003800200 */
.L_x_949:
        /* <DEDUP_REMOVED lines=14> */
.L_x_952:
[----:B------:R-:W-:Y:S05]  /*28210*/  BSYNC.RECONVERGENT B1 ;  /* 0x0000000000017941 */ /* 0x000fea0003800200 */
.L_x_951:
        /* <DEDUP_REMOVED lines=13> */
.L_x_954:
[----:B------:R-:W-:Y:S05]  /*282f0*/  BSYNC.RECONVERGENT B1 ;  /* 0x0000000000017941 */ /* 0x000fea0003800200 */
.L_x_953:
        /* <DEDUP_REMOVED lines=14> */
.L_x_956:
[----:B------:R-:W-:Y:S05]  /*283e0*/  BSYNC.RECONVERGENT B1 ;  /* 0x0000000000017941 */ /* 0x000fea0003800200 */
.L_x_955:
        /* <DEDUP_REMOVED lines=13> */
.L_x_958:
[----:B------:R-:W-:Y:S05]  /*284c0*/  BSYNC.RECONVERGENT B1 ;  /* 0x0000000000017941 */ /* 0x000fea0003800200 */
.L_x_957:
        /* <DEDUP_REMOVED lines=13> */
.L_x_960:
[----:B------:R-:W-:Y:S05]  /*285a0*/  BSYNC.RECONVERGENT B1 ;  /* 0x0000000000017941 */ /* 0x000fea0003800200 */
.L_x_959:
[----:B------:R-:W0:Y:S01]  /*285b0*/  MUFU.RCP R33, R0 ;  /* 0x0000000000217308 */ /* 0x000e220000001000 */
[----:B------:R-:W-:Y:S01]  /*285c0*/  BSSY.RECONVERGENT B1, `(.L_x_961) ;  /* 0x000000d000017945 */ /* 0x000fe20003800200 */
[----:B------:R-:W-:-:S06]  /*285d0*/  MOV R28, R2 ;  /* 0x00000002001c7202 */ /* 0x000fcc0000000f00 */
        /* <DEDUP_REMOVED lines=11> */
.L_x_962:
[----:B------:R-:W-:Y:S05]  /*28690*/  BSYNC.RECONVERGENT B1 ;  /* 0x0000000000017941 */ /* 0x000fea0003800200 */
.L_x_961:
        /* <DEDUP_REMOVED lines=13> */
.L_x_964:
[----:B------:R-:W-:Y:S05]  /*28770*/  BSYNC.RECONVERGENT B1 ;  /* 0x0000000000017941 */ /* 0x000fea0003800200 */
.L_x_963:
        /* <DEDUP_REMOVED lines=14> */
.L_x_966:
[----:B------:R-:W-:Y:S05]  /*28860*/  BSYNC.RECONVERGENT B1 ;  /* 0x0000000000017941 */ /* 0x000fea0003800200 */
.L_x_965:
        /* <DEDUP_REMOVED lines=14> */
.L_x_967:
[----:B------:R-:W-:Y:S05]  /*28950*/  BSYNC.RECONVERGENT B1 ;  /* 0x0000000000017941 */ /* 0x000fea0003800200 */
.L_x_552:
[----:B------:R-:W0:Y:S01]  /*28960*/  LDC.64 R24, c[0x0][0x3b8] ;  /* 0x0000ee00ff187b82 */ /* 0x000e220000000a00 */
        /* <DEDUP_REMOVED lines=12> */
[----:B------:R-:W-:-:S04]  /*28a30*/  FADD R23, R18, R23 ;  /* 0x0000001712177221 */ /* 0x000fc80000000000 */
[----:B------:R-:W-:-:S04]  /*28a40*/  FADD R23, R16, R23 ;  /* 0x0000001710177221 */ /* 0x000fc80000000000 */
[----:B------:R-:W-:Y:S01]  /*28a50*/  FADD R6, R6, R23 ;  /* 0x0000001706067221 */ /* 0x000fe20000000000 */
[----:B0-----:R-:W-:-:S03]  /*28a60*/  IADD3 R17, P1, PT, -R8, R24, RZ ;  /* 0x0000001808117210 */ /* 0x001fc60007f3e1ff */
[----:B------:R-:W-:Y:S01]  /*28a70*/  FADD R6, R6, R29 ;  /* 0x0000001d06067221 */ /* 0x000fe20000000000 */
[----:B------:R-:W-:Y:S01]  /*28a80*/  ISETP.GE.U32.AND P0, PT, R17, UR5, PT ;  /* 0x0000000511007c0c */ /* 0x000fe2000bf06070 */
[----:B------:R-:W-:-:S05]  /*28a90*/  IMAD.X R2, R25, 0x1, ~R10, P1 ;  /* 0x0000000119027824 */ /* 0x000fca00008e0e0a */
[----:B------:R-:W-:-:S13]  /*28aa0*/  ISETP.GE.U32.AND.EX P0, PT, R2, UR7, PT, P0 ;  /* 0x0000000702007c0c */ /* 0x000fda000bf06100 */
[----:B------:R-:W-:Y:S05]  /*28ab0*/  @!P0 BRA `(.L_x_549) ;  /* 0x0000001800108947 */ /* 0x000fea0003800000 */
[----:B------:R-:W-:Y:S01]  /*28ac0*/  IADD3 R8, P0, PT, R8, UR5, RZ ;  /* 0x0000000508087c10 */ /* 0x000fe2000ff1e0ff */
[----:B------:R-:W-:-:S03]  /*28ad0*/  VIADD R12, R12, 0x1 ;  /* 0x000000010c0c7836 */ /* 0x000fc60000000000 */
[----:B------:R-:W-:Y:S02]  /*28ae0*/  IADD3.X R10, PT, PT, R10, UR7, RZ, P0, !PT ;  /* 0x000000070a0a7c10 */ /* 0x000fe400087fe4ff */
[----:B------:R-:W-:-:S04]  /*28af0*/  ISETP.GT.U32.AND P0, PT, R8, R9, PT ;  /* 0x000000090800720c */ /* 0x000fc80003f04070 */
[----:B------:R-:W-:-:S13]  /*28b00*/  ISETP.GT.U32.AND.EX P0, PT, R10, R11, PT, P0 ;  /* 0x0000000b0a00720c */ /* 0x000fda0003f04100 */
[----:B------:R-:W-:Y:S05]  /*28b10*/  @!P0 BRA `(.L_x_968) ;  /* 0xfffffed0008c8947 */ /* 0x000fea000383ffff */
.L_x_551:
[----:B------:R-:W-:-:S04]  /*28b20*/  ISETP.GE.U32.AND P0, PT, R8, R24, PT ;  /* 0x000000180800720c */ /* 0x000fc80003f06070 */
[----:B------:R-:W-:-:S13]  /*28b30*/  ISETP.GE.U32.AND.EX P0, PT, R10, R25, PT, P0 ;  /* 0x000000190a00720c */ /* 0x000fda0003f06100 */
[----:B------:R-:W-:Y:S05]  /*28b40*/  @P0 BRA `(.L_x_549) ;  /* 0x0000001400ec0947 */ /* 0x000fea0003800000 */
[----:B------:R-:W-:Y:S01]  /*28b50*/  IMAD.IADD R9, R24, 0x1, -R8 ;  /* 0x0000000118097824 */ /* 0x000fe200078e0a08 */
[----:B------:R-:W-:Y:S04]  /*28b60*/  BSSY.RECONVERGENT B4, `(.L_x_549) ;  /* 0x0000179000047945 */ /* 0x000fe80003800200 */
[----:B-1----:R-:W-:-:S13]  /*28b70*/  ISETP.GE.AND P0, PT, R5, R9, PT ;  /* 0x000000090500720c */ /* 0x002fda0003f06270 */
[----:B------:R-:W-:Y:S05]  /*28b80*/  @P0 BRA `(.L_x_969) ;  /* 0x0000001400d80947 */ /* 0x000fea0003800000 */
[----:B------:R-:W0:Y:S08]  /*28b90*/  LDC R2, c[0x0][0x3e4] ;  /* 0x0000f900ff027b82 */ /* 0x000e300000000800 */
[----:B------:R-:W1:Y:S01]  /*28ba0*/  LDC R11, c[0x0][0x380] ;  /* 0x0000e000ff0b7b82 */ /* 0x000e620000000800 */
[----:B0-----:R-:W-:Y:S01]  /*28bb0*/  ISETP.GE.AND P0, PT, R2, 0x1, PT ;  /* 0x000000010200780c */ /* 0x001fe20003f06270 */
[----:B-1----:R-:W-:-:S12]  /*28bc0*/  IMAD.IADD R8, R8, 0x1, R11 ;  /* 0x0000000108087824 */ /* 0x002fd800078e020b */
[----:B------:R-:W-:Y:S05]  /*28bd0*/  @!P0 BRA `(.L_x_970) ;  /* 0x0000001000ac8947 */ /* 0x000fea0003800000 */
[----:B------:R-:W-:Y:S01]  /*28be0*/  BSSY.RECONVERGENT B1, `(.L_x_971) ;  /* 0x0000129000017945 */ /* 0x000fe20003800200 */
[----:B------:R-:W-:-:S07]  /*28bf0*/  MOV R4, R5 ;  /* 0x0000000500047202 */ /* 0x000fce0000000f00 */
.L_x_998:
[----:B------:R-:W-:Y:S01]  /*28c00*/  IMAD.IADD R2, R8, 0x1, R4 ;  /* 0x0000000108027824 */ /* 0x000fe200078e0204 */
[----:B------:R-:W-:Y:S01]  /*28c10*/  ISETP.GE.U32.AND P0, PT, R15, 0x3, PT ;  /* 0x000000030f00780c */ /* 0x000fe20003f06070 */
[----:B------:R-:W-:Y:S02]  /*28c20*/  VIADD R4, R4, 0x100 ;  /* 0x0000010004047836 */ /* 0x000fe40000000000 */
[----:B------:R-:W-:Y:S02]  /*28c30*/  HFMA2 R16, -RZ, RZ, 0, 0 ;  /* 0x00000000ff107431 */ /* 0x000fe400000001ff */
[----:B------:R-:W-:Y:S01]  /*28c40*/  IMAD.MOV.U32 R10, RZ, RZ, -0x75bd8fc ;  /* 0xf8a42704ff0a7424 */ /* 0x000fe200078e00ff */
[----:B------:R-:W-:Y:S01]  /*28c50*/  LOP3.LUT R2, R2, 0xaad26b49, RZ, 0x3c, !PT ;  /* 0xaad26b4902027812 */ /* 0x000fe200078e3cff */
[----:B------:R-:W-:Y:S01]  /*28c60*/  IMAD.MOV.U32 R12, RZ, RZ, -0x23270784 ;  /* 0xdcd8f87cff0c7424 */ /* 0x000fe200078e00ff */
[----:B------:R-:W-:-:S03]  /*28c70*/  ISETP.GE.AND P2, PT, R4, R9, PT ;  /* 0x000000090400720c */ /* 0x000fc60003f46270 */
[----:B------:R-:W-:-:S04]  /*28c80*/  IMAD R2, R2, 0x4182bed5, RZ ;  /* 0x4182bed502027824 */ /* 0x000fc800078e02ff */
[C---:B------:R-:W-:Y:S01]  /*28c90*/  VIADD R7, R2.reuse, 0x583f19 ;  /* 0x00583f1902077836 */ /* 0x040fe20000000000 */
[C---:B------:R-:W-:Y:S01]  /*28ca0*/  LOP3.LUT R18, R2.reuse, 0x159a55e5, RZ, 0x3c, !PT ;  /* 0x159a55e502127812 */ /* 0x040fe200078e3cff */
[C---:B------:R-:W-:Y:S02]  /*28cb0*/  VIADD R22, R2.reuse, 0x75bcd15 ;  /* 0x075bcd1502167836 */ /* 0x040fe40000000000 */
[----:B------:R-:W-:Y:S01]  /*28cc0*/  VIADD R11, R2, 0xd9f6dc18 ;  /* 0xd9f6dc18020b7836 */ /* 0x000fe20000000000 */
[----:B------:R-:W-:Y:S06]  /*28cd0*/  @!P0 BRA `(.L_x_972) ;  /* 0x00000008005c8947 */ /* 0x000fec0003800000 */
[----:B------:R-:W-:Y:S01]  /*28ce0*/  CS2R R16, SRZ ;  /* 0x0000000000107805 */ /* 0x000fe2000001ff00 */
[----:B------:R-:W-:Y:S01]  /*28cf0*/  IMAD.MOV.U32 R10, RZ, RZ, -0x75bd8fc ;  /* 0xf8a42704ff0a7424 */ /* 0x000fe200078e00ff */
[----:B------:R-:W-:-:S07]  /*28d00*/  MOV R12, 0xdcd8f87c ;  /* 0xdcd8f87c000c7802 */ /* 0x000fce0000000f00 */
.L_x_985:
        /* <DEDUP_REMOVED lines=11> */
[----:B------:R-:W-:-:S05]  /*28dc0*/  LOP3.LUT R18, R2, R7, RZ, 0x3c, !PT ;  /* 0x0000000702127212 */ /* 0x000fca00078e3cff */
        /* <DEDUP_REMOVED lines=19> */
.L_x_974:
[----:B------:R-:W-:Y:S01]  /*28f00*/  FMUL.FTZ R33, R24, R19 ;  /* 0x0000001318217220 */ /* 0x000fe20000410000 */
[----:B------:R-:W-:-:S03]  /*28f10*/  FMUL.FTZ R19, R19, 0.5 ;  /* 0x3f00000013137820 */ /* 0x000fc60000410000 */
[----:B------:R-:W-:-:S04]  /*28f20*/  FFMA R2, -R33, R33, R24 ;  /* 0x0000002121027223 */ /* 0x000fc80000000118 */
[----:B------:R-:W-:-:S07]  /*28f30*/  FFMA R33, R2, R19, R33 ;  /* 0x0000001302217223 */ /* 0x000fce0000000021 */
.L_x_975:
[----:B------:R-:W-:Y:S05]  /*28f40*/  BSYNC.RECONVERGENT B2 ;  /* 0x0000000000027941 */ /* 0x000fea0003800200 */
.L_x_973:
        /* <DEDUP_REMOVED lines=31> */
.L_x_977:
[----:B------:R-:W-:Y:S01]  /*29140*/  FMUL.FTZ R33, R24, R19 ;  /* 0x0000001318217220 */ /* 0x000fe20000410000 */
[----:B------:R-:W-:-:S03]  /*29150*/  FMUL.FTZ R10, R19, 0.5 ;  /* 0x3f000000130a7820 */ /* 0x000fc60000410000 */
[----:B------:R-:W-:-:S04]  /*29160*/  FFMA R2, -R33, R33, R24 ;  /* 0x0000002121027223 */ /* 0x000fc80000000118 */
[----:B------:R-:W-:-:S07]  /*29170*/  FFMA R33, R2, R10, R33 ;  /* 0x0000000a02217223 */ /* 0x000fce0000000021 */
.L_x_978:
[----:B------:R-:W-:Y:S05]  /*29180*/  BSYNC.RECONVERGENT B2 ;  /* 0x0000000000027941 */ /* 0x000fea0003800200 */
.L_x_976:
[----:B------:R-:W-:Y:S01]  /*29190*/  SHF.R.U32.HI R2, RZ, 0x2, R7 ;  /* 0x00000002ff027819 */ /* 0x000fe20000011607 */
[----:B------:R-:W-:Y:S01]  /*291a0*/  BSSY.RECONVERGENT B2, `(.L_x_979) ;  /* 0x0000022000027945 */ /* 0x000fe20003800200 */
[----:B------:R-:W-:Y:S02]  /*291b0*/  SHF.R.U32.HI R19, RZ, 0x2, R18 ;  /* 0x00000002ff137819 */ /* 0x000fe40000011612 */
[----:B------:R-:W-:Y:S01]  /*291c0*/  LOP3.LUT R2, R2, R7, RZ, 0x3c, !PT ;  /* 0x0000000702027212 */ /* 0x000fe200078e3cff */
[----:B------:R-:W-:Y:S01]  /*291d0*/  IMAD.SHL.U32 R7, R22, 0x10, RZ ;  /* 0x0000001016077824 */ /* 0x000fe200078e00ff */
        /* <DEDUP_REMOVED lines=8> */
[----:B------:R-:W-:Y:S01]  /*29260*/  LOP3.LUT R7, R19, R7, R2, 0x96, !PT ;  /* 0x0000000713077212 */ /* 0x000fe200078e9602 */
[----:B------:R-:W-:Y:S01]  /*29270*/  IMAD.MOV.U32 R19, RZ, RZ, 0x2f800000 ;  /* 0x2f800000ff137424 */ /* 0x000fe200078e00ff */
        /* <DEDUP_REMOVED lines=16> */
.L_x_980:
[----:B------:R-:W-:Y:S01]  /*29380*/  FMUL.FTZ R33, R24, R7 ;  /* 0x0000000718217220 */ /* 0x000fe20000410000 */
[----:B------:R-:W-:-:S03]  /*29390*/  FMUL.FTZ R7, R7, 0.5 ;  /* 0x3f00000007077820 */ /* 0x000fc60000410000 */
[----:B------:R-:W-:-:S04]  /*293a0*/  FFMA R2, -R33, R33, R24 ;  /* 0x0000002121027223 */ /* 0x000fc80000000118 */
[----:B------:R-:W-:-:S07]  /*293b0*/  FFMA R33, R2, R7, R33 ;  /* 0x0000000702217223 */ /* 0x000fce0000000021 */
.L_x_981:
[----:B------:R-:W-:Y:S05]  /*293c0*/  BSYNC.RECONVERGENT B2 ;  /* 0x0000000000027941 */ /* 0x000fea0003800200 */
.L_x_979:
[----:B------:R-:W-:Y:S01]  /*293d0*/  SHF.R.U32.HI R7, RZ, 0x2, R20 ;  /* 0x00000002ff077819 */ /* 0x000fe20000011614 */
[----:B------:R-:W-:Y:S01]  /*293e0*/  BSSY.RECONVERGENT B2, `(.L_x_982) ;  /* 0x0000023000027945 */ /* 0x000fe20003800200 */
[----:B------:R-:W-:Y:S02]  /*293f0*/  SHF.L.U32 R2, R10, 0x4, RZ ;  /* 0x000000040a027819 */ /* 0x000fe400000006ff */
[----:B------:R-:W-:Y:S01]  /*29400*/  LOP3.LUT R7, R7, R20, RZ, 0x3c, !PT ;  /* 0x0000001407077212 */ /* 0x000fe200078e3cff */
[----:B------:R-:W-:Y:S01]  /*29410*/  IMAD.MOV.U32 R20, RZ, RZ, 0x2f800000 ;  /* 0x2f800000ff147424 */ /* 0x000fe200078e00ff */
        /* <DEDUP_REMOVED lines=27> */
.L_x_983:
[----:B------:R-:W-:Y:S01]  /*295d0*/  FMUL.FTZ R33, R24, R19 ;  /* 0x0000001318217220 */ /* 0x000fe20000410000 */
[----:B------:R-:W-:-:S03]  /*295e0*/  FMUL.FTZ R19, R19, 0.5 ;  /* 0x3f00000013137820 */ /* 0x000fc60000410000 */
[----:B------:R-:W-:-:S04]  /*295f0*/  FFMA R2, -R33, R33, R24 ;  /* 0x0000002121027223 */ /* 0x000fc80000000118 */
[----:B------:R-:W-:-:S07]  /*29600*/  FFMA R33, R2, R19, R33 ;  /* 0x0000001302217223 */ /* 0x000fce0000000021 */
.L_x_984:
[----:B------:R-:W-:Y:S05]  /*29610*/  BSYNC.RECONVERGENT B2 ;  /* 0x0000000000027941 */ /* 0x000fea0003800200 */
.L_x_982:
[----:B------:R-:W-:-:S13]  /*29620*/  FSETP.GTU.AND P0, PT, R33, 1, PT ;  /* 0x3f8000002100780b */ /* 0x000fda0003f0c000 */
[----:B------:R-:W-:Y:S01]  /*29630*/  @!P0 FADD R16, R16, 1 ;  /* 0x3f80000010108421 */ /* 0x000fe20000000000 */
[----:B------:R-:W-:Y:S06]  /*29640*/  @P1 BRA `(.L_x_985) ;  /* 0xfffffff400b01947 */ /* 0x000fec000383ffff */
.L_x_972:
        /* <DEDUP_REMOVED lines=11> */
[----:B------:R-:W-:Y:S01]  /*29700*/  IMAD.MOV.U32 R19, RZ, RZ, 0x2f800000 ;  /* 0x2f800000ff137424 */ /* 0x000fe200078e00ff */
        /* <DEDUP_REMOVED lines=20> */
.L_x_988:
[----:B------:R-:W-:Y:S01]  /*29850*/  FMUL.FTZ R33, R24, R17 ;  /* 0x0000001118217220 */ /* 0x000fe20000410000 */
[----:B------:R-:W-:-:S03]  /*29860*/  FMUL.FTZ R17, R17, 0.5 ;  /* 0x3f00000011117820 */ /* 0x000fc60000410000 */
[----:B------:R-:W-:-:S04]  /*29870*/  FFMA R2, -R33, R33, R24 ;  /* 0x0000002121027223 */ /* 0x000fc80000000118 */
[----:B------:R-:W-:-:S07]  /*29880*/  FFMA R33, R2, R17, R33 ;  /* 0x0000001102217223 */ /* 0x000fce0000000021 */
.L_x_989:
[----:B------:R-:W-:Y:S05]  /*29890*/  BSYNC.RECONVERGENT B2 ;  /* 0x0000000000027941 */ /* 0x000fea0003800200 */
.L_x_987:
        /* <DEDUP_REMOVED lines=33> */
.L_x_991:
[----:B------:R-:W-:Y:S01]  /*29ab0*/  FMUL.FTZ R33, R24, R17 ;  /* 0x0000001118217220 */ /* 0x000fe20000410000 */
[----:B------:R-:W-:-:S03]  /*29ac0*/  FMUL.FTZ R12, R17, 0.5 ;  /* 0x3f000000110c7820 */ /* 0x000fc60000410000 */
[----:B------:R-:W-:-:S04]  /*29ad0*/  FFMA R2, -R33, R33, R24 ;  /* 0x0000002121027223 */ /* 0x000fc80000000118 */
[----:B------:R-:W-:-:S07]  /*29ae0*/  FFMA R33, R2, R12, R33 ;  /* 0x0000000c02217223 */ /* 0x000fce0000000021 */
.L_x_992:
[----:B------:R-:W-:Y:S05]  /*29af0*/  BSYNC.RECONVERGENT B2 ;  /* 0x0000000000027941 */ /* 0x000fea0003800200 */
.L_x_990:
        /* <DEDUP_REMOVED lines=32> */
.L_x_994:
[----:B------:R-:W-:Y:S01]  /*29d00*/  FMUL.FTZ R33, R24, R7 ;  /* 0x0000000718217220 */ /* 0x000fe20000410000 */
[----:B------:R-:W-:-:S03]  /*29d10*/  FMUL.FTZ R7, R7, 0.5 ;  /* 0x3f00000007077820 */ /* 0x000fc60000410000 */
[----:B------:R-:W-:-:S04]  /*29d20*/  FFMA R2, -R33, R33, R24 ;  /* 0x0000002121027223 */ /* 0x000fc80000000118 */
[----:B------:R-:W-:-:S07]  /*29d30*/  FFMA R33, R2, R7, R33 ;  /* 0x0000000702217223 */ /* 0x000fce0000000021 */
.L_x_995:
[----:B------:R-:W-:Y:S05]  /*29d40*/  BSYNC.RECONVERGENT B2 ;  /* 0x0000000000027941 */ /* 0x000fea0003800200 */
.L_x_993:
[----:B------:R-:W-:-:S13]  /*29d50*/  FSETP.GTU.AND P0, PT, R33, 1, PT ;  /* 0x3f8000002100780b */ /* 0x000fda0003f0c000 */
[----:B------:R-:W-:-:S07]  /*29d60*/  @!P0 FADD R16, R16, 1 ;  /* 0x3f80000010108421 */ /* 0x000fce0000000000 */
.L_x_986:
        /* <DEDUP_REMOVED lines=13> */
.L_x_997:
[----:B------:R-:W-:Y:S05]  /*29e40*/  BSYNC.RECONVERGENT B5 ;  /* 0x0000000000057941 */ /* 0x000fea0003800200 */
.L_x_996:
[----:B------:R-:W-:Y:S01]  /*29e50*/  FADD R6, R2, R6 ;  /* 0x0000000602067221 */ /* 0x000fe20000000000 */
[----:B------:R-:W-:Y:S06]  /*29e60*/  @!P2 BRA `(.L_x_998) ;  /* 0xffffffec0064a947 */ /* 0x000fec000383ffff */
[----:B------:R-:W-:Y:S05]  /*29e70*/  BSYNC.RECONVERGENT B1 ;  /* 0x0000000000017941 */ /* 0x000fea0003800200 */
.L_x_971:
[----:B------:R-:W-:Y:S05]  /*29e80*/  BRA `(.L_x_969) ;  /* 0x0000000400187947 */ /* 0x000fea0003800000 */
.L_x_970:
[----:B------:R-:W0:Y:S01]  /*29e90*/  LDC R13, c[0x0][0x3c0] ;  /* 0x0000f000ff0d7b82 */ /* 0x000e220000000800 */
[----:B------:R-:W-:Y:S01]  /*29ea0*/  LOP3.LUT R11, RZ, R5, RZ, 0x33, !PT ;  /* 0x00000005ff0b7212 */ /* 0x000fe200078e33ff */
[----:B------:R-:W-:Y:S04]  /*29eb0*/  BSSY.RECONVERGENT B1, `(.L_x_999) ;  /* 0x0000013000017945 */ /* 0x000fe80003800200 */
[----:B------:R-:W-:-:S05]  /*29ec0*/  IMAD.IADD R11, R11, 0x1, R24 ;  /* 0x000000010b0b7824 */ /* 0x000fca00078e0218 */
[C---:B------:R-:W-:Y:S02]  /*29ed0*/  LOP3.LUT R0, R11.reuse, 0x300, RZ, 0xc0, !PT ;  /* 0x000003000b007812 */ /* 0x040fe400078ec0ff */
[C---:B------:R-:W-:Y:S02]  /*29ee0*/  IADD3 R4, PT, PT, R11.reuse, -UR5, -R4 ;  /* 0x800000050b047c10 */ /* 0x040fe4000fffe804 */
[----:B------:R-:W-:Y:S01]  /*29ef0*/  ISETP.NE.AND P0, PT, R0, 0x300, PT ;  /* 0x000003000000780c */ /* 0x000fe20003f05270 */
[----:B------:R-:W-:Y:S01]  /*29f00*/  IMAD.MOV.U32 R0, RZ, RZ, R5 ;  /* 0x000000ffff007224 */ /* 0x000fe200078e0005 */
[----:B------:R-:W-:Y:S01]  /*29f10*/  LEA.HI R11, R11, 0x1, RZ, 0x18 ;  /* 0x000000010b0b7811 */ /* 0x000fe200078fc0ff */
[----:B0-----:R-:W-:-:S04]  /*29f20*/  IMAD R13, R12, R13, RZ ;  /* 0x0000000d0c0d7224 */ /* 0x001fc800078e02ff */
[----:B------:R-:W-:-:S05]  /*29f30*/  IMAD R4, R13, -0x1000, R4 ;  /* 0xfffff0000d047824 */ /* 0x000fca00078e0204 */
[----:B------:R-:W-:Y:S01]  /*29f40*/  ISETP.GE.U32.AND P1, PT, R4, 0x300, PT ;  /* 0x000003000400780c */ /* 0x000fe20003f26070 */
[----:B------:R-:W-:-:S12]  /*29f50*/  @!P0 BRA `(.L_x_1000) ;  /* 0x0000000000208947 */ /* 0x000fd80003800000 */
[----:B------:R-:W-:Y:S01]  /*29f60*/  LOP3.LUT R11, R11, 0x3, RZ, 0xc0, !PT ;  /* 0x000000030b0b7812 */ /* 0x000fe200078ec0ff */
[----:B------:R-:W-:Y:S01]  /*29f70*/  IMAD.MOV.U32 R2, RZ, RZ, RZ ;  /* 0x000000ffff027224 */ /* 0x000fe200078e00ff */
[----:B------:R-:W-:-:S07]  /*29f80*/  MOV R0, R5 ;  /* 0x0000000500007202 */ /* 0x000fce0000000f00 */
.L_x_1001:
[----:B------:R-:W-:Y:S02]  /*29f90*/  VIADD R2, R2, 0x1 ;  /* 0x0000000102027836 */ /* 0x000fe40000000000 */
[----:B------:R-:W-:Y:S01]  /*29fa0*/  FADD R6, R7, R6 ;  /* 0x0000000607067221 */ /* 0x000fe20000000000 */
[----:B------:R-:W-:Y:S02]  /*29fb0*/  VIADD R0, R0, 0x100 ;  /* 0x0000010000007836 */ /* 0x000fe40000000000 */
[----:B------:R-:W-:-:S13]  /*29fc0*/  ISETP.NE.AND P0, PT, R2, R11, PT ;  /* 0x0000000b0200720c */ /* 0x000fda0003f05270 */
[----:B------:R-:W-:Y:S05]  /*29fd0*/  @P0 BRA `(.L_x_1001) ;  /* 0xfffffffc00ec0947 */ /* 0x000fea000383ffff */
.L_x_1000:
[----:B------:R-:W-:Y:S05]  /*29fe0*/  BSYNC.RECONVERGENT B1 ;  /* 0x0000000000017941 */ /* 0x000fea0003800200 */
.L_x_999:
[----:B------:R-:W-:Y:S05]  /*29ff0*/  @!P1 BRA `(.L_x_969) ;  /* 0x0000000000bc9947 */ /* 0x000fea0003800000 */
[----:B------:R-:W-:Y:S01]  /*2a000*/  IMAD.IADD R2, R9, 0x1, -R0 ;  /* 0x0000000109027824 */ /* 0x000fe200078e0a00 */
[----:B------:R-:W-:Y:S01]  /*2a010*/  BSSY.RECONVERGENT B1, `(.L_x_1002) ;  /* 0x0000019000017945 */ /* 0x000fe20003800200 */
[----:B------:R-:W-:-:S03]  /*2a020*/  PLOP3.LUT P0, PT, PT, PT, PT, 0x80, 0x8 ;  /* 0x000000000008781c */ /* 0x000fc60003f0f070 */
[----:B------:R-:W-:-:S13]  /*2a030*/  ISETP.GT.AND P1, PT, R2, 0xc00, PT ;  /* 0x00000c000200780c */ /* 0x000fda0003f24270 */
[----:B------:R-:W-:Y:S05]  /*2a040*/  @!P1 BRA `(.L_x_1003) ;  /* 0x0000000000549947 */ /* 0x000fea0003800000 */
[----:B------:R-:W-:Y:S01]  /*2a050*/  PLOP3.LUT P0, PT, PT, PT, PT, 0x8, 0x80 ;  /* 0x000000000080781c */ /* 0x000fe20003f0e170 */
[----:B------:R-:W-:-:S12]  /*2a060*/  VIADD R11, R9, 0xfffff400 ;  /* 0xfffff400090b7836 */ /* 0x000fd80000000000 */
.L_x_1004:
[----:B------:R-:W-:Y:S01]  /*2a070*/  FADD R2, R7, R6 ;  /* 0x0000000607027221 */ /* 0x000fe20000000000 */
[----:B------:R-:W-:-:S03]  /*2a080*/  IADD3 R0, PT, PT, R0, 0x1000, RZ ;  /* 0x0000100000007810 */ /* 0x000fc60007ffe0ff */
[----:B------:R-:W-:Y:S01]  /*2a090*/  FADD R2, R2, R7 ;  /* 0x0000000702027221 */ /* 0x000fe20000000000 */
[----:B------:R-:W-:-:S03]  /*2a0a0*/  ISETP.GE.AND P1, PT, R0, R11, PT ;  /* 0x0000000b0000720c */ /* 0x000fc60003f26270 */
        /* <DEDUP_REMOVED lines=15> */
.L_x_1003:
[----:B------:R-:W-:Y:S05]  /*2a1a0*/  BSYNC.RECONVERGENT B1 ;  /* 0x0000000000017941 */ /* 0x000fea0003800200 */
.L_x_1002:
        /* <DEDUP_REMOVED lines=14> */
.L_x_1006:
[----:B------:R-:W-:Y:S05]  /*2a290*/  BSYNC.RECONVERGENT B1 ;  /* 0x0000000000017941 */ /* 0x000fea0003800200 */
.L_x_1005:
[----:B------:R-:W-:-:S13]  /*2a2a0*/  ISETP.LT.OR P0, PT, R0, R9, P0 ;  /* 0x000000090000720c */ /* 0x000fda0000701670 */
[----:B------:R-:W-:-:S04]  /*2a2b0*/  @P0 FADD R0, R6, R7 ;  /* 0x0000000706000221 */ /* 0x000fc80000000000 */
[----:B------:R-:W-:-:S04]  /*2a2c0*/  @P0 FADD R0, R0, R7 ;  /* 0x0000000700000221 */ /* 0x000fc80000000000 */
[----:B------:R-:W-:-:S04]  /*2a2d0*/  @P0 FADD R0, R0, R7 ;  /* 0x0000000700000221 */ /* 0x000fc80000000000 */
[----:B------:R-:W-:-:S07]  /*2a2e0*/  @P0 FADD R6, R0, R7 ;  /* 0x0000000700060221 */ /* 0x000fce0000000000 */
.L_x_969:
[----:B------:R-:W-:Y:S05]  /*2a2f0*/  BSYNC.RECONVERGENT B4 ;  /* 0x0000000000047941 */ /* 0x000fea0003800200 */
.L_x_549:
[----:B------:R-:W0:Y:S01]  /*2a300*/  S2R R8, SR_LANEID ;  /* 0x0000000000087919 */ /* 0x000e220000000000 */
[----:B------:R-:W-:-:S05]  /*2a310*/  IMAD.MOV.U32 R9, RZ, RZ, R6 ;  /* 0x000000ffff097224 */ /* 0x000fca00078e0006 */
[----:B------:R-:W2:Y:S01]  /*2a320*/  SHFL.DOWN PT, R0, R9, 0x1, 0x1f ;  /* 0x08201f0009007f89 */ /* 0x000ea200000e0000 */
[C---:B0-----:R-:W-:Y:S02]  /*2a330*/  ISETP.GT.AND P0, PT, R8.reuse, 0x1e, PT ;  /* 0x0000001e0800780c */ /* 0x041fe40003f04270 */
[----:B------:R-:W-:-:S11]  /*2a340*/  ISETP.NE.AND P1, PT, R8, RZ, PT ;  /* 0x000000ff0800720c */ /* 0x000fd60003f25270 */
[----:B--2---:R-:W-:Y:S01]  /*2a350*/  @!P0 FADD R9, R0, R9 ;  /* 0x0000000900098221 */ /* 0x004fe20000000000 */
[----:B------:R-:W-:Y:S01]  /*2a360*/  ISETP.GT.AND P0, PT, R8, 0x1d, PT ;  /* 0x0000001d0800780c */ /* 0x000fe20003f04270 */
[----:B------:R-:W0:Y:S01]  /*2a370*/  @!P1 S2R R7, SR_CgaCtaId ;  /* 0x0000000000079919 */ /* 0x000e220000008800 */
[----:B------:R-:W-:Y:S02]  /*2a380*/  @!P1 MOV R4, 0x400 ;  /* 0x0000040000049802 */ /* 0x000fe40000000f00 */
[----:B-1----:R-:W-:Y:S01]  /*2a390*/  @!P1 SHF.R.U32.HI R2, RZ, 0x3, R5 ;  /* 0x00000003ff029819 */ /* 0x002fe20000011605 */
[----:B------:R-:W1:Y:S03]  /*2a3a0*/  SHFL.DOWN PT, R0, R9, 0x2, 0x1f ;  /* 0x08401f0009007f89 */ /* 0x000e6600000e0000 */
[----:B------:R-:W-:-:S05]  /*2a3b0*/  @!P1 LOP3.LUT R2, R2, 0x7c, RZ, 0xc0, !PT ;  /* 0x0000007c02029812 */ /* 0x000fca00078ec0ff */
[----:B-1----:R-:W-:Y:S01]  /*2a3c0*/  @!P0 FADD R9, R9, R0 ;  /* 0x0000000009098221 */ /* 0x002fe20000000000 */
[----:B------:R-:W-:Y:S02]  /*2a3d0*/  ISETP.GT.AND P0, PT, R8, 0x1b, PT ;  /* 0x0000001b0800780c */ /* 0x000fe40003f04270 */
[----:B0-----:R-:W-:Y:S02]  /*2a3e0*/  @!P1 LEA R7, R7, R4, 0x18 ;  /* 0x0000000407079211 */ /* 0x001fe400078ec0ff */
[----:B------:R-:W0:Y:S03]  /*2a3f0*/  SHFL.DOWN PT, R0, R9, 0x4, 0x1f ;  /* 0x08801f0009007f89 */ /* 0x000e2600000e0000 */
[----:B------:R-:W-:-:S06]  /*2a400*/  @!P1 IMAD.IADD R7, R2, 0x1, R7 ;  /* 0x0000000102079824 */ /* 0x000fcc00078e0207 */
        /* <DEDUP_REMOVED lines=12> */
[----:B------:R-:W1:Y:S01]  /*2a4d0*/  S2R R5, SR_CgaCtaId ;  /* 0x0000000000057919 */ /* 0x000e620000008800 */
[----:B0-----:R-:W-:-:S04]  /*2a4e0*/  MOV R0, 0x400 ;  /* 0x0000040000007802 */ /* 0x001fc80000000f00 */
[----:B-1----:R-:W-:-:S05]  /*2a4f0*/  LEA R2, R5, R0, 0x18 ;  /* 0x0000000005027211 */ /* 0x002fca00078ec0ff */
[----:B------:R-:W0:Y:S04]  /*2a500*/  LDS R0, [R2+0xc] ;  /* 0x00000c0002007984 */ /* 0x000e280000000800 */
[----:B------:R-:W1:Y:S04]  /*2a510*/  LDS.128 R4, [R2+0x10] ;  /* 0x0000100002047984 */ /* 0x000e680000000c00 */
[----:B------:R-:W2:Y:S01]  /*2a520*/  LDS.64 R10, [R2+0x20] ;  /* 0x00002000020a7984 */ /* 0x000ea20000000a00 */
[----:B0-----:R-:W-:-:S04]  /*2a530*/  FADD R9, R9, R0 ;  /* 0x0000000009097221 */ /* 0x001fc80000000000 */
[----:B-1----:R-:W-:-:S04]  /*2a540*/  FADD R4, R9, R4 ;  /* 0x0000000409047221 */ /* 0x002fc80000000000 */
[----:B------:R-:W-:-:S04]  /*2a550*/  FADD R5, R4, R5 ;  /* 0x0000000504057221 */ /* 0x000fc80000000000 */
[----:B------:R-:W-:-:S04]  /*2a560*/  FADD R6, R5, R6 ;  /* 0x0000000605067221 */ /* 0x000fc80000000000 */
[----:B------:R-:W-:-:S04]  /*2a570*/  FADD R7, R6, R7 ;  /* 0x0000000706077221 */ /* 0x000fc80000000000 */
[----:B--2---:R-:W-:-:S04]  /*2a580*/  FADD R10, R7, R10 ;  /* 0x0000000a070a7221 */ /* 0x004fc80000000000 */
[----:B------:R-:W-:-:S07]  /*2a590*/  FADD R9, R10, R11 ;  /* 0x0000000b0a097221 */ /* 0x000fce0000000000 */
.L_x_123:
[----:B------:R-:W-:Y:S05]  /*2a5a0*/  BSYNC.RECONVERGENT B0 ;  /* 0x0000000000007941 */ /* 0x000fea0003800200 */
.L_x_57:
[----:B------:R-:W-:Y:S05]  /*2a5b0*/  @P0 EXIT ;  /* 0x000000000000094d */ /* 0x000fea0003800000 */
[----:B-12---:R-:W1:Y:S01]  /*2a5c0*/  LDC.64 R4, c[0x0][0x388] ;  /* 0x0000e200ff047b82 */ /* 0x006e620000000a00 */
[----:B------:R-:W2:Y:S01]  /*2a5d0*/  LDCU.64 UR4, c[0x0][0x358] ;  /* 0x00006b00ff0477ac */ /* 0x000ea20008000a00 */
[----:B-1----:R-:W-:-:S05]  /*2a5e0*/  IMAD.WIDE.U32 R2, R3, 0x4, R4 ;  /* 0x0000000403027825 */ /* 0x002fca00078e0004 */
[----:B--2---:R-:W-:Y:S01]  /*2a5f0*/  STG.E desc[UR4][R2.64], R9 ;  /* 0x0000000902007986 */ /* 0x004fe2000c101904 */
[----:B------:R-:W-:Y:S05]  /*2a600*/  EXIT ;  /* 0x000000000000794d */ /* 0x000fea0003800000 */
        .weak           $__internal_0_$__cuda_sm20_sqrt_rn_f32_slowpath
        .type           $__internal_0_$__cuda_sm20_sqrt_rn_f32_slowpath,@function
        .size           $__internal_0_$__cuda_sm20_sqrt_rn_f32_slowpath,($__internal_1_$__cuda_sm3x_div_rn_noftz_f32_slowpath - $__internal_0_$__cuda_sm20_sqrt_rn_f32_slowpath)
$__internal_0_$__cuda_sm20_sqrt_rn_f32_slowpath:
[----:B------:R-:W-:-:S13]  /*2a610*/  LOP3.LUT P0, RZ, R24, 0x7fffffff, RZ, 0xc0, !PT ;  /* 0x7fffffff18ff7812 */ /* 0x000fda000780c0ff */
[----:B------:R-:W-:Y:S01]  /*2a620*/  @!P0 MOV R33, R24 ;  /* 0x0000001800218202 */ /* 0x000fe20000000f00 */
[----:B------:R-:W-:Y:S06]  /*2a630*/  @!P0 BRA `(.L_x_1007) ;  /* 0x0000000000408947 */ /* 0x000fec0003800000 */
[----:B------:R-:W-:-:S13]  /*2a640*/  FSETP.GEU.FTZ.AND P0, PT, R24, RZ, PT ;  /* 0x000000ff1800720b */ /* 0x000fda0003f1e000 */
[----:B------:R-:W-:Y:S01]  /*2a650*/  @!P0 IMAD.MOV.U32 R33, RZ, RZ, 0x7fffffff ;  /* 0x7fffffffff218424 */ /* 0x000fe200078e00ff */
[----:B------:R-:W-:Y:S06]  /*2a660*/  @!P0 BRA `(.L_x_1007) ;  /* 0x0000000000348947 */ /* 0x000fec0003800000 */
[----:B------:R-:W-:-:S13]  /*2a670*/  FSETP.GTU.FTZ.AND P0, PT, |R24|, +INF , PT ;  /* 0x7f8000001800780b */ /* 0x000fda0003f1c200 */
[----:B------:R-:W-:Y:S01]  /*2a680*/  @P0 FADD.FTZ R33, R24, 1 ;  /* 0x3f80000018210421 */ /* 0x000fe20000010000 */
[----:B------:R-:W-:Y:S06]  /*2a690*/  @P0 BRA `(.L_x_1007) ;  /* 0x0000000000280947 */ /* 0x000fec0003800000 */
[----:B------:R-:W-:-:S13]  /*2a6a0*/  FSETP.NEU.FTZ.AND P0, PT, |R24|, +INF , PT ;  /* 0x7f8000001800780b */ /* 0x000fda0003f1d200 */
[----:B------:R-:W-:-:S04]  /*2a6b0*/  @P0 FFMA R35, R24, 1.84467440737095516160e+19, RZ ;  /* 0x5f80000018230823 */ /* 0x000fc800000000ff */
[----:B------:R-:W0:Y:S02]  /*2a6c0*/  @P0 MUFU.RSQ R34, R35 ;  /* 0x0000002300220308 */ /* 0x000e240000001400 */
[----:B0-----:R-:W-:Y:S01]  /*2a6d0*/  @P0 FMUL.FTZ R33, R35, R34 ;  /* 0x0000002223210220 */ /* 0x001fe20000410000 */
[----:B------:R-:W-:-:S03]  /*2a6e0*/  @P0 FMUL.FTZ R34, R34, 0.5 ;  /* 0x3f00000022220820 */ /* 0x000fc60000410000 */
[----:B------:R-:W-:-:S04]  /*2a6f0*/  @P0 FADD.FTZ R29, -R33, -RZ ;  /* 0x800000ff211d0221 */ /* 0x000fc80000010100 */
[----:B------:R-:W-:-:S04]  /*2a700*/  @P0 FFMA R29, R33, R29, R35 ;  /* 0x0000001d211d0223 */ /* 0x000fc80000000023 */
[----:B------:R-:W-:Y:S01]  /*2a710*/  @P0 FFMA R29, R29, R34, R33 ;  /* 0x000000221d1d0223 */ /* 0x000fe20000000021 */
[----:B------:R-:W-:-:S03]  /*2a720*/  @!P0 IMAD.MOV.U32 R33, RZ, RZ, R24 ;  /* 0x000000ffff218224 */ /* 0x000fc600078e0018 */
[----:B------:R-:W-:-:S07]  /*2a730*/  @P0 FMUL.FTZ R33, R29, 2.3283064365386962891e-10 ;  /* 0x2f8000001d210820 */ /* 0x000fce0000410000 */
.L_x_1007:
[----:B------:R-:W-:Y:S02]  /*2a740*/  IMAD.MOV.U32 R34, RZ, RZ, R2 ;  /* 0x000000ffff227224 */ /* 0x000fe400078e0002 */
[----:B------:R-:W-:-:S04]  /*2a750*/  IMAD.MOV.U32 R35, RZ, RZ, 0x0 ;  /* 0x00000000ff237424 */ /* 0x000fc800078e00ff */
[----:B------:R-:W-:Y:S05]  /*2a760*/  RET.REL.NODEC R34 `(_ZN3cub18CUB_300001_SM_10006detail6reduce18DeviceReduceKernelINS2_10policy_hubIfyN4cuda3std3__44plusIfEEE10Policy1000EN6thrust24THRUST_300001_SM_1000_NS17counting_iteratorIiNSD_11use_defaultESF_SF_EEyS9_f11estimate_piEEvT0_PT3_T1_NS0_13GridEvenShareISL_EET2_T4_) ;  /* 0xfffffd5822247950 */ /* 0x000fea0003c3ffff */
        .weak           $__internal_1_$__cuda_sm3x_div_rn_noftz_f32_slowpath
        .type           $__internal_1_$__cuda_sm3x_div_rn_noftz_f32_slowpath,@function
        .size           $__internal_1_$__cuda_sm3x_div_rn_noftz_f32_slowpath,(.L_x_3999 - $__internal_1_$__cuda_sm3x_div_rn_noftz_f32_slowpath)
$__internal_1_$__cuda_sm3x_div_rn_noftz_f32_slowpath:
[----:B------:R-:W-:Y:S01]  /*2a770*/  SHF.R.U32.HI R24, RZ, 0x17, R0 ;  /* 0x00000017ff187819 */ /* 0x000fe20000011600 */
[----:B------:R-:W-:Y:S01]  /*2a780*/  BSSY.RECONVERGENT B2, `(.L_x_1008) ;  /* 0x0000064000027945 */ /* 0x000fe20003800200 */
[----:B------:R-:W-:Y:S01]  /*2a790*/  SHF.R.U32.HI R36, RZ, 0x17, R2 ;  /* 0x00000017ff247819 */ /* 0x000fe20000011602 */
[----:B------:R-:W-:Y:S01]  /*2a7a0*/  IMAD.MOV.U32 R38, RZ, RZ, R0 ;  /* 0x000000ffff267224 */ /* 0x000fe200078e0000 */
[----:B------:R-:W-:Y:S02]  /*2a7b0*/  LOP3.LUT R24, R24, 0xff, RZ, 0xc0, !PT ;  /* 0x000000ff18187812 */ /* 0x000fe400078ec0ff */
[----:B------:R-:W-:Y:S02]  /*2a7c0*/  LOP3.LUT R36, R36, 0xff, RZ, 0xc0, !PT ;  /* 0x000000ff24247812 */ /* 0x000fe400078ec0ff */
[----:B------:R-:W-:-:S03]  /*2a7d0*/  IADD3 R35, PT, PT, R24, -0x1, RZ ;  /* 0xffffffff18237810 */ /* 0x000fc60007ffe0ff */
[----:B------:R-:W-:Y:S01]  /*2a7e0*/  VIADD R37, R36, 0xffffffff ;  /* 0xffffffff24257836 */ /* 0x000fe20000000000 */
[----:B------:R-:W-:-:S04]  /*2a7f0*/  ISETP.GT.U32.AND P0, PT, R35, 0xfd, PT ;  /* 0x000000fd2300780c */ /* 0x000fc80003f04070 */
[----:B------:R-:W-:-:S13]  /*2a800*/  ISETP.GT.U32.OR P0, PT, R37, 0xfd, P0 ;  /* 0x000000fd2500780c */ /* 0x000fda0000704470 */
[----:B------:R-:W-:Y:S01]  /*2a810*/  @!P0 IMAD.MOV.U32 R34, RZ, RZ, RZ ;  /* 0x000000ffff228224 */ /* 0x000fe200078e00ff */
[----:B------:R-:W-:Y:S06]  /*2a820*/  @!P0 BRA `(.L_x_1009) ;  /* 0x00000000005c8947 */ /* 0x000fec0003800000 */
[----:B------:R-:W-:Y:S02]  /*2a830*/  FSETP.GTU.FTZ.AND P0, PT, |R2|, +INF , PT ;  /* 0x7f8000000200780b */ /* 0x000fe40003f1c200 */
[----:B------:R-:W-:-:S04]  /*2a840*/  FSETP.GTU.FTZ.AND P1, PT, |R0|, +INF , PT ;  /* 0x7f8000000000780b */ /* 0x000fc80003f3c200 */
[----:B------:R-:W-:-:S13]  /*2a850*/  PLOP3.LUT P0, PT, P0, P1, PT, 0xf8, 0x8f ;  /* 0x00000000008f781c */ /* 0x000fda0000703f70 */
[----:B------:R-:W-:Y:S05]  /*2a860*/  @P0 BRA `(.L_x_1010) ;  /* 0x0000000400500947 */ /* 0x000fea0003800000 */
[----:B------:R-:W-:-:S13]  /*2a870*/  LOP3.LUT P0, RZ, R38, 0x7fffffff, R2, 0xc8, !PT ;  /* 0x7fffffff26ff7812 */ /* 0x000fda000780c802 */
[----:B------:R-:W-:Y:S05]  /*2a880*/  @!P0 BRA `(.L_x_1011) ;  /* 0x0000000400408947 */ /* 0x000fea0003800000 */
[----:B------:R-:W-:Y:S02]  /*2a890*/  FSETP.NEU.FTZ.AND P0, PT, |R2|, +INF , PT ;  /* 0x7f8000000200780b */ /* 0x000fe40003f1d200 */
[----:B------:R-:W-:Y:S02]  /*2a8a0*/  FSETP.NEU.FTZ.AND P3, PT, |R0|, +INF , PT ;  /* 0x7f8000000000780b */ /* 0x000fe40003f7d200 */
[----:B------:R-:W-:-:S11]  /*2a8b0*/  FSETP.NEU.FTZ.AND P1, PT, |R2|, +INF , PT ;  /* 0x7f8000000200780b */ /* 0x000fd60003f3d200 */
[----:B------:R-:W-:Y:S05]  /*2a8c0*/  @!P3 BRA !P0, `(.L_x_1011) ;  /* 0x000000040030b947 */ /* 0x000fea0004000000 */
[----:B------:R-:W-:-:S04]  /*2a8d0*/  LOP3.LUT P0, RZ, R2, 0x7fffffff, RZ, 0xc0, !PT ;  /* 0x7fffffff02ff7812 */ /* 0x000fc8000780c0ff */
[----:B------:R-:W-:-:S13]  /*2a8e0*/  PLOP3.LUT P0, PT, P3, P0, PT, 0x2f, 0xf2 ;  /* 0x0000000000f2781c */ /* 0x000fda0001f00577 */
[----:B------:R-:W-:Y:S05]  /*2a8f0*/  @P0 BRA `(.L_x_1012) ;  /* 0x00000004001c0947 */ /* 0x000fea0003800000 */
[----:B------:R-:W-:-:S04]  /*2a900*/  LOP3.LUT P0, RZ, R38, 0x7fffffff, RZ, 0xc0, !PT ;  /* 0x7fffffff26ff7812 */ /* 0x000fc8000780c0ff */
[----:B------:R-:W-:-:S13]  /*2a910*/  PLOP3.LUT P0, PT, P1, P0, PT, 0x2f, 0xf2 ;  /* 0x0000000000f2781c */ /* 0x000fda0000f00577 */
[----:B------:R-:W-:Y:S05]  /*2a920*/  @P0 BRA `(.L_x_1013) ;  /* 0x0000000400040947 */ /* 0x000fea0003800000 */
[----:B------:R-:W-:Y:S02]  /*2a930*/  ISETP.GE.AND P0, PT, R37, RZ, PT ;  /* 0x000000ff2500720c */ /* 0x000fe40003f06270 */
[----:B------:R-:W-:-:S11]  /*2a940*/  ISETP.GE.AND P1, PT, R35, RZ, PT ;  /* 0x000000ff2300720c */ /* 0x000fd60003f26270 */
[----:B------:R-:W-:Y:S01]  /*2a950*/  @P0 IMAD.MOV.U32 R34, RZ, RZ, RZ ;  /* 0x000000ffff220224 */ /* 0x000fe200078e00ff */
[----:B------:R-:W-:Y:S01]  /*2a960*/  @!P0 MOV R34, 0xffffffc0 ;  /* 0xffffffc000228802 */ /* 0x000fe20000000f00 */
[----:B------:R-:W-:Y:S01]  /*2a970*/  @!P0 FFMA R2, R2, 1.84467440737095516160e+19, RZ ;  /* 0x5f80000002028823 */ /* 0x000fe200000000ff */
[----:B------:R-:W-:-:S03]  /*2a980*/  @!P1 FFMA R38, R0, 1.84467440737095516160e+19, RZ ;  /* 0x5f80000000269823 */ /* 0x000fc600000000ff */
[----:B------:R-:W-:-:S07]  /*2a990*/  @!P1 VIADD R34, R34, 0x40 ;  /* 0x0000004022229836 */ /* 0x000fce0000000000 */
.L_x_1009:
[----:B------:R-:W-:Y:S01]  /*2a9a0*/  LEA R35, R24, 0xc0800000, 0x17 ;  /* 0xc080000018237811 */ /* 0x000fe200078eb8ff */
[----:B------:R-:W-:Y:S01]  /*2a9b0*/  VIADD R36, R36, 0xffffff81 ;  /* 0xffffff8124247836 */ /* 0x000fe20000000000 */
[----:B------:R-:W-:Y:S03]  /*2a9c0*/  BSSY.RECONVERGENT B3, `(.L_x_1014) ;  /* 0x0000035000037945 */ /* 0x000fe60003800200 */
[----:B------:R-:W-:Y:S02]  /*2a9d0*/  IMAD.IADD R35, R38, 0x1, -R35 ;  /* 0x0000000126237824 */ /* 0x000fe400078e0a23 */
[C---:B------:R-:W-:Y:S01]  /*2a9e0*/  IMAD R2, R36.reuse, -0x800000, R2 ;  /* 0xff80000024027824 */ /* 0x040fe200078e0202 */
[----:B------:R-:W-:Y:S01]  /*2a9f0*/  IADD3 R36, PT, PT, R36, 0x7f, -R24 ;  /* 0x0000007f24247810 */ /* 0x000fe20007ffe818 */
[----:B------:R0:W1:Y:S04]  /*2aa00*/  MUFU.RCP R37, R35 ;  /* 0x0000002300257308 */ /* 0x0000680000001000 */
[----:B------:R-:W-:-:S02]  /*2aa10*/  IMAD.IADD R34, R36, 0x1, R34 ;  /* 0x0000000124227824 */ /* 0x000fc400078e0222 */
[----:B0-----:R-:W-:-:S04]  /*2aa20*/  FADD.FTZ R35, -R35, -RZ ;  /* 0x800000ff23237221 */ /* 0x001fc80000010100 */
[----:B-1----:R-:W-:-:S04]  /*2aa30*/  FFMA R38, R37, R35, 1 ;  /* 0x3f80000025267423 */ /* 0x002fc80000000023 */
[----:B------:R-:W-:-:S04]  /*2aa40*/  FFMA R37, R37, R38, R37 ;  /* 0x0000002625257223 */ /* 0x000fc80000000025 */
[----:B------:R-:W-:-:S04]  /*2aa50*/  FFMA R38, R2, R37, RZ ;  /* 0x0000002502267223 */ /* 0x000fc800000000ff */
[----:B------:R-:W-:-:S04]  /*2aa60*/  FFMA R39, R35, R38, R2 ;  /* 0x0000002623277223 */ /* 0x000fc80000000002 */
[----:B------:R-:W-:-:S04]  /*2aa70*/  FFMA R39, R37, R39, R38 ;  /* 0x0000002725277223 */ /* 0x000fc80000000026 */
[----:B------:R-:W-:-:S04]  /*2aa80*/  FFMA R2, R35, R39, R2 ;  /* 0x0000002723027223 */ /* 0x000fc80000000002 */
[----:B------:R-:W-:-:S05]  /*2aa90*/  FFMA R35, R37, R2, R39 ;  /* 0x0000000225237223 */ /* 0x000fca0000000027 */
[----:B------:R-:W-:-:S04]  /*2aaa0*/  SHF.R.U32.HI R24, RZ, 0x17, R35 ;  /* 0x00000017ff187819 */ /* 0x000fc80000011623 */
[----:B------:R-:W-:-:S04]  /*2aab0*/  LOP3.LUT R24, R24, 0xff, RZ, 0xc0, !PT ;  /* 0x000000ff18187812 */ /* 0x000fc800078ec0ff */
[----:B------:R-:W-:-:S05]  /*2aac0*/  IADD3 R24, PT, PT, R24, R34, RZ ;  /* 0x0000002218187210 */ /* 0x000fca0007ffe0ff */
[----:B------:R-:W-:-:S05]  /*2aad0*/  VIADD R36, R24, 0xffffffff ;  /* 0xffffffff18247836 */ /* 0x000fca0000000000 */
[----:B------:R-:W-:-:S13]  /*2aae0*/  ISETP.GE.U32.AND P0, PT, R36, 0xfe, PT ;  /* 0x000000fe2400780c */ /* 0x000fda0003f06070 */
[----:B------:R-:W-:Y:S05]  /*2aaf0*/  @!P0 BRA `(.L_x_1015) ;  /* 0x0000000000808947 */ /* 0x000fea0003800000 */
[----:B------:R-:W-:-:S13]  /*2ab00*/  ISETP.GT.AND P0, PT, R24, 0xfe, PT ;  /* 0x000000fe1800780c */ /* 0x000fda0003f04270 */
[----:B------:R-:W-:Y:S05]  /*2ab10*/  @P0 BRA `(.L_x_1016) ;  /* 0x00000000006c0947 */ /* 0x000fea0003800000 */
[----:B------:R-:W-:-:S13]  /*2ab20*/  ISETP.GE.AND P0, PT, R24, 0x1, PT ;  /* 0x000000011800780c */ /* 0x000fda0003f06270 */
[----:B------:R-:W-:Y:S05]  /*2ab30*/  @P0 BRA `(.L_x_1017) ;  /* 0x0000000000740947 */ /* 0x000fea0003800000 */
[----:B------:R-:W-:Y:S02]  /*2ab40*/  ISETP.GE.AND P0, PT, R24, -0x18, PT ;  /* 0xffffffe81800780c */ /* 0x000fe40003f06270 */
[----:B------:R-:W-:-:S11]  /*2ab50*/  LOP3.LUT R35, R35, 0x80000000, RZ, 0xc0, !PT ;  /* 0x8000000023237812 */ /* 0x000fd600078ec0ff */
[----:B------:R-:W-:Y:S05]  /*2ab60*/  @!P0 BRA `(.L_x_1017) ;  /* 0x0000000000688947 */ /* 0x000fea0003800000 */
[CCC-:B------:R-:W-:Y:S01]  /*2ab70*/  FFMA.RZ R34, R37.reuse, R2.reuse, R39.reuse ;  /* 0x0000000225227223 */ /* 0x1c0fe2000000c027 */
[CCC-:B------:R-:W-:Y:S01]  /*2ab80*/  FFMA.RP R36, R37.reuse, R2.reuse, R39.reuse ;  /* 0x0000000225247223 */ /* 0x1c0fe20000008027 */
[----:B------:R-:W-:Y:S01]  /*2ab90*/  FFMA.RM R37, R37, R2, R39 ;  /* 0x0000000225257223 */ /* 0x000fe20000004027 */
[C---:B------:R-:W-:Y:S01]  /*2aba0*/  VIADD R2, R24.reuse, 0x20 ;  /* 0x0000002018027836 */ /* 0x040fe20000000000 */
[----:B------:R-:W-:Y:S02]  /*2abb0*/  ISETP.NE.AND P3, PT, R24, RZ, PT ;  /* 0x000000ff1800720c */ /* 0x000fe40003f65270 */
[----:B------:R-:W-:Y:S02]  /*2abc0*/  LOP3.LUT R34, R34, 0x7fffff, RZ, 0xc0, !PT ;  /* 0x007fffff22227812 */ /* 0x000fe400078ec0ff */
[----:B------:R-:W-:Y:S01]  /*2abd0*/  ISETP.NE.AND P1, PT, R24, RZ, PT ;  /* 0x000000ff1800720c */ /* 0x000fe20003f25270 */
[----:B------:R-:W-:Y:S01]  /*2abe0*/  IMAD.MOV R24, RZ, RZ, -R24 ;  /* 0x000000ffff187224 */ /* 0x000fe200078e0a18 */
[----:B------:R-:W-:-:S02]  /*2abf0*/  LOP3.LUT R34, R34, 0x800000, RZ, 0xfc, !PT ;  /* 0x0080000022227812 */ /* 0x000fc400078efcff */
[----:B------:R-:W-:Y:S02]  /*2ac00*/  FSETP.NEU.FTZ.AND P0, PT, R36, R37, PT ;  /* 0x000000252400720b */ /* 0x000fe40003f1d000 */
[----:B------:R-:W-:Y:S02]  /*2ac10*/  SHF.L.U32 R2, R34, R2, RZ ;  /* 0x0000000222027219 */ /* 0x000fe400000006ff */
[----:B------:R-:W-:Y:S02]  /*2ac20*/  SEL R24, R24, RZ, P3 ;  /* 0x000000ff18187207 */ /* 0x000fe40001800000 */
[----:B------:R-:W-:Y:S02]  /*2ac30*/  ISETP.NE.AND P1, PT, R2, RZ, P1 ;  /* 0x000000ff0200720c */ /* 0x000fe40000f25270 */
[----:B------:R-:W-:Y:S02]  /*2ac40*/  SHF.R.U32.HI R34, RZ, R24, R34 ;  /* 0x00000018ff227219 */ /* 0x000fe40000011622 */
[----:B------:R-:W-:-:S02]  /*2ac50*/  PLOP3.LUT P0, PT, P0, P1, PT, 0xf8, 0x8f ;  /* 0x00000000008f781c */ /* 0x000fc40000703f70 */
[----:B------:R-:W-:Y:S02]  /*2ac60*/  SHF.R.U32.HI R24, RZ, 0x1, R34 ;  /* 0x00000001ff187819 */ /* 0x000fe40000011622 */
[----:B------:R-:W-:-:S04]  /*2ac70*/  SEL R2, RZ, 0x1, !P0 ;  /* 0x00000001ff027807 */ /* 0x000fc80004000000 */
[----:B------:R-:W-:-:S04]  /*2ac80*/  LOP3.LUT R2, R2, 0x1, R24, 0xf8, !PT ;  /* 0x0000000102027812 */ /* 0x000fc800078ef818 */
[----:B------:R-:W-:-:S05]  /*2ac90*/  LOP3.LUT R2, R2, R34, RZ, 0xc0, !PT ;  /* 0x0000002202027212 */ /* 0x000fca00078ec0ff */
[----:B------:R-:W-:-:S05]  /*2aca0*/  IMAD.IADD R2, R24, 0x1, R2 ;  /* 0x0000000118027824 */ /* 0x000fca00078e0202 */
[----:B------:R-:W-:Y:S01]  /*2acb0*/  LOP3.LUT R35, R2, R35, RZ, 0xfc, !PT ;  /* 0x0000002302237212 */ /* 0x000fe200078efcff */
[----:B------:R-:W-:Y:S06]  /*2acc0*/  BRA `(.L_x_1017) ;  /* 0x0000000000107947 */ /* 0x000fec0003800000 */
.L_x_1016:
[----:B------:R-:W-:-:S04]  /*2acd0*/  LOP3.LUT R35, R35, 0x80000000, RZ, 0xc0, !PT ;  /* 0x8000000023237812 */ /* 0x000fc800078ec0ff */
[----:B------:R-:W-:Y:S01]  /*2ace0*/  LOP3.LUT R35, R35, 0x7f800000, RZ, 0xfc, !PT ;  /* 0x7f80000023237812 */ /* 0x000fe200078efcff */
[----:B------:R-:W-:Y:S06]  /*2acf0*/  BRA `(.L_x_1017) ;  /* 0x0000000000047947 */ /* 0x000fec0003800000 */
.L_x_1015:
[----:B------:R-:W-:-:S07]  /*2ad00*/  LEA R35, R34, R35, 0x17 ;  /* 0x0000002322237211 */ /* 0x000fce00078eb8ff */
.L_x_1017:
[----:B------:R-:W-:Y:S05]  /*2ad10*/  BSYNC.RECONVERGENT B3 ;  /* 0x0000000000037941 */ /* 0x000fea0003800200 */
.L_x_1014:
[----:B------:R-:W-:Y:S01]  /*2ad20*/  IMAD.MOV.U32 R2, RZ, RZ, R35 ;  /* 0x000000ffff027224 */ /* 0x000fe200078e0023 */
[----:B------:R-:W-:Y:S06]  /*2ad30*/  BRA `(.L_x_1018) ;  /* 0x0000000000207947 */ /* 0x000fec0003800000 */
.L_x_1013:
[----:B------:R-:W-:-:S04]  /*2ad40*/  LOP3.LUT R2, R38, 0x80000000, R2, 0x48, !PT ;  /* 0x8000000026027812 */ /* 0x000fc800078e4802 */
[----:B------:R-:W-:Y:S01]  /*2ad50*/  LOP3.LUT R2, R2, 0x7f800000, RZ, 0xfc, !PT ;  /* 0x7f80000002027812 */ /* 0x000fe200078efcff */
[----:B------:R-:W-:Y:S06]  /*2ad60*/  BRA `(.L_x_1018) ;  /* 0x0000000000147947 */ /* 0x000fec0003800000 */
.L_x_1012:
[----:B------:R-:W-:Y:S01]  /*2ad70*/  LOP3.LUT R2, R38, 0x80000000, R2, 0x48, !PT ;  /* 0x8000000026027812 */ /* 0x000fe200078e4802 */
[----:B------:R-:W-:Y:S06]  /*2ad80*/  BRA `(.L_x_1018) ;  /* 0x00000000000c7947 */ /* 0x000fec0003800000 */
.L_x_1011:
[----:B------:R-:W0:Y:S01]  /*2ad90*/  MUFU.RSQ R2, -QNAN ;  /* 0xffc0000000027908 */ /* 0x000e220000001400 */
[----:B------:R-:W-:Y:S05]  /*2ada0*/  BRA `(.L_x_1018) ;  /* 0x0000000000047947 */ /* 0x000fea0003800000 */
.L_x_1010:
[----:B------:R-:W-:-:S07]  /*2adb0*/  FADD.FTZ R2, R2, R0 ;  /* 0x0000000002027221 */ /* 0x000fce0000010000 */
.L_x_1018:
[----:B------:R-:W-:Y:S05]  /*2adc0*/  BSYNC.RECONVERGENT B2 ;  /* 0x0000000000027941 */ /* 0x000fea0003800200 */
.L_x_1008:
[----:B------:R-:W-:Y:S02]  /*2add0*/  IMAD.MOV.U32 R34, RZ, RZ, R33 ;  /* 0x000000ffff227224 */ /* 0x000fe400078e0021 */
[----:B------:R-:W-:-:S04]  /*2ade0*/  IMAD.MOV.U32 R35, RZ, RZ, 0x0 ;  /* 0x00000000ff237424 */ /* 0x000fc800078e00ff */
[----:B0-----:R-:W-:Y:S05]  /*2adf0*/  RET.REL.NODEC R34 `(_ZN3cub18CUB_300001_SM_10006detail6reduce18DeviceReduceKernelINS2_10policy_hubIfyN4cuda3std3__44plusIfEEE10Policy1000EN6thrust24THRUST_300001_SM_1000_NS17counting_iteratorIiNSD_11use_defaultESF_SF_EEyS9_f11estimate_piEEvT0_PT3_T1_NS0_13GridEvenShareISL_EET2_T4_) ;  /* 0xfffffd5022807950 */ /* 0x001fea0003c3ffff */
.L_x_1019:
        /* <DEDUP_REMOVED lines=16> */
.L_x_3999:


//--------------------- .text._ZN3cub18CUB_300001_SM_10006detail6reduce28DeviceReduceSingleTileKernelINS2_10policy_hubIfyN4cuda3std3__44plusIfEEE10Policy1000EN6thrust24THRUST_300001_SM_1000_NS17counting_iteratorIiNSD_11use_defaultESF_SF_EEPfyS9_ff11estimate_piEEvT0_T1_T2_T3_T4_T6_ --------------------------
	.section	.text._ZN3cub18CUB_300001_SM_10006detail6reduce28DeviceReduceSingleTileKernelINS2_10policy_hubIfyN4cuda3std3__44plusIfEEE10Policy1000EN6thrust24THRUST_300001_SM_1000_NS17counting_iteratorIiNSD_11use_defaultESF_SF_EEPfyS9_ff11estimate_piEEvT0_T1_T2_T3_T4_T6_,"ax",@progbits
	.align	128
        .global         _ZN3cub18CUB_300001_SM_10006detail6reduce28DeviceReduceSingleTileKernelINS2_10policy_hubIfyN4cuda3std3__44plusIfEEE10Policy1000EN6thrust24THRUST_300001_SM_1000_NS17counting_iteratorIiNSD_11use_defaultESF_SF_EEPfyS9_ff11estimate_piEEvT0_T1_T2_T3_T4_T6_
        .type           _ZN3cub18CUB_300001_SM_10006detail6reduce28DeviceReduceSingleTileKernelINS2_10policy_hubIfyN4cuda3std3__44plusIfEEE10Policy1000EN6thrust24THRUST_300001_SM_1000_NS17counting_iteratorIiNSD_11use_defaultESF_SF_EEPfyS9_ff11estimate_piEEvT0_T1_T2_T3_T4_T6_,@function
        .size           _ZN3cub18CUB_300001_SM_10006detail6reduce28DeviceReduceSingleTileKernelINS2_10policy_hubIfyN4cuda3std3__44plusIfEEE10Policy1000EN6thrust24THRUST_300001_SM_1000_NS17counting_iteratorIiNSD_11use_defaultESF_SF_EEPfyS9_ff11estimate_piEEvT0_T1_T2_T3_T4_T6_,(.L_x_4001 - _ZN3cub18CUB_300001_SM_10006detail6reduce28DeviceReduceSingleTileKernelINS2_10policy_hubIfyN4cuda3std3__44plusIfEEE10Policy1000EN6thrust24THRUST_300001_SM_1000_NS17counting_iteratorIiNSD_11use_defaultESF_SF_EEPfyS9_ff11estimate_piEEvT0_T1_T2_T3_T4_T6_)
        .other          _ZN3cub18CUB_300001_SM_10006detail6reduce28DeviceReduceSingleTileKernelINS2_10policy_hubIfyN4cuda3std3__44plusIfEEE10Policy1000EN6thrust24THRUST_300001_SM_1000_NS17counting_iteratorIiNSD_11use_defaultESF_SF_EEPfyS9_ff11estimate_piEEvT0_T1_T2_T3_T4_T6_,@"STO_CUDA_ENTRY STV_DEFAULT"
_ZN3cub18CUB_300001_SM_10006detail6reduce28DeviceReduceSingleTileKernelINS2_10policy_hubIfyN4cuda3std3__44plusIfEEE10Policy1000EN6thrust24THRUST_300001_SM_1000_NS17counting_iteratorIiNSD_11use_defaultESF_SF_EEPfyS9_ff11estimate_piEEvT0_T1_T2_T3_T4_T6_:
.text._ZN3cub18CUB_300001_SM_10006detail6reduce28DeviceReduceSingleTileKernelINS2_10policy_hubIfyN4cuda3std3__44plusIfEEE10Policy1000EN6thrust24THRUST_300001_SM_1000_NS17counting_iteratorIiNSD_11use_defaultESF_SF_EEPfyS9_ff11estimate_piEEvT0_T1_T2_T3_T4_T6_:
[----:B------:R-:W-:Y:S01]  /*0000*/  LDC R1, c[0x0][0x37c] ;  /* 0x0000df00ff017b82 */ /* 0x000fe20000000800 */
[----:B------:R-:W0:Y:S01]  /*0010*/  LDCU.64 UR4, c[0x0][0x390] ;  /* 0x00007200ff0477ac */ /* 0x000e220008000a00 */
[----:B------:R-:W1:Y:S01]  /*0020*/  LDCU.64 UR6, c[0x0][0x358] ;  /* 0x00006b00ff0677ac */ /* 0x000e620008000a00 */
[----:B0-----:R-:W-:-:S04]  /*0030*/  UISETP.NE.U32.AND UP0, UPT, UR4, URZ, UPT ;  /* 0x000000ff0400728c */ /* 0x001fc8000bf05070 */
[----:B------:R-:W-:-:S09]  /*0040*/  UISETP.NE.AND.EX UP0, UPT, UR5, URZ, UPT, UP0 ;  /* 0x000000ff0500728c */ /* 0x000fd2000bf05300 */
[----:B-1----:R-:W-:Y:S05]  /*0050*/  BRA.U UP0, `(.L_x_1020) ;  /* 0x00000001001c7547 */ /* 0x002fea000b800000 */
[----:B------:R-:W0:Y:S02]  /*0060*/  S2R R0, SR_TID.X ;  /* 0x0000000000007919 */ /* 0x000e240000002100 */
[----:B0-----:R-:W-:-:S13]  /*0070*/  ISETP.NE.AND P0, PT, R0, RZ, PT ;  /* 0x000000ff0000720c */ /* 0x001fda0003f05270 */
[----:B------:R-:W-:Y:S05]  /*0080*/  @P0 EXIT ;  /* 0x000000000000094d */ /* 0x000fea0003800000 */
[----:B------:R-:W0:Y:S08]  /*0090*/  LDC R5, c[0x0][0x39c] ;  /* 0x0000e700ff057b82 */ /* 0x000e300000000800 */
[----:B------:R-:W0:Y:S02]  /*00a0*/  LDC.64 R2, c[0x0][0x388] ;  /* 0x0000e200ff027b82 */ /* 0x000e240000000a00 */
[----:B0-----:R-:W-:Y:S01]  /*00b0*/  STG.E desc[UR6][R2.64], R5 ;  /* 0x0000000502007986 */ /* 0x001fe2000c101906 */
[----:B------:R-:W-:Y:S05]  /*00c0*/  EXIT ;  /* 0x000000000000794d */ /* 0x000fea0003800000 */
.L_x_1020:
[----:B------:R-:W-:Y:S01]  /*00d0*/  UISETP.GT.U32.AND UP0, UPT, UR4, 0xfff, UPT ;  /* 0x00000fff0400788c */ /* 0x000fe2000bf04070 */
[----:B------:R-:W-:Y:S03]  /*00e0*/  BSSY.RECONVERGENT B0, `(.L_x_1021) ;  /* 0x0002a24000007945 */ /* 0x000fe60003800200 */
[----:B------:R-:W-:-:S09]  /*00f0*/  UISETP.GT.U32.AND.EX UP0, UPT, UR5, URZ, UPT, UP0 ;  /* 0x000000ff0500728c */ /* 0x000fd2000bf04100 */
[----:B------:R-:W-:Y:S05]  /*0100*/  BRA.U UP0, `(.L_x_1022) ;  /* 0x0000002d00f87547 */ /* 0x000fea000b800000 */
[----:B------:R-:W0:Y:S01]  /*0110*/  S2R R5, SR_TID.X ;  /* 0x0000000000057919 */ /* 0x000e220000002100 */
[----:B------:R-:W-:Y:S01]  /*0120*/  BSSY.RECONVERGENT B1, `(.L_x_1023) ;  /* 0x00000f3000017945 */ /* 0x000fe20003800200 */
[----:B------:R-:W-:Y:S01]  /*0130*/  IMAD.MOV.U32 R8, RZ, RZ, RZ ;  /* 0x000000ffff087224 */ /* 0x000fe200078e00ff */
[----:B0-----:R-:W-:Y:S01]  /*0140*/  ISETP.GE.U32.AND P0, PT, R5, UR4, PT ;  /* 0x0000000405007c0c */ /* 0x001fe2000bf06070 */
[----:B------:R-:W-:-:S12]  /*0150*/  IMAD.MOV.U32 R7, RZ, RZ, R5 ;  /* 0x000000ffff077224 */ /* 0x000fd800078e0005 */
[----:B------:R-:W-:Y:S05]  /*0160*/  @P0 BRA `(.L_x_1024) ;  /* 0x0000000c00b80947 */ /* 0x000fea0003800000 */
[----:B------:R-:W0:Y:S01]  /*0170*/  LDC R8, c[0x0][0x3a0] ;  /* 0x0000e800ff087b82 */ /* 0x000e220000000800 */
[----:B------:R-:W-:Y:S01]  /*0180*/  IMAD.MOV.U32 R2, RZ, RZ, RZ ;  /* 0x000000ffff027224 */ /* 0x000fe200078e00ff */
[----:B0-----:R-:W-:-:S13]  /*0190*/  ISETP.GE.AND P0, PT, R8, 0x1, PT ;  /* 0x000000010800780c */ /* 0x001fda0003f06270 */
[----:B------:R-:W-:Y:S05]  /*01a0*/  @!P0 BRA `(.L_x_1025) ;  /* 0x0000000c00648947 */ /* 0x000fea0003800000 */
[----:B------:R-:W0:Y:S01]  /*01b0*/  LDCU UR4, c[0x0][0x380] ;  /* 0x00007000ff0477ac */ /* 0x000e220008000800 */
[----:B------:R-:W-:Y:S02]  /*01c0*/  VIADD R3, R8, 0xffffffff ;  /* 0xffffffff08037836 */ /* 0x000fe40000000000 */
[----:B------:R-:W-:Y:S02]  /*01d0*/  HFMA2 R7, -RZ, RZ, -310, -36736 ;  /* 0xdcd8f87cff077431 */ /* 0x000fe400000001ff */
[----:B------:R-:W-:Y:S01]  /*01e0*/  IMAD.MOV.U32 R10, RZ, RZ, RZ ;  /* 0x000000ffff0a7224 */ /* 0x000fe200078e00ff */
[----:B------:R-:W-:Y:S01]  /*01f0*/  ISETP.GE.U32.AND P0, PT, R3, 0x3, PT ;  /* 0x000000030300780c */ /* 0x000fe20003f06070 */
[----:B------:R-:W-:Y:S02]  /*0200*/  IMAD.MOV.U32 R3, RZ, RZ, -0x75bd8fc ;  /* 0xf8a42704ff037424 */ /* 0x000fe400078e00ff */
[----:B0-----:R-:W-:-:S05]  /*0210*/  VIADD R0, R5, UR4 ;  /* 0x0000000405007c36 */ /* 0x001fca0008000000 */
[----:B------:R-:W-:Y:S02]  /*0220*/  LOP3.LUT R2, R0, 0xaad26b49, RZ, 0x3c, !PT ;  /* 0xaad26b4900027812 */ /* 0x000fe400078e3cff */
[----:B------:R-:W-:-:S03]  /*0230*/  LOP3.LUT R0, R8, 0x3, RZ, 0xc0, !PT ;  /* 0x0000000308007812 */ /* 0x000fc600078ec0ff */
[----:B------:R-:W-:-:S04]  /*0240*/  IMAD R2, R2, 0x4182bed5, RZ ;  /* 0x4182bed502027824 */ /* 0x000fc800078e02ff */
[C---:B------:R-:W-:Y:S01]  /*0250*/  VIADD R4, R2.reuse, 0x583f19 ;  /* 0x00583f1902047836 */ /* 0x040fe20000000000 */
[C---:B------:R-:W-:Y:S01]  /*0260*/  LOP3.LUT R11, R2.reuse, 0x159a55e5, RZ, 0x3c, !PT ;  /* 0x159a55e5020b7812 */ /* 0x040fe200078e3cff */
[C---:B------:R-:W-:Y:S02]  /*0270*/  VIADD R15, R2.reuse, 0x75bcd15 ;  /* 0x075bcd15020f7836 */ /* 0x040fe40000000000 */
[----:B------:R-:W-:Y:S01]  /*0280*/  VIADD R6, R2, 0xd9f6dc18 ;  /* 0xd9f6dc1802067836 */ /* 0x000fe20000000000 */
[----:B------:R-:W-:Y:S06]  /*0290*/  @!P0 BRA `(.L_x_1026) ;  /* 0x0000000800648947 */ /* 0x000fec0003800000 */
[----:B------:R-:W-:Y:S01]  /*02a0*/  LOP3.LUT R8, R8, 0x7ffffffc, RZ, 0xc0, !PT ;  /* 0x7ffffffc08087812 */ /* 0x000fe200078ec0ff */
[----:B------:R-:W-:Y:S01]  /*02b0*/  IMAD.MOV.U32 R7, RZ, RZ, -0x23270784 ;  /* 0xdcd8f87cff077424 */ /* 0x000fe200078e00ff */
[----:B------:R-:W-:Y:S01]  /*02c0*/  MOV R9, RZ ;  /* 0x000000ff00097202 */ /* 0x000fe20000000f00 */
[----:B------:R-:W-:Y:S02]  /*02d0*/  IMAD.MOV.U32 R3, RZ, RZ, -0x75bd8fc ;  /* 0xf8a42704ff037424 */ /* 0x000fe400078e00ff */
[----:B------:R-:W-:-:S07]  /*02e0*/  IMAD.MOV.U32 R10, RZ, RZ, RZ ;  /* 0x000000ffff0a7224 */ /* 0x000fce00078e00ff */
.L_x_1039:
        /* <DEDUP_REMOVED lines=29> */
[----:B------:R-:W-:Y:S05]  /*04c0*/  CALL.REL.NOINC `($__internal_2_$__cuda_sm20_sqrt_rn_f32_slowpath) ;  /* 0x000002a000dc7944 */ /* 0x000fea0003c00000 */
[----:B------:R-:W-:Y:S05]  /*04d0*/  BRA `(.L_x_1029) ;  /* 0x0000000000107947 */ /* 0x000fea0003800000 */
.L_x_1028:
[----:B------:R-:W-:Y:S01]  /*04e0*/  FMUL.FTZ R34, R24, R15 ;  /* 0x0000000f18227220 */ /* 0x000fe20000410000 */
[----:B------:R-:W-:-:S03]  /*04f0*/  FMUL.FTZ R2, R15, 0.5 ;  /* 0x3f0000000f027820 */ /* 0x000fc60000410000 */
[----:B------:R-:W-:-:S04]  /*0500*/  FFMA R15, -R34, R34, R24 ;  /* 0x00000022220f7223 */ /* 0x000fc80000000118 */
[----:B------:R-:W-:-:S07]  /*0510*/  FFMA R34, R15, R2, R34 ;  /* 0x000000020f227223 */ /* 0x000fce0000000022 */
.L_x_1029:
[----:B------:R-:W-:Y:S05]  /*0520*/  BSYNC.RECONVERGENT B2 ;  /* 0x0000000000027941 */ /* 0x000fea0003800200 */
.L_x_1027:
        /* <DEDUP_REMOVED lines=31> */
.L_x_1031:
[----:B------:R-:W-:Y:S01]  /*0720*/  FMUL.FTZ R34, R24, R3 ;  /* 0x0000000318227220 */ /* 0x000fe20000410000 */
[----:B------:R-:W-:-:S03]  /*0730*/  FMUL.FTZ R2, R3, 0.5 ;  /* 0x3f00000003027820 */ /* 0x000fc60000410000 */
[----:B------:R-:W-:-:S04]  /*0740*/  FFMA R3, -R34, R34, R24 ;  /* 0x0000002222037223 */ /* 0x000fc80000000118 */
[----:B------:R-:W-:-:S07]  /*0750*/  FFMA R34, R3, R2, R34 ;  /* 0x0000000203227223 */ /* 0x000fce0000000022 */
.L_x_1032:
[----:B------:R-:W-:Y:S05]  /*0760*/  BSYNC.RECONVERGENT B2 ;  /* 0x0000000000027941 */ /* 0x000fea0003800200 */
.L_x_1030:
        /* <DEDUP_REMOVED lines=31> */
.L_x_1034:
[----:B------:R-:W-:Y:S01]  /*0960*/  FMUL.FTZ R34, R24, R17 ;  /* 0x0000001118227220 */ /* 0x000fe20000410000 */
[----:B------:R-:W-:-:S03]  /*0970*/  FMUL.FTZ R2, R17, 0.5 ;  /* 0x3f00000011027820 */ /* 0x000fc60000410000 */
[----:B------:R-:W-:-:S04]  /*0980*/  FFMA R17, -R34, R34, R24 ;  /* 0x0000002222117223 */ /* 0x000fc80000000118 */
[----:B------:R-:W-:-:S07]  /*0990*/  FFMA R34, R17, R2, R34 ;  /* 0x0000000211227223 */ /* 0x000fce0000000022 */
.L_x_1035:
[----:B------:R-:W-:Y:S05]  /*09a0*/  BSYNC.RECONVERGENT B2 ;  /* 0x0000000000027941 */ /* 0x000fea0003800200 */
.L_x_1033:
        /* <DEDUP_REMOVED lines=30> */
[----:B------:R-:W-:Y:S05]  /*0b90*/  CALL.REL.NOINC `($__internal_2_$__cuda_sm20_sqrt_rn_f32_slowpath) ;  /* 0x0000029c00287944 */ /* 0x000fea0003c00000 */
[----:B------:R-:W-:Y:S05]  /*0ba0*/  BRA `(.L_x_1038) ;  /* 0x0000000000107947 */ /* 0x000fea0003800000 */
.L_x_1037:
[----:B------:R-:W-:Y:S01]  /*0bb0*/  FMUL.FTZ R34, R24, R13 ;  /* 0x0000000d18227220 */ /* 0x000fe20000410000 */
[----:B------:R-:W-:-:S03]  /*0bc0*/  FMUL.FTZ R2, R13, 0.5 ;  /* 0x3f0000000d027820 */ /* 0x000fc60000410000 */
[----:B------:R-:W-:-:S04]  /*0bd0*/  FFMA R13, -R34, R34, R24 ;  /* 0x00000022220d7223 */ /* 0x000fc80000000118 */
[----:B------:R-:W-:-:S07]  /*0be0*/  FFMA R34, R13, R2, R34 ;  /* 0x000000020d227223 */ /* 0x000fce0000000022 */
.L_x_1038:
[----:B------:R-:W-:Y:S05]  /*0bf0*/  BSYNC.RECONVERGENT B2 ;  /* 0x0000000000027941 */ /* 0x000fea0003800200 */
.L_x_1036:
[----:B------:R-:W-:-:S13]  /*0c00*/  FSETP.GTU.AND P0, PT, R34, 1, PT ;  /* 0x3f8000002200780b */ /* 0x000fda0003f0c000 */
[----:B------:R-:W-:Y:S01]  /*0c10*/  @!P0 FADD R10, R10, 1 ;  /* 0x3f8000000a0a8421 */ /* 0x000fe20000000000 */
[----:B------:R-:W-:Y:S06]  /*0c20*/  @P1 BRA `(.L_x_1039) ;  /* 0xfffffff400b01947 */ /* 0x000fec000383ffff */
.L_x_1026:
[----:B------:R-:W-:-:S13]  /*0c30*/  ISETP.NE.AND P0, PT, R0, RZ, PT ;  /* 0x000000ff0000720c */ /* 0x000fda0003f05270 */
[----:B------:R-:W-:Y:S05]  /*0c40*/  @!P0 BRA `(.L_x_1040) ;  /* 0x0000000000b88947 */ /* 0x000fea0003800000 */
[----:B------:R-:W-:-:S07]  /*0c50*/  IMAD.MOV.U32 R9, RZ, RZ, RZ ;  /* 0x000000ffff097224 */ /* 0x000fce00078e00ff */
.L_x_1044:
[----:B------:R-:W-:Y:S01]  /*0c60*/  SHF.R.U32.HI R2, RZ, 0x2, R15 ;  /* 0x00000002ff027819 */ /* 0x000fe2000001160f */
[----:B------:R-:W-:Y:S01]  /*0c70*/  IMAD.SHL.U32 R13, R4, 0x10, RZ ;  /* 0x00000010040d7824 */ /* 0x000fe200078e00ff */
[----:B------:R-:W-:Y:S01]  /*0c80*/  SHF.R.U32.HI R12, RZ, 0x2, R11 ;  /* 0x00000002ff0c7819 */ /* 0x000fe2000001160b */
[----:B------:R-:W-:Y:S01]  /*0c90*/  VIADD R9, R9, 0x1 ;  /* 0x0000000109097836 */ /* 0x000fe20000000000 */
[----:B------:R-:W-:Y:S01]  /*0ca0*/  LOP3.LUT R2, R2, R15, RZ, 0x3c, !PT ;  /* 0x0000000f02027212 */ /* 0x000fe200078e3cff */
[----:B------:R-:W-:Y:S01]  /*0cb0*/  BSSY.RECONVERGENT B2, `(.L_x_1041) ;  /* 0x0000023000027945 */ /* 0x000fe20003800200 */
[----:B------:R-:W-:Y:S02]  /*0cc0*/  LOP3.LUT R11, R12, R11, RZ, 0x3c, !PT ;  /* 0x0000000b0c0b7212 */ /* 0x000fe400078e3cff */
[----:B------:R-:W-:Y:S01]  /*0cd0*/  MOV R15, R3 ;  /* 0x00000003000f7202 */ /* 0x000fe20000000f00 */
[----:B------:R-:W-:Y:S01]  /*0ce0*/  IMAD.SHL.U32 R8, R2, 0x2, RZ ;  /* 0x0000000202087824 */ /* 0x000fe200078e00ff */
[----:B------:R-:W-:Y:S01]  /*0cf0*/  ISETP.NE.AND P1, PT, R9, R0, PT ;  /* 0x000000000900720c */ /* 0x000fe20003f25270 */
[----:B------:R-:W-:-:S02]  /*0d00*/  IMAD.SHL.U32 R12, R11, 0x2, RZ ;  /* 0x000000020b0c7824 */ /* 0x000fc400078e00ff */
[----:B------:R-:W-:Y:S01]  /*0d10*/  IMAD.MOV.U32 R3, RZ, RZ, R4 ;  /* 0x000000ffff037224 */ /* 0x000fe200078e0004 */
[----:B------:R-:W-:Y:S01]  /*0d20*/  LOP3.LUT R13, R4, R13, R8, 0x96, !PT ;  /* 0x0000000d040d7212 */ /* 0x000fe200078e9608 */
[----:B------:R-:W-:-:S03]  /*0d30*/  IMAD.MOV.U32 R8, RZ, RZ, R7 ;  /* 0x000000ffff087224 */ /* 0x000fc600078e0007 */
[----:B------:R-:W-:Y:S01]  /*0d40*/  LOP3.LUT R7, R13, R2, RZ, 0x3c, !PT ;  /* 0x000000020d077212 */ /* 0x000fe200078e3cff */
[----:B------:R-:W-:-:S03]  /*0d50*/  IMAD.MOV.U32 R13, RZ, RZ, 0x2f800000 ;  /* 0x2f800000ff0d7424 */ /* 0x000fc600078e00ff */
[----:B------:R-:W-:-:S04]  /*0d60*/  SHF.L.U32 R2, R7, 0x4, RZ ;  /* 0x0000000407027819 */ /* 0x000fc800000006ff */
[----:B------:R-:W-:Y:S02]  /*0d70*/  LOP3.LUT R12, R11, R12, R2, 0x96, !PT ;  /* 0x0000000c0b0c7212 */ /* 0x000fe400078e9602 */
[C---:B------:R-:W-:Y:S01]  /*0d80*/  IADD3 R2, PT, PT, R6.reuse, 0x587c5, R7 ;  /* 0x000587c506027810 */ /* 0x040fe20007ffe007 */
[----:B------:R-:W-:Y:S01]  /*0d90*/  VIADD R6, R6, 0xb0f8a ;  /* 0x000b0f8a06067836 */ /* 0x000fe20000000000 */
[----:B------:R-:W-:Y:S02]  /*0da0*/  LOP3.LUT R11, R12, R7, RZ, 0x3c, !PT ;  /* 0x000000070c0b7212 */ /* 0x000fe400078e3cff */
        /* <DEDUP_REMOVED lines=15> */
.L_x_1042:
[----:B------:R-:W-:Y:S01]  /*0ea0*/  FMUL.FTZ R34, R24, R13 ;  /* 0x0000000d18227220 */ /* 0x000fe20000410000 */
[----:B------:R-:W-:-:S03]  /*0eb0*/  FMUL.FTZ R2, R13, 0.5 ;  /* 0x3f0000000d027820 */ /* 0x000fc60000410000 */
[----:B------:R-:W-:-:S04]  /*0ec0*/  FFMA R11, -R34, R34, R24 ;  /* 0x00000022220b7223 */ /* 0x000fc80000000118 */
[----:B------:R-:W-:-:S07]  /*0ed0*/  FFMA R34, R11, R2, R34 ;  /* 0x000000020b227223 */ /* 0x000fce0000000022 */
.L_x_1043:
[----:B------:R-:W-:Y:S05]  /*0ee0*/  BSYNC.RECONVERGENT B2 ;  /* 0x0000000000027941 */ /* 0x000fea0003800200 */
.L_x_1041:
[----:B------:R-:W-:Y:S01]  /*0ef0*/  FSETP.GTU.AND P0, PT, R34, 1, PT ;  /* 0x3f8000002200780b */ /* 0x000fe20003f0c000 */
[----:B------:R-:W-:-:S12]  /*0f00*/  IMAD.MOV.U32 R11, RZ, RZ, R8 ;  /* 0x000000ffff0b7224 */ /* 0x000fd800078e0008 */
[----:B------:R-:W-:Y:S01]  /*0f10*/  @!P0 FADD R10, R10, 1 ;  /* 0x3f8000000a0a8421 */ /* 0x000fe20000000000 */
[----:B------:R-:W-:Y:S06]  /*0f20*/  @P1 BRA `(.L_x_1044) ;  /* 0xfffffffc004c1947 */ /* 0x000fec000383ffff */
.L_x_1040:
[----:B------:R-:W-:-:S07]  /*0f30*/  FMUL R2, R10, 4 ;  /* 0x408000000a027820 */ /* 0x000fce0000400000 */
.L_x_1025:
        /* <DEDUP_REMOVED lines=13> */
[----:B------:R-:W-:Y:S05]  /*1010*/  CALL.REL.NOINC `($__internal_3_$__cuda_sm3x_div_rn_noftz_f32_slowpath) ;  /* 0x0000029800607944 */ /* 0x000fea0003c00000 */
[----:B------:R-:W-:-:S07]  /*1020*/  IMAD.MOV.U32 R8, RZ, RZ, R2 ;  /* 0x000000ffff087224 */ /* 0x000fce00078e0002 */
.L_x_1046:
[----:B------:R-:W-:Y:S05]  /*1030*/  BSYNC.RECONVERGENT B4 ;  /* 0x0000000000047941 */ /* 0x000fea0003800200 */
.L_x_1045:
[----:B------:R-:W-:-:S07]  /*1040*/  IADD3 R7, PT, PT, R5, 0x100, RZ ;  /* 0x0000010005077810 */ /* 0x000fce0007ffe0ff */
.L_x_1024:
[----:B------:R-:W-:Y:S05]  /*1050*/  BSYNC.RECONVERGENT B1 ;  /* 0x0000000000017941 */ /* 0x000fea0003800200 */
.L_x_1023:
[----:B------:R-:W0:Y:S01]  /*1060*/  LDCU UR4, c[0x0][0x390] ;  /* 0x00007200ff0477ac */ /* 0x000e220008000800 */
[----:B------:R-:W-:Y:S01]  /*1070*/  BSSY.RECONVERGENT B1, `(.L_x_1047) ;  /* 0x000018a000017945 */ /* 0x000fe20003800200 */
[----:B0-----:R-:W-:-:S05]  /*1080*/  IMAD.U32 R2, RZ, RZ, UR4 ;  /* 0x00000004ff027e24 */ /* 0x001fca000f8e00ff */
[----:B------:R-:W-:-:S13]  /*1090*/  ISETP.GE.U32.AND P0, PT, R7, R2, PT ;  /* 0x000000020700720c */ /* 0x000fda0003f06070 */
[----:B------:R-:W-:Y:S05]  /*10a0*/  @P0 BRA `(.L_x_1048) ;  /* 0x0000001800180947 */ /* 0x000fea0003800000 */
[----:B------:R-:W0:Y:S02]  /*10b0*/  LDC R3, c[0x0][0x3a0] ;  /* 0x0000e800ff037b82 */ /* 0x000e240000000800 */
[----:B0-----:R-:W-:Y:S02]  /*10c0*/  ISETP.GE.AND P0, PT, R3, 0x1, PT ;  /* 0x000000010300780c */ /* 0x001fe40003f06270 */
[----:B------:R-:W-:-:S11]  /*10d0*/  I2FP.F32.S32 R0, R3 ;  /* 0x0000000300007245 */ /* 0x000fd60000201400 */
[----:B------:R-:W-:Y:S05]  /*10e0*/  @!P0 BRA `(.L_x_1049) ;  /* 0x0000001000d08947 */ /* 0x000fea0003800000 */
[C---:B------:R-:W-:Y:S01]  /*10f0*/  LOP3.LUT R6, R3.reuse, 0x7ffffffc, RZ, 0xc0, !PT ;  /* 0x7ffffffc03067812 */ /* 0x040fe200078ec0ff */
[C---:B------:R-:W-:Y:S01]  /*1100*/  VIADD R4, R3.reuse, 0xffffffff ;  /* 0xffffffff03047836 */ /* 0x040fe20000000000 */
[----:B------:R-:W-:-:S03]  /*1110*/  LOP3.LUT R3, R3, 0x3, RZ, 0xc0, !PT ;  /* 0x0000000303037812 */ /* 0x000fc600078ec0ff */
[----:B------:R-:W-:-:S07]  /*1120*/  IMAD.MOV R6, RZ, RZ, -R6 ;  /* 0x000000ffff067224 */ /* 0x000fce00078e0a06 */
.L_x_1076:
[----:B------:R-:W0:Y:S01]  /*1130*/  LDCU UR4, c[0x0][0x380] ;  /* 0x00007000ff0477ac */ /* 0x000e220008000800 */
[----:B------:R-:W-:Y:S01]  /*1140*/  ISETP.GE.U32.AND P0, PT, R4, 0x3, PT ;  /* 0x000000030400780c */ /* 0x000fe20003f06070 */
[----:B------:R-:W-:Y:S02]  /*1150*/  HFMA2 R10, -RZ, RZ, -38016, 0.02740478515625 ;  /* 0xf8a42704ff0a7431 */ /* 0x000fe400000001ff */
[----:B------:R-:W-:Y:S02]  /*1160*/  IMAD.MOV.U32 R11, RZ, RZ, -0x23270784 ;  /* 0xdcd8f87cff0b7424 */ /* 0x000fe400078e00ff */
[----:B------:R-:W-:Y:S02]  /*1170*/  IMAD.MOV.U32 R12, RZ, RZ, RZ ;  /* 0x000000ffff0c7224 */ /* 0x000fe400078e00ff */
[----:B0-----:R-:W-:-:S05]  /*1180*/  VIADD R2, R7, UR4 ;  /* 0x0000000407027c36 */ /* 0x001fca0008000000 */
[----:B------:R-:W-:-:S05]  /*1190*/  LOP3.LUT R2, R2, 0xaad26b49, RZ, 0x3c, !PT ;  /* 0xaad26b4902027812 */ /* 0x000fca00078e3cff */
[----:B------:R-:W-:-:S04]  /*11a0*/  IMAD R2, R2, 0x4182bed5, RZ ;  /* 0x4182bed502027824 */ /* 0x000fc800078e02ff */
[C---:B------:R-:W-:Y:S01]  /*11b0*/  VIADD R9, R2.reuse, 0x583f19 ;  /* 0x00583f1902097836 */ /* 0x040fe20000000000 */
[C---:B------:R-:W-:Y:S01]  /*11c0*/  LOP3.LUT R15, R2.reuse, 0x159a55e5, RZ, 0x3c, !PT ;  /* 0x159a55e5020f7812 */ /* 0x040fe200078e3cff */
[C---:B------:R-:W-:Y:S02]  /*11d0*/  VIADD R19, R2.reuse, 0x75bcd15 ;  /* 0x075bcd1502137836 */ /* 0x040fe40000000000 */
[----:B------:R-:W-:Y:S01]  /*11e0*/  VIADD R13, R2, 0xd9f6dc18 ;  /* 0xd9f6dc18020d7836 */ /* 0x000fe20000000000 */
[----:B------:R-:W-:Y:S06]  /*11f0*/  @!P0 BRA `(.L_x_1050) ;  /* 0x00000008006c8947 */ /* 0x000fec0003800000 */
[----:B------:R-:W-:Y:S01]  /*1200*/  IMAD.MOV.U32 R13, RZ, RZ, R2 ;  /* 0x000000ffff0d7224 */ /* 0x000fe200078e0002 */
[----:B------:R-:W-:Y:S01]  /*1210*/  MOV R11, 0xdcd8f87c ;  /* 0xdcd8f87c000b7802 */ /* 0x000fe20000000f00 */
[----:B------:R-:W-:Y:S02]  /*1220*/  IMAD.MOV.U32 R10, RZ, RZ, -0x75bd8fc ;  /* 0xf8a42704ff0a7424 */ /* 0x000fe400078e00ff */
[----:B------:R-:W-:Y:S02]  /*1230*/  IMAD.MOV.U32 R12, RZ, RZ, RZ ;  /* 0x000000ffff0c7224 */ /* 0x000fe400078e00ff */
[----:B------:R-:W-:-:S07]  /*1240*/  IMAD.MOV.U32 R14, RZ, RZ, R6 ;  /* 0x000000ffff0e7224 */ /* 0x000fce00078e0006 */
.L_x_1063:
        /* <DEDUP_REMOVED lines=8> */
[----:B------:R-:W-:Y:S01]  /*12d0*/  ISETP.NE.AND P1, PT, R14, RZ, PT ;  /* 0x000000ff0e00720c */ /* 0x000fe20003f25270 */
[----:B------:R-:W-:-:S05]  /*12e0*/  IMAD.SHL.U32 R17, R2, 0x2, RZ ;  /* 0x0000000202117824 */ /* 0x000fca00078e00ff */
[----:B------:R-:W-:Y:S01]  /*12f0*/  LOP3.LUT R17, R9, R16, R17, 0x96, !PT ;  /* 0x0000001009117212 */ /* 0x000fe200078e9611 */
[----:B------:R-:W-:-:S03]  /*1300*/  VIADD R16, R13, 0xd9f6dc18 ;  /* 0xd9f6dc180d107836 */ /* 0x000fc60000000000 */
        /* <DEDUP_REMOVED lines=20> */
.L_x_1052:
[----:B------:R-:W-:Y:S01]  /*1450*/  FMUL.FTZ R34, R24, R19 ;  /* 0x0000001318227220 */ /* 0x000fe20000410000 */
[----:B------:R-:W-:-:S03]  /*1460*/  FMUL.FTZ R2, R19, 0.5 ;  /* 0x3f00000013027820 */ /* 0x000fc60000410000 */
[----:B------:R-:W-:-:S04]  /*1470*/  FFMA R19, -R34, R34, R24 ;  /* 0x0000002222137223 */ /* 0x000fc80000000118 */
[----:B------:R-:W-:-:S07]  /*1480*/  FFMA R34, R19, R2, R34 ;  /* 0x0000000213227223 */ /* 0x000fce0000000022 */
.L_x_1053:
[----:B------:R-:W-:Y:S05]  /*1490*/  BSYNC.RECONVERGENT B2 ;  /* 0x0000000000027941 */ /* 0x000fea0003800200 */
.L_x_1051:
        /* <DEDUP_REMOVED lines=31> */
.L_x_1055:
[----:B------:R-:W-:Y:S01]  /*1690*/  FMUL.FTZ R34, R24, R21 ;  /* 0x0000001518227220 */ /* 0x000fe20000410000 */
[----:B------:R-:W-:-:S03]  /*16a0*/  FMUL.FTZ R2, R21, 0.5 ;  /* 0x3f00000015027820 */ /* 0x000fc60000410000 */
[----:B------:R-:W-:-:S04]  /*16b0*/  FFMA R21, -R34, R34, R24 ;  /* 0x0000002222157223 */ /* 0x000fc80000000118 */
[----:B------:R-:W-:-:S07]  /*16c0*/  FFMA R34, R21, R2, R34 ;  /* 0x0000000215227223 */ /* 0x000fce0000000022 */
.L_x_1056:
[----:B------:R-:W-:Y:S05]  /*16d0*/  BSYNC.RECONVERGENT B2 ;  /* 0x0000000000027941 */ /* 0x000fea0003800200 */
.L_x_1054:
        /* <DEDUP_REMOVED lines=31> */
.L_x_1058:
[----:B------:R-:W-:Y:S01]  /*18d0*/  FMUL.FTZ R34, R24, R9 ;  /* 0x0000000918227220 */ /* 0x000fe20000410000 */
[----:B------:R-:W-:-:S03]  /*18e0*/  FMUL.FTZ R2, R9, 0.5 ;  /* 0x3f00000009027820 */ /* 0x000fc60000410000 */
[----:B------:R-:W-:-:S04]  /*18f0*/  FFMA R9, -R34, R34, R24 ;  /* 0x0000002222097223 */ /* 0x000fc80000000118 */
[----:B------:R-:W-:-:S07]  /*1900*/  FFMA R34, R9, R2, R34 ;  /* 0x0000000209227223 */ /* 0x000fce0000000022 */
.L_x_1059:
[----:B------:R-:W-:Y:S05]  /*1910*/  BSYNC.RECONVERGENT B2 ;  /* 0x0000000000027941 */ /* 0x000fea0003800200 */
.L_x_1057:
        /* <DEDUP_REMOVED lines=31> */
.L_x_1061:
[----:B------:R-:W-:Y:S01]  /*1b10*/  FMUL.FTZ R34, R24, R17 ;  /* 0x0000001118227220 */ /* 0x000fe20000410000 */
[----:B------:R-:W-:-:S03]  /*1b20*/  FMUL.FTZ R2, R17, 0.5 ;  /* 0x3f00000011027820 */ /* 0x000fc60000410000 */
[----:B------:R-:W-:-:S04]  /*1b30*/  FFMA R17, -R34, R34, R24 ;  /* 0x0000002222117223 */ /* 0x000fc80000000118 */
[----:B------:R-:W-:-:S07]  /*1b40*/  FFMA R34, R17, R2, R34 ;  /* 0x0000000211227223 */ /* 0x000fce0000000022 */
.L_x_1062:
[----:B------:R-:W-:Y:S05]  /*1b50*/  BSYNC.RECONVERGENT B2 ;  /* 0x0000000000027941 */ /* 0x000fea0003800200 */
.L_x_1060:
[----:B------:R-:W-:Y:S02]  /*1b60*/  FSETP.GTU.AND P0, PT, R34, 1, PT ;  /* 0x3f8000002200780b */ /* 0x000fe40003f0c000 */
[----:B------:R-:W-:-:S11]  /*1b70*/  IADD3 R13, PT, PT, R13, 0x2c3e28, RZ ;  /* 0x002c3e280d0d7810 */ /* 0x000fd60007ffe0ff */
[----:B------:R-:W-:Y:S01]  /*1b80*/  @!P0 FADD R12, R12, 1 ;  /* 0x3f8000000c0c8421 */ /* 0x000fe20000000000 */
[----:B------:R-:W-:Y:S06]  /*1b90*/  @P1 BRA `(.L_x_1063) ;  /* 0xfffffff400ac1947 */ /* 0x000fec000383ffff */
[----:B------:R-:W-:-:S07]  /*1ba0*/  VIADD R13, R13, 0xd9f6dc18 ;  /* 0xd9f6dc180d0d7836 */ /* 0x000fce0000000000 */
.L_x_1050:
        /* <DEDUP_REMOVED lines=12> */
[----:B------:R-:W-:Y:S01]  /*1c70*/  IMAD.SHL.U32 R2, R18, 0x2, RZ ;  /* 0x0000000212027824 */ /* 0x000fe200078e00ff */
        /* <DEDUP_REMOVED lines=19> */
.L_x_1066:
[----:B------:R-:W-:Y:S01]  /*1db0*/  FMUL.FTZ R34, R24, R15 ;  /* 0x0000000f18227220 */ /* 0x000fe20000410000 */
[----:B------:R-:W-:-:S03]  /*1dc0*/  FMUL.FTZ R2, R15, 0.5 ;  /* 0x3f0000000f027820 */ /* 0x000fc60000410000 */
[----:B------:R-:W-:-:S04]  /*1dd0*/  FFMA R15, -R34, R34, R24 ;  /* 0x00000022220f7223 */ /* 0x000fc80000000118 */
[----:B------:R-:W-:-:S07]  /*1de0*/  FFMA R34, R15, R2, R34 ;  /* 0x000000020f227223 */ /* 0x000fce0000000022 */
.L_x_1067:
[----:B------:R-:W-:Y:S05]  /*1df0*/  BSYNC.RECONVERGENT B2 ;  /* 0x0000000000027941 */ /* 0x000fea0003800200 */
.L_x_1065:
[----:B------:R-:W-:-:S13]  /*1e00*/  FSETP.GTU.AND P0, PT, R34, 1, PT ;  /* 0x3f8000002200780b */ /* 0x000fda0003f0c000 */
[----:B------:R-:W-:Y:S01]  /*1e10*/  @!P0 FADD R12, R12, 1 ;  /* 0x3f8000000c0c8421 */ /* 0x000fe20000000000 */
[----:B------:R-:W-:Y:S06]  /*1e20*/  @!P1 BRA `(.L_x_1064) ;  /* 0x0000000400289947 */ /* 0x000fec0003800000 */
[----:B------:R-:W-:Y:S01]  /*1e30*/  SHF.R.U32.HI R15, RZ, 0x2, R10 ;  /* 0x00000002ff0f7819 */ /* 0x000fe2000001160a */
[----:B------:R-:W-:Y:S01]  /*1e40*/  IMAD.SHL.U32 R17, R16, 0x10, RZ ;  /* 0x0000001010117824 */ /* 0x000fe200078e00ff */
[----:B------:R-:W-:Y:S01]  /*1e50*/  BSSY.RECONVERGENT B2, `(.L_x_1068) ;  /* 0x0000020000027945 */ /* 0x000fe20003800200 */
[----:B------:R-:W-:Y:S02]  /*1e60*/  ISETP.NE.AND P1, PT, R3, 0x2, PT ;  /* 0x000000020300780c */ /* 0x000fe40003f25270 */
        /* <DEDUP_REMOVED lines=26> */
.L_x_1069:
[----:B------:R-:W-:Y:S01]  /*2010*/  FMUL.FTZ R34, R24, R11 ;  /* 0x0000000b18227220 */ /* 0x000fe20000410000 */
[----:B------:R-:W-:-:S03]  /*2020*/  FMUL.FTZ R2, R11, 0.5 ;  /* 0x3f0000000b027820 */ /* 0x000fc60000410000 */
[----:B------:R-:W-:-:S04]  /*2030*/  FFMA R11, -R34, R34, R24 ;  /* 0x00000022220b7223 */ /* 0x000fc80000000118 */
[----:B------:R-:W-:-:S07]  /*2040*/  FFMA R34, R11, R2, R34 ;  /* 0x000000020b227223 */ /* 0x000fce0000000022 */
.L_x_1070:
[----:B------:R-:W-:Y:S05]  /*2050*/  BSYNC.RECONVERGENT B2 ;  /* 0x0000000000027941 */ /* 0x000fea0003800200 */
.L_x_1068:
        /* <DEDUP_REMOVED lines=18> */
[----:B------:R-:W-:Y:S02]  /*2180*/  MOV R9, 0x2f800000 ;  /* 0x2f80000000097802 */ /* 0x000fe40000000f00 */
        /* <DEDUP_REMOVED lines=13> */
.L_x_1072:
[----:B------:R-:W-:Y:S01]  /*2260*/  FMUL.FTZ R34, R24, R9 ;  /* 0x0000000918227220 */ /* 0x000fe20000410000 */
[----:B------:R-:W-:-:S03]  /*2270*/  FMUL.FTZ R2, R9, 0.5 ;  /* 0x3f00000009027820 */ /* 0x000fc60000410000 */
[----:B------:R-:W-:-:S04]  /*2280*/  FFMA R9, -R34, R34, R24 ;  /* 0x0000002222097223 */ /* 0x000fc80000000118 */
[----:B------:R-:W-:-:S07]  /*2290*/  FFMA R34, R9, R2, R34 ;  /* 0x0000000209227223 */ /* 0x000fce0000000022 */
.L_x_1073:
[----:B------:R-:W-:Y:S05]  /*22a0*/  BSYNC.RECONVERGENT B2 ;  /* 0x0000000000027941 */ /* 0x000fea0003800200 */
.L_x_1071:
[----:B------:R-:W-:-:S13]  /*22b0*/  FSETP.GTU.AND P0, PT, R34, 1, PT ;  /* 0x3f8000002200780b */ /* 0x000fda0003f0c000 */
[----:B------:R-:W-:-:S07]  /*22c0*/  @!P0 FADD R12, R12, 1 ;  /* 0x3f8000000c0c8421 */ /* 0x000fce0000000000 */
.L_x_1064:
        /* <DEDUP_REMOVED lines=14> */
.L_x_1075:
[----:B------:R-:W-:Y:S05]  /*23b0*/  BSYNC.RECONVERGENT B4 ;  /* 0x0000000000047941 */ /* 0x000fea0003800200 */
.L_x_1074:
[----:B------:R-:W0:Y:S01]  /*23c0*/  LDCU UR4, c[0x0][0x390] ;  /* 0x00007200ff0477ac */ /* 0x000e220008000800 */
[----:B------:R-:W-:Y:S02]  /*23d0*/  VIADD R7, R7, 0x100 ;  /* 0x0000010007077836 */ /* 0x000fe40000000000 */
[----:B------:R-:W-:Y:S01]  /*23e0*/  FADD R8, R9, R8 ;  /* 0x0000000809087221 */ /* 0x000fe20000000000 */
[----:B0-----:R-:W-:-:S05]  /*23f0*/  IMAD.U32 R2, RZ, RZ, UR4 ;  /* 0x00000004ff027e24 */ /* 0x001fca000f8e00ff */
[----:B------:R-:W-:-:S13]  /*2400*/  ISETP.GE.AND P0, PT, R7, R2, PT ;  /* 0x000000020700720c */ /* 0x000fda0003f06270 */
[----:B------:R-:W-:Y:S05]  /*2410*/  @!P0 BRA `(.L_x_1076) ;  /* 0xffffffec00448947 */ /* 0x000fea000383ffff */
[----:B------:R-:W-:Y:S05]  /*2420*/  BRA `(.L_x_1048) ;  /* 0x0000000400387947 */ /* 0x000fea0003800000 */
.L_x_1049:
        /* <DEDUP_REMOVED lines=8> */
[----:B------:R-:W-:Y:S01]  /*24b0*/  HFMA2 R2, -RZ, RZ, 0, 0 ;  /* 0x00000000ff027431 */ /* 0x000fe200000001ff */
[----:B------:R-:W-:-:S07]  /*24c0*/  MOV R31, 0x24e0 ;  /* 0x000024e0001f7802 */ /* 0x000fce0000000f00 */
[----:B------:R-:W-:Y:S05]  /*24d0*/  CALL.REL.NOINC `($__internal_3_$__cuda_sm3x_div_rn_noftz_f32_slowpath) ;  /* 0x0000028400307944 */ /* 0x000fea0003c00000 */
[----:B------:R-:W-:-:S07]  /*24e0*/  IMAD.MOV.U32 R3, RZ, RZ, R2 ;  /* 0x000000ffff037224 */ /* 0x000fce00078e0002 */
.L_x_1077:
[----:B------:R-:W0:Y:S01]  /*24f0*/  LDCU UR4, c[0x0][0x390] ;  /* 0x00007200ff0477ac */ /* 0x000e220008000800 */
[----:B------:R-:W-:Y:S01]  /*2500*/  LOP3.LUT R9, RZ, R7, RZ, 0x33, !PT ;  /* 0x00000007ff097212 */ /* 0x000fe200078e33ff */
[----:B------:R-:W-:Y:S01]  /*2510*/  BSSY.RECONVERGENT B2, `(.L_x_1078) ;  /* 0x000000f000027945 */ /* 0x000fe20003800200 */
[----:B0-----:R-:W-:-:S04]  /*2520*/  IMAD.U32 R2, RZ, RZ, UR4 ;  /* 0x00000004ff027e24 */ /* 0x001fc8000f8e00ff */
[----:B------:R-:W-:-:S05]  /*2530*/  IMAD.IADD R9, R9, 0x1, R2 ;  /* 0x0000000109097824 */ /* 0x000fca00078e0202 */
[C---:B------:R-:W-:Y:S02]  /*2540*/  LOP3.LUT R0, R9.reuse, 0x300, RZ, 0xc0, !PT ;  /* 0x0000030009007812 */ /* 0x040fe400078ec0ff */
[----:B------:R-:W-:Y:S02]  /*2550*/  ISETP.GE.U32.AND P1, PT, R9, 0x300, PT ;  /* 0x000003000900780c */ /* 0x000fe40003f26070 */
[----:B------:R-:W-:-:S13]  /*2560*/  ISETP.NE.AND P0, PT, R0, 0x300, PT ;  /* 0x000003000000780c */ /* 0x000fda0003f05270 */
[----:B------:R-:W-:Y:S05]  /*2570*/  @!P0 BRA `(.L_x_1079) ;  /* 0x0000000000208947 */ /* 0x000fea0003800000 */
[----:B------:R-:W-:Y:S01]  /*2580*/  LEA.HI R0, R9, 0x1, RZ, 0x18 ;  /* 0x0000000109007811 */ /* 0x000fe200078fc0ff */
[----:B------:R-:W-:-:S03]  /*2590*/  IMAD.MOV.U32 R4, RZ, RZ, RZ ;  /* 0x000000ffff047224 */ /* 0x000fc600078e00ff */
[----:B------:R-:W-:-:S07]  /*25a0*/  LOP3.LUT R9, R0, 0x3, RZ, 0xc0, !PT ;  /* 0x0000000300097812 */ /* 0x000fce00078ec0ff */
.L_x_1080:
[----:B------:R-:W-:Y:S02]  /*25b0*/  VIADD R4, R4, 0x1 ;  /* 0x0000000104047836 */ /* 0x000fe40000000000 */
[----:B------:R-:W-:Y:S01]  /*25c0*/  FADD R8, R3, R8 ;  /* 0x0000000803087221 */ /* 0x000fe20000000000 */
[----:B------:R-:W-:Y:S02]  /*25d0*/  IADD3 R7, PT, PT, R7, 0x100, RZ ;  /* 0x0000010007077810 */ /* 0x000fe40007ffe0ff */
[----:B------:R-:W-:-:S13]  /*25e0*/  ISETP.NE.AND P0, PT, R4, R9, PT ;  /* 0x000000090400720c */ /* 0x000fda0003f05270 */
[----:B------:R-:W-:Y:S05]  /*25f0*/  @P0 BRA `(.L_x_1080) ;  /* 0xfffffffc00ec0947 */ /* 0x000fea000383ffff */
.L_x_1079:
[----:B------:R-:W-:Y:S05]  /*2600*/  BSYNC.RECONVERGENT B2 ;  /* 0x0000000000027941 */ /* 0x000fea0003800200 */
.L_x_1078:
        /* <DEDUP_REMOVED lines=8> */
.L_x_1083:
        /* <DEDUP_REMOVED lines=19> */
.L_x_1082:
[----:B------:R-:W-:Y:S05]  /*27c0*/  BSYNC.RECONVERGENT B2 ;  /* 0x0000000000027941 */ /* 0x000fea0003800200 */
.L_x_1081:
        /* <DEDUP_REMOVED lines=14> */
.L_x_1085:
[----:B------:R-:W-:Y:S05]  /*28b0*/  BSYNC.RECONVERGENT B2 ;  /* 0x0000000000027941 */ /* 0x000fea0003800200 */
.L_x_1084:
[----:B------:R-:W-:-:S13]  /*28c0*/  ISETP.LT.OR P0, PT, R7, R2, P0 ;  /* 0x000000020700720c */ /* 0x000fda0000701670 */
[----:B------:R-:W-:-:S04]  /*28d0*/  @P0 FADD R0, R8, R3 ;  /* 0x0000000308000221 */ /* 0x000fc80000000000 */
[----:B------:R-:W-:-:S04]  /*28e0*/  @P0 FADD R0, R0, R3 ;  /* 0x0000000300000221 */ /* 0x000fc80000000000 */
[----:B------:R-:W-:-:S04]  /*28f0*/  @P0 FADD R0, R0, R3 ;  /* 0x0000000300000221 */ /* 0x000fc80000000000 */
[----:B------:R-:W-:-:S07]  /*2900*/  @P0 FADD R8, R0, R3 ;  /* 0x0000000300080221 */ /* 0x000fce0000000000 */
.L_x_1048:
[----:B------:R-:W-:Y:S05]  /*2910*/  BSYNC.RECONVERGENT B1 ;  /* 0x0000000000017941 */ /* 0x000fea0003800200 */
.L_x_1047:
[----:B------:R-:W0:Y:S01]  /*2920*/  LDCU UR8, c[0x0][0x394] ;  /* 0x00007280ff0877ac */ /* 0x000e220008000800 */
[----:B------:R-:W-:Y:S01]  /*2930*/  ISETP.GE.U32.AND P0, PT, R2, 0x100, PT ;  /* 0x000001000200780c */ /* 0x000fe20003f06070 */
[----:B------:R-:W-:Y:S01]  /*2940*/  IMAD.MOV.U32 R9, RZ, RZ, R8 ;  /* 0x000000ffff097224 */ /* 0x000fe200078e0008 */
[----:B0-----:R-:W-:-:S04]  /*2950*/  MOV R0, UR8 ;  /* 0x0000000800007c02 */ /* 0x001fc80008000f00 */
[----:B------:R-:W-:-:S13]  /*2960*/  ISETP.GE.AND.EX P0, PT, R0, RZ, PT, P0 ;  /* 0x000000ff0000720c */ /* 0x000fda0003f06300 */
[----:B------:R-:W-:Y:S05]  /*2970*/  @!P0 BRA `(.L_x_1086) ;  /* 0x0000000000b88947 */ /* 0x000fea0003800000 */
[----:B------:R-:W0:Y:S01]  /*2980*/  S2R R6, SR_LANEID ;  /* 0x0000000000067919 */ /* 0x000e220000000000 */
[----:B------:R-:W-:-:S03]  /*2990*/  UMOV UR4, 0xffffffff ;  /* 0xffffffff00047882 */ /* 0x000fc60000000000 */
[----:B------:R-:W-:Y:S05]  /*29a0*/  BRA.DIV UR4, `(.L_x_1087) ;  /* 0x0000027a04787947 */ /* 0x000fea000b800000 */
[----:B------:R-:W1:Y:S01]  /*29b0*/  SHFL.DOWN PT, R0, R9, 0x1, 0x1f ;  /* 0x08201f0009007f89 */ /* 0x000e6200000e0000 */
[----:B0-----:R-:W-:Y:S01]  /*29c0*/  ISETP.GT.AND P0, PT, R6, 0x1e, PT ;  /* 0x0000001e0600780c */ /* 0x001fe20003f04270 */
[----:B-1----:R-:W-:-:S05]  /*29d0*/  FADD R0, R0, R9 ;  /* 0x0000000900007221 */ /* 0x002fca0000000000 */
[----:B------:R-:W-:Y:S02]  /*29e0*/  FSEL R0, R9, R0, P0 ;  /* 0x0000000009007208 */ /* 0x000fe40000000000 */
[----:B------:R-:W-:-:S03]  /*29f0*/  ISETP.GT.AND P0, PT, R6, 0x1d, PT ;  /* 0x0000001d0600780c */ /* 0x000fc60003f04270 */
[----:B------:R-:W0:Y:S10]  /*2a00*/  SHFL.DOWN PT, R3, R0, 0x2, 0x1f ;  /* 0x08401f0000037f89 */ /* 0x000e3400000e0000 */
[----:B0-----:R-:W-:Y:S01]  /*2a10*/  @!P0 FADD R0, R0, R3 ;  /* 0x0000000300008221 */ /* 0x001fe20000000000 */
[----:B------:R-:W-:-:S04]  /*2a20*/  ISETP.GT.AND P0, PT, R6, 0x1b, PT ;  /* 0x0000001b0600780c */ /* 0x000fc80003f04270 */
[----:B------:R-:W0:Y:S09]  /*2a30*/  SHFL.DOWN PT, R3, R0, 0x4, 0x1f ;  /* 0x08801f0000037f89 */ /* 0x000e3200000e0000 */
[----:B0-----:R-:W-:Y:S01]  /*2a40*/  @!P0 FADD R0, R0, R3 ;  /* 0x0000000300008221 */ /* 0x001fe20000000000 */
[----:B------:R-:W-:-:S04]  /*2a50*/  ISETP.GT.AND P0, PT, R6, 0x17, PT ;  /* 0x000000170600780c */ /* 0x000fc80003f04270 */
[----:B------:R-:W0:Y:S09]  /*2a60*/  SHFL.DOWN PT, R3, R0, 0x8, 0x1f ;  /* 0x09001f0000037f89 */ /* 0x000e3200000e0000 */
[----:B0-----:R-:W-:-:S05]  /*2a70*/  @!P0 FADD R0, R0, R3 ;  /* 0x0000000300008221 */ /* 0x001fca0000000000 */
[----:B------:R0:W1:Y:S02]  /*2a80*/  SHFL.DOWN PT, R3, R0, 0x10, 0x1f ;  /* 0x0a001f0000037f89 */ /* 0x00006400000e0000 */
.L_x_1979:
[----:B------:R-:W-:Y:S01]  /*2a90*/  ISETP.NE.AND P0, PT, R6, RZ, PT ;  /* 0x000000ff0600720c */ /* 0x000fe20003f05270 */
[----:B-1----:R-:W-:Y:S01]  /*2aa0*/  FADD R3, R0, R3 ;  /* 0x0000000300037221 */ /* 0x002fe20000000000 */
[----:B------:R-:W-:Y:S01]  /*2ab0*/  ISETP.NE.AND P5, PT, R5, RZ, PT ;  /* 0x000000ff0500720c */ /* 0x000fe20003fa5270 */
[----:B------:R-:W-:Y:S10]  /*2ac0*/  WARPSYNC.ALL ;  /* 0x0000000000007948 */ /* 0x000ff40003800000 */
[----:B------:R-:W1:Y:S01]  /*2ad0*/  @!P0 S2R R7, SR_CgaCtaId ;  /* 0x0000000000078919 */ /* 0x000e620000008800 */
[----:B------:R-:W-:-:S02]  /*2ae0*/  @!P0 MOV R4, 0x400 ;  /* 0x0000040000048802 */ /* 0x000fc40000000f00 */
[----:B------:R-:W-:-:S04]  /*2af0*/  @!P0 SHF.R.U32.HI R2, RZ, 0x3, R5 ;  /* 0x00000003ff028819 */ /* 0x000fc80000011605 */
[----:B------:R-:W-:Y:S02]  /*2b00*/  @!P0 LOP3.LUT R2, R2, 0x7c, RZ, 0xc0, !PT ;  /* 0x0000007c02028812 */ /* 0x000fe400078ec0ff */
[----:B-1----:R-:W-:-:S05]  /*2b10*/  @!P0 LEA R7, R7, R4, 0x18 ;  /* 0x0000000407078211 */ /* 0x002fca00078ec0ff */
[----:B------:R-:W-:-:S05]  /*2b20*/  @!P0 IMAD.IADD R2, R2, 0x1, R7 ;  /* 0x0000000102028824 */ /* 0x000fca00078e0207 */
[----:B------:R1:W-:Y:S01]  /*2b30*/  @!P0 STS [R2+0x8], R3 ;  /* 0x0000080302008388 */ /* 0x0003e20000000800 */
[----:B------:R-:W-:Y:S01]  /*2b40*/  BAR.SYNC.DEFER_BLOCKING 0x0 ;  /* 0x0000000000007b1d */ /* 0x000fe20000010000 */
[----:B------:R-:W-:-:S04]  /*2b50*/  ISETP.GT.AND P0, PT, R6, 0xf, PT ;  /* 0x0000000f0600780c */ /* 0x000fc80003f04270 */
[----:B0-----:R-:W-:Y:S01]  /*2b60*/  FSEL R0, R0, R3, P0 ;  /* 0x0000000300007208 */ /* 0x001fe20000000000 */
[----:B------:R-:W-:Y:S08]  /*2b70*/  @P5 BRA `(.L_x_1088) ;  /* 0x0000027400e85947 */ /* 0x000ff00003800000 */
[----:B------:R-:W0:Y:S01]  /*2b80*/  S2UR UR5, SR_CgaCtaId ;  /* 0x00000000000579c3 */ /* 0x000e220000008800 */
[----:B------:R-:W-:Y:S02]  /*2b90*/  UMOV UR4, 0x400 ;  /* 0x0000040000047882 */ /* 0x000fe40000000000 */
[----:B0-----:R-:W-:-:S09]  /*2ba0*/  ULEA UR4, UR5, UR4, 0x18 ;  /* 0x0000000405047291 */ /* 0x001fd2000f8ec0ff */
[----:B-1----:R-:W0:Y:S04]  /*2bb0*/  LDS R3, [UR4+0xc] ;  /* 0x00000c04ff037984 */ /* 0x002e280008000800 */
        /* <DEDUP_REMOVED lines=10> */
.L_x_1086:
[----:B------:R-:W0:Y:S01]  /*2c60*/  S2R R6, SR_LANEID ;  /* 0x0000000000067919 */ /* 0x000e220000000000 */
[----:B------:R-:W-:Y:S01]  /*2c70*/  LOP3.LUT R0, R5, 0x3e0, RZ, 0xc0, !PT ;  /* 0x000003e005007812 */ /* 0x000fe200078ec0ff */
[----:B------:R-:W-:-:S03]  /*2c80*/  UMOV UR4, 0xffffffff ;  /* 0xffffffff00047882 */ /* 0x000fc60000000000 */
[----:B------:R-:W-:Y:S01]  /*2c90*/  LOP3.LUT R7, RZ, R0, RZ, 0x33, !PT ;  /* 0x00000000ff077212 */ /* 0x000fe200078e33ff */
[----:B------:R-:W-:-:S04]  /*2ca0*/  VIADD R3, R0, 0x20 ;  /* 0x0000002000037836 */ /* 0x000fc80000000000 */
[----:B------:R-:W-:Y:S01]  /*2cb0*/  IMAD.IADD R7, R7, 0x1, R2 ;  /* 0x0000000107077824 */ /* 0x000fe200078e0202 */
[----:B------:R-:W-:-:S04]  /*2cc0*/  ISETP.GT.AND P0, PT, R3, R2, PT ;  /* 0x000000020300720c */ /* 0x000fc80003f04270 */
[----:B------:R-:W-:Y:S01]  /*2cd0*/  SEL R7, R7, 0x1f, P0 ;  /* 0x0000001f07077807 */ /* 0x000fe20000000000 */
[----:B------:R-:W-:Y:S08]  /*2ce0*/  BRA.DIV UR4, `(.L_x_1089) ;  /* 0x0000027a043c7947 */ /* 0x000ff0000b800000 */
[----:B------:R-:W1:Y:S01]  /*2cf0*/  SHFL.DOWN PT, R0, R9, 0x1, R7 ;  /* 0x0820000009007989 */ /* 0x000e6200000e0007 */
[C---:B0-----:R-:W-:Y:S01]  /*2d00*/  ISETP.GE.AND P0, PT, R6.reuse, R7, PT ;  /* 0x000000070600720c */ /* 0x041fe20003f06270 */
[----:B------:R-:W-:-:S12]  /*2d10*/  VIADD R4, R6, 0x2 ;  /* 0x0000000206047836 */ /* 0x000fd80000000000 */
[----:B-1----:R-:W-:Y:S01]  /*2d20*/  @!P0 FADD R9, R0, R9 ;  /* 0x0000000900098221 */ /* 0x002fe20000000000 */
[-C--:B------:R-:W-:Y:S02]  /*2d30*/  ISETP.GT.AND P0, PT, R4, R7.reuse, PT ;  /* 0x000000070400720c */ /* 0x080fe40003f04270 */
[----:B------:R-:W-:Y:S02]  /*2d40*/  IADD3 R4, PT, PT, R6, 0x4, RZ ;  /* 0x0000000406047810 */ /* 0x000fe40007ffe0ff */
[----:B------:R-:W0:Y:S09]  /*2d50*/  SHFL.DOWN PT, R0, R9, 0x2, R7 ;  /* 0x0840000009007989 */ /* 0x000e3200000e0007 */
[----:B0-----:R-:W-:Y:S01]  /*2d60*/  @!P0 FADD R9, R9, R0 ;  /* 0x0000000009098221 */ /* 0x001fe20000000000 */
[----:B------:R-:W-:Y:S01]  /*2d70*/  ISETP.GT.AND P0, PT, R4, R7, PT ;  /* 0x000000070400720c */ /* 0x000fe20003f04270 */
[----:B------:R-:W-:-:S03]  /*2d80*/  VIADD R4, R6, 0x8 ;  /* 0x0000000806047836 */ /* 0x000fc60000000000 */
[----:B------:R-:W0:Y:S09]  /*2d90*/  SHFL.DOWN PT, R0, R9, 0x4, R7 ;  /* 0x0880000009007989 */ /* 0x000e3200000e0007 */
[----:B0-----:R-:W-:Y:S01]  /*2da0*/  @!P0 FADD R9, R9, R0 ;  /* 0x0000000009098221 */ /* 0x001fe20000000000 */
[----:B------:R-:W-:-:S04]  /*2db0*/  ISETP.GT.AND P0, PT, R4, R7, PT ;  /* 0x000000070400720c */ /* 0x000fc80003f04270 */
[----:B------:R-:W0:Y:S09]  /*2dc0*/  SHFL.DOWN PT, R0, R9, 0x8, R7 ;  /* 0x0900000009007989 */ /* 0x000e3200000e0007 */
[----:B0-----:R-:W-:-:S05]  /*2dd0*/  @!P0 FADD R9, R9, R0 ;  /* 0x0000000009098221 */ /* 0x001fca0000000000 */
[----:B------:R0:W1:Y:S02]  /*2de0*/  SHFL.DOWN PT, R0, R9, 0x10, R7 ;  /* 0x0a00000009007989 */ /* 0x00006400000e0007 */
.L_x_1985:
[C---:B------:R-:W-:Y:S01]  /*2df0*/  ISETP.NE.AND P1, PT, R6.reuse, RZ, PT ;  /* 0x000000ff0600720c */ /* 0x040fe20003f25270 */
[----:B------:R-:W-:Y:S01]  /*2e00*/  VIADD R4, R6, 0x10 ;  /* 0x0000001006047836 */ /* 0x000fe20000000000 */
[----:B------:R-:W-:Y:S01]  /*2e10*/  ISETP.NE.AND P5, PT, R5, RZ, PT ;  /* 0x000000ff0500720c */ /* 0x000fe20003fa5270 */
[----:B------:R-:W-:Y:S05]  /*2e20*/  WARPSYNC.ALL ;  /* 0x0000000000007948 */ /* 0x000fea0003800000 */
[----:B------:R-:W-:-:S05]  /*2e30*/  ISETP.GT.AND P0, PT, R4, R7, PT ;  /* 0x000000070400720c */ /* 0x000fca0003f04270 */
[----:B------:R-:W2:Y:S01]  /*2e40*/  @!P1 S2R R11, SR_CgaCtaId ;  /* 0x00000000000b9919 */ /* 0x000ea20000008800 */
[----:B------:R-:W-:Y:S02]  /*2e50*/  @!P1 MOV R4, 0x400 ;  /* 0x0000040000049802 */ /* 0x000fe40000000f00 */
[----:B------:R-:W-:-:S04]  /*2e60*/  @!P1 SHF.R.U32.HI R3, RZ, 0x3, R5 ;  /* 0x00000003ff039819 */ /* 0x000fc80000011605 */
[----:B------:R-:W-:Y:S01]  /*2e70*/  @!P1 LOP3.LUT R3, R3, 0x7c, RZ, 0xc0, !PT ;  /* 0x0000007c03039812 */ /* 0x000fe200078ec0ff */
[----:B01----:R-:W-:-:S04]  /*2e80*/  @!P0 FADD R9, R9, R0 ;  /* 0x0000000009098221 */ /* 0x003fc80000000000 */
[----:B------:R-:W-:Y:S01]  /*2e90*/  IMAD.MOV.U32 R0, RZ, RZ, R9 ;  /* 0x000000ffff007224 */ /* 0x000fe200078e0009 */
[----:B--2---:R-:W-:-:S05]  /*2ea0*/  @!P1 LEA R4, R11, R4, 0x18 ;  /* 0x000000040b049211 */ /* 0x004fca00078ec0ff */
[----:B------:R-:W-:-:S05]  /*2eb0*/  @!P1 IMAD.IADD R3, R3, 0x1, R4 ;  /* 0x0000000103039824 */ /* 0x000fca00078e0204 */
[----:B------:R2:W-:Y:S01]  /*2ec0*/  @!P1 STS [R3+0x8], R0 ;  /* 0x0000080003009388 */ /* 0x0005e20000000800 */
[----:B------:R-:W-:Y:S06]  /*2ed0*/  BAR.SYNC.DEFER_BLOCKING 0x0 ;  /* 0x0000000000007b1d */ /* 0x000fec0000010000 */
[----:B------:R-:W-:Y:S05]  /*2ee0*/  @P5 BRA `(.L_x_1088) ;  /* 0x00000274000c5947 */ /* 0x000fea0003800000 */
[----:B------:R-:W0:Y:S01]  /*2ef0*/  S2UR UR5, SR_CgaCtaId ;  /* 0x00000000000579c3 */ /* 0x000e220000008800 */
[----:B------:R-:W-:Y:S01]  /*2f00*/  UMOV UR4, 0x400 ;  /* 0x0000040000047882 */ /* 0x000fe20000000000 */
[----:B------:R-:W-:Y:S01]  /*2f10*/  IMAD.U32 R10, RZ, RZ, UR8 ;  /* 0x00000008ff0a7e24 */ /* 0x000fe2000f8e00ff */
[C---:B------:R-:W-:Y:S02]  /*2f20*/  ISETP.GT.U32.AND P2, PT, R2.reuse, 0x20, PT ;  /* 0x000000200200780c */ /* 0x040fe40003f44070 */
[----:B------:R-:W-:Y:S02]  /*2f30*/  ISETP.GT.U32.AND P3, PT, R2, 0x40, PT ;  /* 0x000000400200780c */ /* 0x000fe40003f64070 */
[----:B------:R-:W-:Y:S02]  /*2f40*/  MOV R11, UR8 ;  /* 0x00000008000b7c02 */ /* 0x000fe40008000f00 */
[----:B------:R-:W-:Y:S02]  /*2f50*/  ISETP.GT.AND.EX P2, PT, R10, RZ, PT, P2 ;  /* 0x000000ff0a00720c */ /* 0x000fe40003f44320 */
[----:B------:R-:W-:-:S02]  /*2f60*/  ISETP.GT.AND.EX P3, PT, R11, RZ, PT, P3 ;  /* 0x000000ff0b00720c */ /* 0x000fc40003f64330 */
[C---:B------:R-:W-:Y:S02]  /*2f70*/  ISETP.GT.U32.AND P1, PT, R2.reuse, 0x60, PT ;  /* 0x000000600200780c */ /* 0x040fe40003f24070 */
[----:B------:R-:W-:Y:S02]  /*2f80*/  ISETP.GT.U32.AND P0, PT, R2, 0x80, PT ;  /* 0x000000800200780c */ /* 0x000fe40003f04070 */
[----:B------:R-:W-:Y:S02]  /*2f90*/  ISETP.GT.AND.EX P1, PT, R10, RZ, PT, P1 ;  /* 0x000000ff0a00720c */ /* 0x000fe40003f24310 */
[----:B------:R-:W-:Y:S02]  /*2fa0*/  ISETP.GT.AND.EX P0, PT, R11, RZ, PT, P0 ;  /* 0x000000ff0b00720c */ /* 0x000fe40003f04300 */
[C---:B------:R-:W-:Y:S02]  /*2fb0*/  ISETP.GT.U32.AND P6, PT, R2.reuse, 0xa0, PT ;  /* 0x000000a00200780c */ /* 0x040fe40003fc4070 */
[----:B------:R-:W-:Y:S01]  /*2fc0*/  ISETP.GT.U32.AND P4, PT, R2, 0xc0, PT ;  /* 0x000000c00200780c */ /* 0x000fe20003f84070 */
[----:B0-----:R-:W-:-:S09]  /*2fd0*/  ULEA UR4, UR5, UR4, 0x18 ;  /* 0x0000000405047291 */ /* 0x001fd2000f8ec0ff */
[----:B--2---:R-:W0:Y:S04]  /*2fe0*/  LDS R3, [UR4+0xc] ;  /* 0x00000c04ff037984 */ /* 0x004e280008000800 */
[----:B------:R-:W1:Y:S04]  /*2ff0*/  LDS.128 R4, [UR4+0x10] ;  /* 0x00001004ff047984 */ /* 0x000e680008000c00 */
[----:B------:R-:W2:Y:S01]  /*3000*/  LDS.64 R8, [UR4+0x20] ;  /* 0x00002004ff087984 */ /* 0x000ea20008000a00 */
[----:B0-----:R-:W-:Y:S01]  /*3010*/  @P2 FADD R0, R0, R3 ;  /* 0x0000000300002221 */ /* 0x001fe20000000000 */
[----:B------:R-:W-:Y:S01]  /*3020*/  IMAD.U32 R3, RZ, RZ, UR8 ;  /* 0x00000008ff037e24 */ /* 0x000fe2000f8e00ff */
[----:B------:R-:W-:-:S02]  /*3030*/  ISETP.GT.AND.EX P2, PT, R10, RZ, PT, P6 ;  /* 0x000000ff0a00720c */ /* 0x000fc40003f44360 */
[----:B-1----:R-:W-:Y:S01]  /*3040*/  @P3 FADD R0, R0, R4 ;  /* 0x0000000400003221 */ /* 0x002fe20000000000 */
[----:B------:R-:W-:Y:S01]  /*3050*/  ISETP.GT.U32.AND P3, PT, R2, 0xe0, PT ;  /* 0x000000e00200780c */ /* 0x000fe20003f64070 */
[----:B------:R-:W-:Y:S01]  /*3060*/  IMAD.U32 R2, RZ, RZ, UR8 ;  /* 0x00000008ff027e24 */ /* 0x000fe2000f8e00ff */
[----:B------:R-:W-:Y:S01]  /*3070*/  ISETP.GT.AND.EX P4, PT, R3, RZ, PT, P4 ;  /* 0x000000ff0300720c */ /* 0x000fe20003f84340 */
[----:B------:R-:W-:-:S03]  /*3080*/  @P1 FADD R0, R0, R5 ;  /* 0x0000000500001221 */ /* 0x000fc60000000000 */
[----:B------:R-:W-:Y:S01]  /*3090*/  ISETP.GT.AND.EX P1, PT, R2, RZ, PT, P3 ;  /* 0x000000ff0200720c */ /* 0x000fe20003f24330 */
[----:B------:R-:W-:-:S04]  /*30a0*/  @P0 FADD R0, R0, R6 ;  /* 0x0000000600000221 */ /* 0x000fc80000000000 */
[----:B------:R-:W-:-:S04]  /*30b0*/  @P2 FADD R0, R0, R7 ;  /* 0x0000000700002221 */ /* 0x000fc80000000000 */
[----:B--2---:R-:W-:-:S04]  /*30c0*/  @P4 FADD R0, R0, R8 ;  /* 0x0000000800004221 */ /* 0x004fc80000000000 */
[----:B------:R-:W-:Y:S01]  /*30d0*/  @P1 FADD R0, R0, R9 ;  /* 0x0000000900001221 */ /* 0x000fe20000000000 */
[----:B------:R-:W-:Y:S06]  /*30e0*/  BRA `(.L_x_1088) ;  /* 0x00000270008c7947 */ /* 0x000fec0003800000 */
.L_x_1022:
[----:B------:R-:W0:Y:S01]  /*30f0*/  S2R R26, SR_TID.X ;  /* 0x00000000001a7919 */ /* 0x000e220000002100 */
[----:B------:R-:W1:Y:S01]  /*3100*/  LDCU UR4, c[0x0][0x3a0] ;  /* 0x00007400ff0477ac */ /* 0x000e620008000800 */
[----:B------:R-:W0:Y:S01]  /*3110*/  LDCU UR5, c[0x0][0x380] ;  /* 0x00007000ff0577ac */ /* 0x000e220008000800 */
[----:B-1----:R-:W-:Y:S02]  /*3120*/  UISETP.GE.AND UP0, UPT, UR4, 0x1, UPT ;  /* 0x000000010400788c */ /* 0x002fe4000bf06270 */
[----:B------:R-:W-:Y:S01]  /*3130*/  I2FP.F32.S32 R0, UR4 ;  /* 0x0000000400007c45 */ /* 0x000fe20008201400 */
[----:B0-----:R-:W-:-:S06]  /*3140*/  VIADD R23, R26, UR5 ;  /* 0x000000051a177c36 */ /* 0x001fcc0008000000 */
[----:B------:R-:W-:Y:S05]  /*3150*/  BRA.U !UP0, `(.L_x_1090) ;  /* 0x0000012908107547 */ /* 0x000fea000b800000 */
[----:B------:R-:W-:Y:S01]  /*3160*/  UIADD3 UR8, UPT, UPT, UR4, -0x1, URZ ;  /* 0xffffffff04087890 */ /* 0x000fe2000fffe0ff */
[----:B------:R-:W-:Y:S01]  /*3170*/  LOP3.LUT R2, R23, 0xaad26b49, RZ, 0x3c, !PT ;  /* 0xaad26b4917027812 */ /* 0x000fe200078e3cff */
[----:B------:R-:W-:Y:S02]  /*3180*/  HFMA2 R7, -RZ, RZ, 0, 0 ;  /* 0x00000000ff077431 */ /* 0x000fe400000001ff */
[----:B------:R-:W-:Y:S01]  /*3190*/  IMAD.MOV.U32 R6, RZ, RZ, -0x23270784 ;  /* 0xdcd8f87cff067424 */ /* 0x000fe200078e00ff */
[----:B------:R-:W-:Y:S01]  /*31a0*/  UISETP.GE.U32.AND UP0, UPT, UR8, 0x3, UPT ;  /* 0x000000030800788c */ /* 0x000fe2000bf06070 */
[----:B------:R-:W-:Y:S01]  /*31b0*/  IMAD.MOV.U32 R3, RZ, RZ, -0x75bd8fc ;  /* 0xf8a42704ff037424 */ /* 0x000fe200078e00ff */
[----:B------:R-:W-:Y:S01]  /*31c0*/  ULOP3.LUT UR9, UR4, 0x3, URZ, 0xc0, !UPT ;  /* 0x0000000304097892 */ /* 0x000fe2000f8ec0ff */
[----:B------:R-:W-:-:S04]  /*31d0*/  IMAD R2, R2, 0x4182bed5, RZ ;  /* 0x4182bed502027824 */ /* 0x000fc800078e02ff */
[C---:B------:R-:W-:Y:S01]  /*31e0*/  VIADD R4, R2.reuse, 0x583f19 ;  /* 0x00583f1902047836 */ /* 0x040fe20000000000 */
[C---:B------:R-:W-:Y:S01]  /*31f0*/  LOP3.LUT R8, R2.reuse, 0x159a55e5, RZ, 0x3c, !PT ;  /* 0x159a55e502087812 */ /* 0x040fe200078e3cff */
[C---:B------:R-:W-:Y:S02]  /*3200*/  VIADD R12, R2.reuse, 0x75bcd15 ;  /* 0x075bcd15020c7836 */ /* 0x040fe40000000000 */
[----:B------:R-:W-:Y:S01]  /*3210*/  VIADD R5, R2, 0xd9f6dc18 ;  /* 0xd9f6dc1802057836 */ /* 0x000fe20000000000 */
[----:B------:R-:W-:Y:S06]  /*3220*/  BRA.U !UP0, `(.L_x_1091) ;  /* 0x00000009086c7547 */ /* 0x000fec000b800000 */
[----:B------:R-:W-:Y:S01]  /*3230*/  IMAD.MOV.U32 R6, RZ, RZ, -0x23270784 ;  /* 0xdcd8f87cff067424 */ /* 0x000fe200078e00ff */
[----:B------:R-:W-:Y:S01]  /*3240*/  MOV R7, RZ ;  /* 0x000000ff00077202 */ /* 0x000fe20000000f00 */
[----:B------:R-:W-:Y:S01]  /*3250*/  IMAD.MOV.U32 R3, RZ, RZ, -0x75bd8fc ;  /* 0xf8a42704ff037424 */ /* 0x000fe200078e00ff */
[----:B------:R-:W-:-:S03]  /*3260*/  ULOP3.LUT UR5, UR4, 0x7ffffffc, URZ, 0xc0, !UPT ;  /* 0x7ffffffc04057892 */ /* 0x000fc6000f8ec0ff */
[----:B------:R-:W-:-:S09]  /*3270*/  UMOV UR4, URZ ;  /* 0x000000ff00047c82 */ /* 0x000fd20008000000 */
.L_x_1105:
        /* <DEDUP_REMOVED lines=31> */
.L_x_1093:
[----:B------:R-:W-:Y:S01]  /*3470*/  FMUL.FTZ R34, R24, R9 ;  /* 0x0000000918227220 */ /* 0x000fe20000410000 */
[----:B------:R-:W-:-:S03]  /*3480*/  FMUL.FTZ R2, R9, 0.5 ;  /* 0x3f00000009027820 */ /* 0x000fc60000410000 */
[----:B------:R-:W-:-:S04]  /*3490*/  FFMA R9, -R34, R34, R24 ;  /* 0x0000002222097223 */ /* 0x000fc80000000118 */
[----:B------:R-:W-:-:S07]  /*34a0*/  FFMA R34, R9, R2, R34 ;  /* 0x0000000209227223 */ /* 0x000fce0000000022 */
.L_x_1094:
[----:B------:R-:W-:Y:S05]  /*34b0*/  BSYNC.RECONVERGENT B1 ;  /* 0x0000000000017941 */ /* 0x000fea0003800200 */
.L_x_1092:
        /* <DEDUP_REMOVED lines=31> */
.L_x_1096:
[----:B------:R-:W-:Y:S01]  /*36b0*/  FMUL.FTZ R34, R24, R3 ;  /* 0x0000000318227220 */ /* 0x000fe20000410000 */
[----:B------:R-:W-:-:S03]  /*36c0*/  FMUL.FTZ R2, R3, 0.5 ;  /* 0x3f00000003027820 */ /* 0x000fc60000410000 */
[----:B------:R-:W-:-:S04]  /*36d0*/  FFMA R3, -R34, R34, R24 ;  /* 0x0000002222037223 */ /* 0x000fc80000000118 */
[----:B------:R-:W-:-:S07]  /*36e0*/  FFMA R34, R3, R2, R34 ;  /* 0x0000000203227223 */ /* 0x000fce0000000022 */
.L_x_1097:
[----:B------:R-:W-:Y:S05]  /*36f0*/  BSYNC.RECONVERGENT B1 ;  /* 0x0000000000017941 */ /* 0x000fea0003800200 */
.L_x_1095:
        /* <DEDUP_REMOVED lines=31> */
.L_x_1099:
[----:B------:R-:W-:Y:S01]  /*38f0*/  FMUL.FTZ R34, R24, R9 ;  /* 0x0000000918227220 */ /* 0x000fe20000410000 */
[----:B------:R-:W-:-:S03]  /*3900*/  FMUL.FTZ R2, R9, 0.5 ;  /* 0x3f00000009027820 */ /* 0x000fc60000410000 */
[----:B------:R-:W-:-:S04]  /*3910*/  FFMA R9, -R34, R34, R24 ;  /* 0x0000002222097223 */ /* 0x000fc80000000118 */
[----:B------:R-:W-:-:S07]  /*3920*/  FFMA R34, R9, R2, R34 ;  /* 0x0000000209227223 */ /* 0x000fce0000000022 */
.L_x_1100:
[----:B------:R-:W-:Y:S05]  /*3930*/  BSYNC.RECONVERGENT B1 ;  /* 0x0000000000017941 */ /* 0x000fea0003800200 */
.L_x_1098:
        /* <DEDUP_REMOVED lines=31> */
[----:B------:R-:W-:Y:S05]  /*3b30*/  CALL.REL.NOINC `($__internal_2_$__cuda_sm20_sqrt_rn_f32_slowpath) ;  /* 0x0000026c00407944 */ /* 0x000fea0003c00000 */
[----:B------:R-:W-:Y:S05]  /*3b40*/  BSYNC.RECONVERGENT B2 ;  /* 0x0000000000027941 */ /* 0x000fea0003800200 */
.L_x_1103:
[----:B------:R-:W-:Y:S05]  /*3b50*/  BRA `(.L_x_1104) ;  /* 0x0000000000107947 */ /* 0x000fea0003800000 */
.L_x_1102:
[----:B------:R-:W-:Y:S01]  /*3b60*/  FMUL.FTZ R34, R24, R9 ;  /* 0x0000000918227220 */ /* 0x000fe20000410000 */
[----:B------:R-:W-:-:S03]  /*3b70*/  FMUL.FTZ R2, R9, 0.5 ;  /* 0x3f00000009027820 */ /* 0x000fc60000410000 */
[----:B------:R-:W-:-:S04]  /*3b80*/  FFMA R9, -R34, R34, R24 ;  /* 0x0000002222097223 */ /* 0x000fc80000000118 */
[----:B------:R-:W-:-:S07]  /*3b90*/  FFMA R34, R9, R2, R34 ;  /* 0x0000000209227223 */ /* 0x000fce0000000022 */
.L_x_1104:
[----:B------:R-:W-:Y:S05]  /*3ba0*/  BSYNC.RECONVERGENT B1 ;  /* 0x0000000000017941 */ /* 0x000fea0003800200 */
.L_x_1101:
[----:B------:R-:W-:-:S13]  /*3bb0*/  FSETP.GTU.AND P0, PT, R34, 1, PT ;  /* 0x3f8000002200780b */ /* 0x000fda0003f0c000 */
[----:B------:R-:W-:Y:S01]  /*3bc0*/  @!P0 FADD R7, R7, 1 ;  /* 0x3f80000007078421 */ /* 0x000fe20000000000 */
[----:B------:R-:W-:Y:S06]  /*3bd0*/  BRA.U UP0, `(.L_x_1105) ;  /* 0xfffffff500a87547 */ /* 0x000fec000b83ffff */
.L_x_1091:
[----:B------:R-:W-:-:S09]  /*3be0*/  UISETP.NE.AND UP0, UPT, UR9, URZ, UPT ;  /* 0x000000ff0900728c */ /* 0x000fd2000bf05270 */
[----:B------:R-:W-:Y:S05]  /*3bf0*/  BRA.U !UP0, `(.L_x_1106) ;  /* 0x0000000508c07547 */ /* 0x000fea000b800000 */
        /* <DEDUP_REMOVED lines=29> */
.L_x_1108:
[----:B------:R-:W-:Y:S01]  /*3dd0*/  FMUL.FTZ R34, R24, R9 ;  /* 0x0000000918227220 */ /* 0x000fe20000410000 */
[----:B------:R-:W-:-:S03]  /*3de0*/  FMUL.FTZ R2, R9, 0.5 ;  /* 0x3f00000009027820 */ /* 0x000fc60000410000 */
[----:B------:R-:W-:-:S04]  /*3df0*/  FFMA R9, -R34, R34, R24 ;  /* 0x0000002222097223 */ /* 0x000fc80000000118 */
[----:B------:R-:W-:-:S07]  /*3e00*/  FFMA R34, R9, R2, R34 ;  /* 0x0000000209227223 */ /* 0x000fce0000000022 */
.L_x_1109:
[----:B------:R-:W-:Y:S05]  /*3e10*/  BSYNC.RECONVERGENT B1 ;  /* 0x0000000000017941 */ /* 0x000fea0003800200 */
.L_x_1107:
[----:B------:R-:W-:Y:S01]  /*3e20*/  FSETP.GTU.AND P0, PT, R34, 1, PT ;  /* 0x3f8000002200780b */ /* 0x000fe20003f0c000 */
[----:B------:R-:W-:-:S12]  /*3e30*/  UISETP.NE.AND UP0, UPT, UR9, 0x1, UPT ;  /* 0x000000010900788c */ /* 0x000fd8000bf05270 */
[----:B------:R-:W-:Y:S01]  /*3e40*/  @!P0 FADD R7, R7, 1 ;  /* 0x3f80000007078421 */ /* 0x000fe20000000000 */
[----:B------:R-:W-:Y:S06]  /*3e50*/  BRA.U !UP0, `(.L_x_1106) ;  /* 0x0000000508287547 */ /* 0x000fec000b800000 */
        /* <DEDUP_REMOVED lines=29> */
.L_x_1111:
[----:B------:R-:W-:Y:S01]  /*4030*/  FMUL.FTZ R34, R24, R3 ;  /* 0x0000000318227220 */ /* 0x000fe20000410000 */
[----:B------:R-:W-:-:S03]  /*4040*/  FMUL.FTZ R2, R3, 0.5 ;  /* 0x3f00000003027820 */ /* 0x000fc60000410000 */
[----:B------:R-:W-:-:S04]  /*4050*/  FFMA R3, -R34, R34, R24 ;  /* 0x0000002222037223 */ /* 0x000fc80000000118 */
[----:B------:R-:W-:-:S07]  /*4060*/  FFMA R34, R3, R2, R34 ;  /* 0x0000000203227223 */ /* 0x000fce0000000022 */
.L_x_1112:
[----:B------:R-:W-:Y:S05]  /*4070*/  BSYNC.RECONVERGENT B1 ;  /* 0x0000000000017941 */ /* 0x000fea0003800200 */
.L_x_1110:
        /* <DEDUP_REMOVED lines=33> */
.L_x_1114:
[----:B------:R-:W-:Y:S01]  /*4290*/  FMUL.FTZ R34, R24, R3 ;  /* 0x0000000318227220 */ /* 0x000fe20000410000 */
[----:B------:R-:W-:-:S03]  /*42a0*/  FMUL.FTZ R2, R3, 0.5 ;  /* 0x3f00000003027820 */ /* 0x000fc60000410000 */
[----:B------:R-:W-:-:S04]  /*42b0*/  FFMA R3, -R34, R34, R24 ;  /* 0x0000002222037223 */ /* 0x000fc80000000118 */
[----:B------:R-:W-:-:S07]  /*42c0*/  FFMA R34, R3, R2, R34 ;  /* 0x0000000203227223 */ /* 0x000fce0000000022 */
.L_x_1115:
[----:B------:R-:W-:Y:S05]  /*42d0*/  BSYNC.RECONVERGENT B1 ;  /* 0x0000000000017941 */ /* 0x000fea0003800200 */
.L_x_1113:
[----:B------:R-:W-:-:S13]  /*42e0*/  FSETP.GTU.AND P0, PT, R34, 1, PT ;  /* 0x3f8000002200780b */ /* 0x000fda0003f0c000 */
[----:B------:R-:W-:-:S07]  /*42f0*/  @!P0 FADD R7, R7, 1 ;  /* 0x3f80000007078421 */ /* 0x000fce0000000000 */
.L_x_1106:
[----:B------:R-:W-:Y:S01]  /*4300*/  VIADD R2, R23, 0x100 ;  /* 0x0000010017027836 */ /* 0x000fe20000000000 */
[----:B------:R-:W-:Y:S01]  /*4310*/  UISETP.GE.U32.AND UP0, UPT, UR8, 0x3, UPT ;  /* 0x000000030800788c */ /* 0x000fe2000bf06070 */
        /* <DEDUP_REMOVED lines=14> */
[----:B------:R-:W-:Y:S01]  /*4400*/  IMAD.MOV.U32 R3, RZ, RZ, -0x75bd8fc ;  /* 0xf8a42704ff037424 */ /* 0x000fe200078e00ff */
[----:B0-----:R-:W-:-:S03]  /*4410*/  ULOP3.LUT UR5, UR4, 0x7ffffffc, URZ, 0xc0, !UPT ;  /* 0x7ffffffc04057892 */ /* 0x001fc6000f8ec0ff */
[----:B------:R-:W-:-:S09]  /*4420*/  UMOV UR4, URZ ;  /* 0x000000ff00047c82 */ /* 0x000fd20008000000 */
.L_x_1130:
        /* <DEDUP_REMOVED lines=31> */
.L_x_1118:
[----:B------:R-:W-:Y:S01]  /*4620*/  FMUL.FTZ R34, R24, R7 ;  /* 0x0000000718227220 */ /* 0x000fe20000410000 */
[----:B------:R-:W-:-:S03]  /*4630*/  FMUL.FTZ R2, R7, 0.5 ;  /* 0x3f00000007027820 */ /* 0x000fc60000410000 */
[----:B------:R-:W-:-:S04]  /*4640*/  FFMA R7, -R34, R34, R24 ;  /* 0x0000002222077223 */ /* 0x000fc80000000118 */
[----:B------:R-:W-:-:S07]  /*4650*/  FFMA R34, R7, R2, R34 ;  /* 0x0000000207227223 */ /* 0x000fce0000000022 */
.L_x_1119:
[----:B------:R-:W-:Y:S05]  /*4660*/  BSYNC.RECONVERGENT B1 ;  /* 0x0000000000017941 */ /* 0x000fea0003800200 */
.L_x_1117:
        /* <DEDUP_REMOVED lines=31> */
.L_x_1121:
[----:B------:R-:W-:Y:S01]  /*4860*/  FMUL.FTZ R34, R24, R3 ;  /* 0x0000000318227220 */ /* 0x000fe20000410000 */
[----:B------:R-:W-:-:S03]  /*4870*/  FMUL.FTZ R2, R3, 0.5 ;  /* 0x3f00000003027820 */ /* 0x000fc60000410000 */
[----:B------:R-:W-:-:S04]  /*4880*/  FFMA R3, -R34, R34, R24 ;  /* 0x0000002222037223 */ /* 0x000fc80000000118 */
[----:B------:R-:W-:-:S07]  /*4890*/  FFMA R34, R3, R2, R34 ;  /* 0x0000000203227223 */ /* 0x000fce0000000022 */
.L_x_1122:
[----:B------:R-:W-:Y:S05]  /*48a0*/  BSYNC.RECONVERGENT B1 ;  /* 0x0000000000017941 */ /* 0x000fea0003800200 */
.L_x_1120:
        /* <DEDUP_REMOVED lines=31> */
.L_x_1124:
[----:B------:R-:W-:Y:S01]  /*4aa0*/  FMUL.FTZ R34, R24, R7 ;  /* 0x0000000718227220 */ /* 0x000fe20000410000 */
[----:B------:R-:W-:-:S03]  /*4ab0*/  FMUL.FTZ R2, R7, 0.5 ;  /* 0x3f00000007027820 */ /* 0x000fc60000410000 */
[----:B------:R-:W-:-:S04]  /*4ac0*/  FFMA R7, -R34, R34, R24 ;  /* 0x0000002222077223 */ /* 0x000fc80000000118 */
[----:B------:R-:W-:-:S07]  /*4ad0*/  FFMA R34, R7, R2, R34 ;  /* 0x0000000207227223 */ /* 0x000fce0000000022 */
.L_x_1125:
[----:B------:R-:W-:Y:S05]  /*4ae0*/  BSYNC.RECONVERGENT B1 ;  /* 0x0000000000017941 */ /* 0x000fea0003800200 */
.L_x_1123:
        /* <DEDUP_REMOVED lines=16> */
[----:B------:R-:W-:Y:S01]  /*4bf0*/  LOP3.LUT R4, R9, R6, RZ, 0x3c, !PT ;  /* 0x0000000609047212 */ /* 0x000fe200078e3cff */
[----:B------:R-:W-:Y:S01]  /*4c00*/  IMAD.MOV.U32 R9, RZ, RZ, 0x2f800000 ;  /* 0x2f800000ff097424 */ /* 0x000fe200078e00ff */
        /* <DEDUP_REMOVED lines=15> */
.L_x_1128:
[----:B------:R-:W-:Y:S05]  /*4d00*/  BRA `(.L_x_1129) ;  /* 0x0000000000107947 */ /* 0x000fea0003800000 */
.L_x_1127:
[----:B------:R-:W-:Y:S01]  /*4d10*/  FMUL.FTZ R34, R24, R7 ;  /* 0x0000000718227220 */ /* 0x000fe20000410000 */
[----:B------:R-:W-:-:S03]  /*4d20*/  FMUL.FTZ R2, R7, 0.5 ;  /* 0x3f00000007027820 */ /* 0x000fc60000410000 */
[----:B------:R-:W-:-:S04]  /*4d30*/  FFMA R7, -R34, R34, R24 ;  /* 0x0000002222077223 */ /* 0x000fc80000000118 */
[----:B------:R-:W-:-:S07]  /*4d40*/  FFMA R34, R7, R2, R34 ;  /* 0x0000000207227223 */ /* 0x000fce0000000022 */
.L_x_1129:
[----:B------:R-:W-:Y:S05]  /*4d50*/  BSYNC.RECONVERGENT B1 ;  /* 0x0000000000017941 */ /* 0x000fea0003800200 */
.L_x_1126:
[----:B------:R-:W-:-:S13]  /*4d60*/  FSETP.GTU.AND P0, PT, R34, 1, PT ;  /* 0x3f8000002200780b */ /* 0x000fda0003f0c000 */
[----:B------:R-:W-:Y:S01]  /*4d70*/  @!P0 FADD R15, R15, 1 ;  /* 0x3f8000000f0f8421 */ /* 0x000fe20000000000 */
[----:B------:R-:W-:Y:S06]  /*4d80*/  BRA.U UP0, `(.L_x_1130) ;  /* 0xfffffff500a87547 */ /* 0x000fec000b83ffff */
.L_x_1116:
[----:B------:R-:W-:-:S09]  /*4d90*/  UISETP.NE.AND UP0, UPT, UR9, URZ, UPT ;  /* 0x000000ff0900728c */ /* 0x000fd2000bf05270 */
[----:B------:R-:W-:Y:S05]  /*4da0*/  BRA.U !UP0, `(.L_x_1131) ;  /* 0x0000000508c07547 */ /* 0x000fea000b800000 */
        /* <DEDUP_REMOVED lines=29> */
.L_x_1133:
[----:B------:R-:W-:Y:S01]  /*4f80*/  FMUL.FTZ R34, R24, R7 ;  /* 0x0000000718227220 */ /* 0x000fe20000410000 */
[----:B------:R-:W-:-:S03]  /*4f90*/  FMUL.FTZ R2, R7, 0.5 ;  /* 0x3f00000007027820 */ /* 0x000fc60000410000 */
[----:B------:R-:W-:-:S04]  /*4fa0*/  FFMA R7, -R34, R34, R24 ;  /* 0x0000002222077223 */ /* 0x000fc80000000118 */
[----:B------:R-:W-:-:S07]  /*4fb0*/  FFMA R34, R7, R2, R34 ;  /* 0x0000000207227223 */ /* 0x000fce0000000022 */
.L_x_1134:
[----:B------:R-:W-:Y:S05]  /*4fc0*/  BSYNC.RECONVERGENT B1 ;  /* 0x0000000000017941 */ /* 0x000fea0003800200 */
.L_x_1132:
        /* <DEDUP_REMOVED lines=33> */
.L_x_1136:
[----:B------:R-:W-:Y:S01]  /*51e0*/  FMUL.FTZ R34, R24, R3 ;  /* 0x0000000318227220 */ /* 0x000fe20000410000 */
[----:B------:R-:W-:-:S03]  /*51f0*/  FMUL.FTZ R2, R3, 0.5 ;  /* 0x3f00000003027820 */ /* 0x000fc60000410000 */
[----:B------:R-:W-:-:S04]  /*5200*/  FFMA R3, -R34, R34, R24 ;  /* 0x0000002222037223 */ /* 0x000fc80000000118 */
[----:B------:R-:W-:-:S07]  /*5210*/  FFMA R34, R3, R2, R34 ;  /* 0x0000000203227223 */ /* 0x000fce0000000022 */
.L_x_1137:
[----:B------:R-:W-:Y:S05]  /*5220*/  BSYNC.RECONVERGENT B1 ;  /* 0x0000000000017941 */ /* 0x000fea0003800200 */
.L_x_1135:
        /* <DEDUP_REMOVED lines=33> */
.L_x_1139:
[----:B------:R-:W-:Y:S01]  /*5440*/  FMUL.FTZ R34, R24, R3 ;  /* 0x0000000318227220 */ /* 0x000fe20000410000 */
[----:B------:R-:W-:-:S03]  /*5450*/  FMUL.FTZ R2, R3, 0.5 ;  /* 0x3f00000003027820 */ /* 0x000fc60000410000 */
[----:B------:R-:W-:-:S04]  /*5460*/  FFMA R3, -R34, R34, R24 ;  /* 0x0000002222037223 */ /* 0x000fc80000000118 */
[----:B------:R-:W-:-:S07]  /*5470*/  FFMA R34, R3, R2, R34 ;  /* 0x0000000203227223 */ /* 0x000fce0000000022 */
.L_x_1140:
[----:B------:R-:W-:Y:S05]  /*5480*/  BSYNC.RECONVERGENT B1 ;  /* 0x0000000000017941 */ /* 0x000fea0003800200 */
.L_x_1138:
[----:B------:R-:W-:-:S13]  /*5490*/  FSETP.GTU.AND P0, PT, R34, 1, PT ;  /* 0x3f8000002200780b */ /* 0x000fda0003f0c000 */
[----:B------:R-:W-:-:S07]  /*54a0*/  @!P0 FADD R15, R15, 1 ;  /* 0x3f8000000f0f8421 */ /* 0x000fce0000000000 */
.L_x_1131:
        /* <DEDUP_REMOVED lines=15> */
[----:B------:R-:W-:Y:S01]  /*55a0*/  MOV R14, RZ ;  /* 0x000000ff000e7202 */ /* 0x000fe20000000f00 */
[----:B------:R-:W-:Y:S01]  /*55b0*/  IMAD.MOV.U32 R4, RZ, RZ, -0x75bd8fc ;  /* 0xf8a42704ff047424 */ /* 0x000fe200078e00ff */
[----:B0-----:R-:W-:-:S03]  /*55c0*/  ULOP3.LUT UR5, UR4, 0x7ffffffc, URZ, 0xc0, !UPT ;  /* 0x7ffffffc04057892 */ /* 0x001fc6000f8ec0ff */
[----:B------:R-:W-:-:S09]  /*55d0*/  UMOV UR4, URZ ;  /* 0x000000ff00047c82 */ /* 0x000fd20008000000 */
.L_x_1155:
        /* <DEDUP_REMOVED lines=31> */
.L_x_1143:
[----:B------:R-:W-:Y:S01]  /*57d0*/  FMUL.FTZ R34, R24, R7 ;  /* 0x0000000718227220 */ /* 0x000fe20000410000 */
[----:B------:R-:W-:-:S03]  /*57e0*/  FMUL.FTZ R2, R7, 0.5 ;  /* 0x3f00000007027820 */ /* 0x000fc60000410000 */
[----:B------:R-:W-:-:S04]  /*57f0*/  FFMA R7, -R34, R34, R24 ;  /* 0x0000002222077223 */ /* 0x000fc80000000118 */
[----:B------:R-:W-:-:S07]  /*5800*/  FFMA R34, R7, R2, R34 ;  /* 0x0000000207227223 */ /* 0x000fce0000000022 */
.L_x_1144:
[----:B------:R-:W-:Y:S05]  /*5810*/  BSYNC.RECONVERGENT B1 ;  /* 0x0000000000017941 */ /* 0x000fea0003800200 */
.L_x_1142:
        /* <DEDUP_REMOVED lines=31> */
.L_x_1146:
[----:B------:R-:W-:Y:S01]  /*5a10*/  FMUL.FTZ R34, R24, R7 ;  /* 0x0000000718227220 */ /* 0x000fe20000410000 */
[----:B------:R-:W-:-:S03]  /*5a20*/  FMUL.FTZ R2, R7, 0.5 ;  /* 0x3f00000007027820 */ /* 0x000fc60000410000 */
[----:B------:R-:W-:-:S04]  /*5a30*/  FFMA R7, -R34, R34, R24 ;  /* 0x0000002222077223 */ /* 0x000fc80000000118 */
[----:B------:R-:W-:-:S07]  /*5a40*/  FFMA R34, R7, R2, R34 ;  /* 0x0000000207227223 */ /* 0x000fce0000000022 */
.L_x_1147:
[----:B------:R-:W-:Y:S05]  /*5a50*/  BSYNC.RECONVERGENT B1 ;  /* 0x0000000000017941 */ /* 0x000fea0003800200 */
.L_x_1145:
        /* <DEDUP_REMOVED lines=31> */
.L_x_1149:
[----:B------:R-:W-:Y:S01]  /*5c50*/  FMUL.FTZ R34, R24, R3 ;  /* 0x0000000318227220 */ /* 0x000fe20000410000 */
[----:B------:R-:W-:-:S03]  /*5c60*/  FMUL.FTZ R2, R3, 0.5 ;  /* 0x3f00000003027820 */ /* 0x000fc60000410000 */
[----:B------:R-:W-:-:S04]  /*5c70*/  FFMA R3, -R34, R34, R24 ;  /* 0x0000002222037223 */ /* 0x000fc80000000118 */
[----:B------:R-:W-:-:S07]  /*5c80*/  FFMA R34, R3, R2, R34 ;  /* 0x0000000203227223 */ /* 0x000fce0000000022 */
.L_x_1150:
[----:B------:R-:W-:Y:S05]  /*5c90*/  BSYNC.RECONVERGENT B1 ;  /* 0x0000000000017941 */ /* 0x000fea0003800200 */
.L_x_1148:
        /* <DEDUP_REMOVED lines=33> */
.L_x_1153:
[----:B------:R-:W-:Y:S05]  /*5eb0*/  BRA `(.L_x_1154) ;  /* 0x0000000000107947 */ /* 0x000fea0003800000 */
.L_x_1152:
[----:B------:R-:W-:Y:S01]  /*5ec0*/  FMUL.FTZ R34, R24, R7 ;  /* 0x0000000718227220 */ /* 0x000fe20000410000 */
[----:B------:R-:W-:-:S03]  /*5ed0*/  FMUL.FTZ R2, R7, 0.5 ;  /* 0x3f00000007027820 */ /* 0x000fc60000410000 */
[----:B------:R-:W-:-:S04]  /*5ee0*/  FFMA R7, -R34, R34, R24 ;  /* 0x0000002222077223 */ /* 0x000fc80000000118 */
[----:B------:R-:W-:-:S07]  /*5ef0*/  FFMA R34, R7, R2, R34 ;  /* 0x0000000207227223 */ /* 0x000fce0000000022 */
.L_x_1154:
[----:B------:R-:W-:Y:S05]  /*5f00*/  BSYNC.RECONVERGENT B1 ;  /* 0x0000000000017941 */ /* 0x000fea0003800200 */
.L_x_1151:
[----:B------:R-:W-:-:S13]  /*5f10*/  FSETP.GTU.AND P0, PT, R34, 1, PT ;  /* 0x3f8000002200780b */ /* 0x000fda0003f0c000 */
[----:B------:R-:W-:Y:S01]  /*5f20*/  @!P0 FADD R14, R14, 1 ;  /* 0x3f8000000e0e8421 */ /* 0x000fe20000000000 */
[----:B------:R-:W-:Y:S06]  /*5f30*/  BRA.U UP0, `(.L_x_1155) ;  /* 0xfffffff500a87547 */ /* 0x000fec000b83ffff */
.L_x_1141:
        /* <DEDUP_REMOVED lines=31> */
.L_x_1158:
[----:B------:R-:W-:Y:S01]  /*6130*/  FMUL.FTZ R34, R24, R7 ;  /* 0x0000000718227220 */ /* 0x000fe20000410000 */
[----:B------:R-:W-:-:S03]  /*6140*/  FMUL.FTZ R2, R7, 0.5 ;  /* 0x3f00000007027820 */ /* 0x000fc60000410000 */
[----:B------:R-:W-:-:S04]  /*6150*/  FFMA R7, -R34, R34, R24 ;  /* 0x0000002222077223 */ /* 0x000fc80000000118 */
[----:B------:R-:W-:-:S07]  /*6160*/  FFMA R34, R7, R2, R34 ;  /* 0x0000000207227223 */ /* 0x000fce0000000022 */
.L_x_1159:
[----:B------:R-:W-:Y:S05]  /*6170*/  BSYNC.RECONVERGENT B1 ;  /* 0x0000000000017941 */ /* 0x000fea0003800200 */
.L_x_1157:
        /* <DEDUP_REMOVED lines=33> */
.L_x_1161:
[----:B------:R-:W-:Y:S01]  /*6390*/  FMUL.FTZ R34, R24, R7 ;  /* 0x0000000718227220 */ /* 0x000fe20000410000 */
[----:B------:R-:W-:-:S03]  /*63a0*/  FMUL.FTZ R2, R7, 0.5 ;  /* 0x3f00000007027820 */ /* 0x000fc60000410000 */
[----:B------:R-:W-:-:S04]  /*63b0*/  FFMA R7, -R34, R34, R24 ;  /* 0x0000002222077223 */ /* 0x000fc80000000118 */
[----:B------:R-:W-:-:S07]  /*63c0*/  FFMA R34, R7, R2, R34 ;  /* 0x0000000207227223 */ /* 0x000fce0000000022 */
.L_x_1162:
[----:B------:R-:W-:Y:S05]  /*63d0*/  BSYNC.RECONVERGENT B1 ;  /* 0x0000000000017941 */ /* 0x000fea0003800200 */
.L_x_1160:
        /* <DEDUP_REMOVED lines=33> */
.L_x_1164:
[----:B------:R-:W-:Y:S01]  /*65f0*/  FMUL.FTZ R34, R24, R3 ;  /* 0x0000000318227220 */ /* 0x000fe20000410000 */
[----:B------:R-:W-:-:S03]  /*6600*/  FMUL.FTZ R2, R3, 0.5 ;  /* 0x3f00000003027820 */ /* 0x000fc60000410000 */
[----:B------:R-:W-:-:S04]  /*6610*/  FFMA R3, -R34, R34, R24 ;  /* 0x0000002222037223 */ /* 0x000fc80000000118 */
[----:B------:R-:W-:-:S07]  /*6620*/  FFMA R34, R3, R2, R34 ;  /* 0x0000000203227223 */ /* 0x000fce0000000022 */
.L_x_1165:
[----:B------:R-:W-:Y:S05]  /*6630*/  BSYNC.RECONVERGENT B1 ;  /* 0x0000000000017941 */ /* 0x000fea0003800200 */
.L_x_1163:
[----:B------:R-:W-:-:S13]  /*6640*/  FSETP.GTU.AND P0, PT, R34, 1, PT ;  /* 0x3f8000002200780b */ /* 0x000fda0003f0c000 */
[----:B------:R-:W-:-:S07]  /*6650*/  @!P0 FADD R14, R14, 1 ;  /* 0x3f8000000e0e8421 */ /* 0x000fce0000000000 */
.L_x_1156:
        /* <DEDUP_REMOVED lines=19> */
.L_x_1180:
        /* <DEDUP_REMOVED lines=31> */
.L_x_1168:
[----:B------:R-:W-:Y:S01]  /*6980*/  FMUL.FTZ R34, R24, R7 ;  /* 0x0000000718227220 */ /* 0x000fe20000410000 */
[----:B------:R-:W-:-:S03]  /*6990*/  FMUL.FTZ R2, R7, 0.5 ;  /* 0x3f00000007027820 */ /* 0x000fc60000410000 */
[----:B------:R-:W-:-:S04]  /*69a0*/  FFMA R7, -R34, R34, R24 ;  /* 0x0000002222077223 */ /* 0x000fc80000000118 */
[----:B------:R-:W-:-:S07]  /*69b0*/  FFMA R34, R7, R2, R34 ;  /* 0x0000000207227223 */ /* 0x000fce0000000022 */
.L_x_1169:
[----:B------:R-:W-:Y:S05]  /*69c0*/  BSYNC.RECONVERGENT B1 ;  /* 0x0000000000017941 */ /* 0x000fea0003800200 */
.L_x_1167:
        /* <DEDUP_REMOVED lines=31> */
.L_x_1171:
[----:B------:R-:W-:Y:S01]  /*6bc0*/  FMUL.FTZ R34, R24, R7 ;  /* 0x0000000718227220 */ /* 0x000fe20000410000 */
[----:B------:R-:W-:-:S03]  /*6bd0*/  FMUL.FTZ R2, R7, 0.5 ;  /* 0x3f00000007027820 */ /* 0x000fc60000410000 */
[----:B------:R-:W-:-:S04]  /*6be0*/  FFMA R7, -R34, R34, R24 ;  /* 0x0000002222077223 */ /* 0x000fc80000000118 */
[----:B------:R-:W-:-:S07]  /*6bf0*/  FFMA R34, R7, R2, R34 ;  /* 0x0000000207227223 */ /* 0x000fce0000000022 */
.L_x_1172:
[----:B------:R-:W-:Y:S05]  /*6c00*/  BSYNC.RECONVERGENT B1 ;  /* 0x0000000000017941 */ /* 0x000fea0003800200 */
.L_x_1170:
        /* <DEDUP_REMOVED lines=31> */
.L_x_1174:
[----:B------:R-:W-:Y:S01]  /*6e00*/  FMUL.FTZ R34, R24, R3 ;  /* 0x0000000318227220 */ /* 0x000fe20000410000 */
[----:B------:R-:W-:-:S03]  /*6e10*/  FMUL.FTZ R2, R3, 0.5 ;  /* 0x3f00000003027820 */ /* 0x000fc60000410000 */
[----:B------:R-:W-:-:S04]  /*6e20*/  FFMA R3, -R34, R34, R24 ;  /* 0x0000002222037223 */ /* 0x000fc80000000118 */
[----:B------:R-:W-:-:S07]  /*6e30*/  FFMA R34, R3, R2, R34 ;  /* 0x0000000203227223 */ /* 0x000fce0000000022 */
.L_x_1175:
[----:B------:R-:W-:Y:S05]  /*6e40*/  BSYNC.RECONVERGENT B1 ;  /* 0x0000000000017941 */ /* 0x000fea0003800200 */
.L_x_1173:
        /* <DEDUP_REMOVED lines=33> */
.L_x_1178:
[----:B------:R-:W-:Y:S05]  /*7060*/  BRA `(.L_x_1179) ;  /* 0x0000000000107947 */ /* 0x000fea0003800000 */
.L_x_1177:
[----:B------:R-:W-:Y:S01]  /*7070*/  FMUL.FTZ R34, R24, R7 ;  /* 0x0000000718227220 */ /* 0x000fe20000410000 */
[----:B------:R-:W-:-:S03]  /*7080*/  FMUL.FTZ R2, R7, 0.5 ;  /* 0x3f00000007027820 */ /* 0x000fc60000410000 */
[----:B------:R-:W-:-:S04]  /*7090*/  FFMA R7, -R34, R34, R24 ;  /* 0x0000002222077223 */ /* 0x000fc80000000118 */
[----:B------:R-:W-:-:S07]  /*70a0*/  FFMA R34, R7, R2, R34 ;  /* 0x0000000207227223 */ /* 0x000fce0000000022 */
.L_x_1179:
[----:B------:R-:W-:Y:S05]  /*70b0*/  BSYNC.RECONVERGENT B1 ;  /* 0x0000000000017941 */ /* 0x000fea0003800200 */
.L_x_1176:
[----:B------:R-:W-:-:S13]  /*70c0*/  FSETP.GTU.AND P0, PT, R34, 1, PT ;  /* 0x3f8000002200780b */ /* 0x000fda0003f0c000 */
[----:B------:R-:W-:Y:S01]  /*70d0*/  @!P0 FADD R13, R13, 1 ;  /* 0x3f8000000d0d8421 */ /* 0x000fe20000000000 */
[----:B------:R-:W-:Y:S06]  /*70e0*/  BRA.U UP0, `(.L_x_1180) ;  /* 0xfffffff500a87547 */ /* 0x000fec000b83ffff */
.L_x_1166:
        /* <DEDUP_REMOVED lines=31> */
.L_x_1183:
[----:B------:R-:W-:Y:S01]  /*72e0*/  FMUL.FTZ R34, R24, R7 ;  /* 0x0000000718227220 */ /* 0x000fe20000410000 */
[----:B------:R-:W-:-:S03]  /*72f0*/  FMUL.FTZ R2, R7, 0.5 ;  /* 0x3f00000007027820 */ /* 0x000fc60000410000 */
[----:B------:R-:W-:-:S04]  /*7300*/  FFMA R7, -R34, R34, R24 ;  /* 0x0000002222077223 */ /* 0x000fc80000000118 */
[----:B------:R-:W-:-:S07]  /*7310*/  FFMA R34, R7, R2, R34 ;  /* 0x0000000207227223 */ /* 0x000fce0000000022 */
.L_x_1184:
[----:B------:R-:W-:Y:S05]  /*7320*/  BSYNC.RECONVERGENT B1 ;  /* 0x0000000000017941 */ /* 0x000fea0003800200 */
.L_x_1182:
        /* <DEDUP_REMOVED lines=33> */
.L_x_1186:
[----:B------:R-:W-:Y:S01]  /*7540*/  FMUL.FTZ R34, R24, R7 ;  /* 0x0000000718227220 */ /* 0x000fe20000410000 */
[----:B------:R-:W-:-:S03]  /*7550*/  FMUL.FTZ R2, R7, 0.5 ;  /* 0x3f00000007027820 */ /* 0x000fc60000410000 */
[----:B------:R-:W-:-:S04]  /*7560*/  FFMA R7, -R34, R34, R24 ;  /* 0x0000002222077223 */ /* 0x000fc80000000118 */
[----:B------:R-:W-:-:S07]  /*7570*/  FFMA R34, R7, R2, R34 ;  /* 0x0000000207227223 */ /* 0x000fce0000000022 */
.L_x_1187:
[----:B------:R-:W-:Y:S05]  /*7580*/  BSYNC.RECONVERGENT B1 ;  /* 0x0000000000017941 */ /* 0x000fea0003800200 */
.L_x_1185:
        /* <DEDUP_REMOVED lines=33> */
.L_x_1189:
[----:B------:R-:W-:Y:S01]  /*77a0*/  FMUL.FTZ R34, R24, R3 ;  /* 0x0000000318227220 */ /* 0x000fe20000410000 */
[----:B------:R-:W-:-:S03]  /*77b0*/  FMUL.FTZ R2, R3, 0.5 ;  /* 0x3f00000003027820 */ /* 0x000fc60000410000 */
[----:B------:R-:W-:-:S04]  /*77c0*/  FFMA R3, -R34, R34, R24 ;  /* 0x0000002222037223 */ /* 0x000fc80000000118 */
[----:B------:R-:W-:-:S07]  /*77d0*/  FFMA R34, R3, R2, R34 ;  /* 0x0000000203227223 */ /* 0x000fce0000000022 */
.L_x_1190:
[----:B------:R-:W-:Y:S05]  /*77e0*/  BSYNC.RECONVERGENT B1 ;  /* 0x0000000000017941 */ /* 0x000fea0003800200 */
.L_x_1188:
[----:B------:R-:W-:-:S13]  /*77f0*/  FSETP.GTU.AND P0, PT, R34, 1, PT ;  /* 0x3f8000002200780b */ /* 0x000fda0003f0c000 */
[----:B------:R-:W-:-:S07]  /*7800*/  @!P0 FADD R13, R13, 1 ;  /* 0x3f8000000d0d8421 */ /* 0x000fce0000000000 */
.L_x_1181:
        /* <DEDUP_REMOVED lines=19> */
.L_x_1205:
        /* <DEDUP_REMOVED lines=31> */
.L_x_1193:
[----:B------:R-:W-:Y:S01]  /*7b30*/  FMUL.FTZ R34, R24, R7 ;  /* 0x0000000718227220 */ /* 0x000fe20000410000 */
[----:B------:R-:W-:-:S03]  /*7b40*/  FMUL.FTZ R2, R7, 0.5 ;  /* 0x3f00000007027820 */ /* 0x000fc60000410000 */
[----:B------:R-:W-:-:S04]  /*7b50*/  FFMA R7, -R34, R34, R24 ;  /* 0x0000002222077223 */ /* 0x000fc80000000118 */
[----:B------:R-:W-:-:S07]  /*7b60*/  FFMA R34, R7, R2, R34 ;  /* 0x0000000207227223 */ /* 0x000fce0000000022 */
.L_x_1194:
[----:B------:R-:W-:Y:S05]  /*7b70*/  BSYNC.RECONVERGENT B1 ;  /* 0x0000000000017941 */ /* 0x000fea0003800200 */
.L_x_1192:
        /* <DEDUP_REMOVED lines=31> */
.L_x_1196:
[----:B------:R-:W-:Y:S01]  /*7d70*/  FMUL.FTZ R34, R24, R7 ;  /* 0x0000000718227220 */ /* 0x000fe20000410000 */
[----:B------:R-:W-:-:S03]  /*7d80*/  FMUL.FTZ R2, R7, 0.5 ;  /* 0x3f00000007027820 */ /* 0x000fc60000410000 */
[----:B------:R-:W-:-:S04]  /*7d90*/  FFMA R7, -R34, R34, R24 ;  /* 0x0000002222077223 */ /* 0x000fc80000000118 */
[----:B------:R-:W-:-:S07]  /*7da0*/  FFMA R34, R7, R2, R34 ;  /* 0x0000000207227223 */ /* 0x000fce0000000022 */
.L_x_1197:
[----:B------:R-:W-:Y:S05]  /*7db0*/  BSYNC.RECONVERGENT B1 ;  /* 0x0000000000017941 */ /* 0x000fea0003800200 */
.L_x_1195:
        /* <DEDUP_REMOVED lines=31> */
.L_x_1199:
[----:B------:R-:W-:Y:S01]  /*7fb0*/  FMUL.FTZ R34, R24, R3 ;  /* 0x0000000318227220 */ /* 0x000fe20000410000 */
[----:B------:R-:W-:-:S03]  /*7fc0*/  FMUL.FTZ R2, R3, 0.5 ;  /* 0x3f00000003027820 */ /* 0x000fc60000410000 */
[----:B------:R-:W-:-:S04]  /*7fd0*/  FFMA R3, -R34, R34, R24 ;  /* 0x0000002222037223 */ /* 0x000fc80000000118 */
[----:B------:R-:W-:-:S07]  /*7fe0*/  FFMA R34, R3, R2, R34 ;  /* 0x0000000203227223 */ /* 0x000fce0000000022 */
.L_x_1200:
[----:B------:R-:W-:Y:S05]  /*7ff0*/  BSYNC.RECONVERGENT B1 ;  /* 0x0000000000017941 */ /* 0x000fea0003800200 */
.L_x_1198:
        /* <DEDUP_REMOVED lines=33> */
.L_x_1203:
[----:B------:R-:W-:Y:S05]  /*8210*/  BRA `(.L_x_1204) ;  /* 0x0000000000107947 */ /* 0x000fea0003800000 */
.L_x_1202:
[----:B------:R-:W-:Y:S01]  /*8220*/  FMUL.FTZ R34, R24, R7 ;  /* 0x0000000718227220 */ /* 0x000fe20000410000 */
[----:B------:R-:W-:-:S03]  /*8230*/  FMUL.FTZ R2, R7, 0.5 ;  /* 0x3f00000007027820 */ /* 0x000fc60000410000 */
[----:B------:R-:W-:-:S04]  /*8240*/  FFMA R7, -R34, R34, R24 ;  /* 0x0000002222077223 */ /* 0x000fc80000000118 */
[----:B------:R-:W-:-:S07]  /*8250*/  FFMA R34, R7, R2, R34 ;  /* 0x0000000207227223 */ /* 0x000fce0000000022 */
.L_x_1204:
[----:B------:R-:W-:Y:S05]  /*8260*/  BSYNC.RECONVERGENT B1 ;  /* 0x0000000000017941 */ /* 0x000fea0003800200 */
.L_x_1201:
[----:B------:R-:W-:-:S13]  /*8270*/  FSETP.GTU.AND P0, PT, R34, 1, PT ;  /* 0x3f8000002200780b */ /* 0x000fda0003f0c000 */
[----:B------:R-:W-:Y:S01]  /*8280*/  @!P0 FADD R12, R12, 1 ;  /* 0x3f8000000c0c8421 */ /* 0x000fe20000000000 */
[----:B------:R-:W-:Y:S06]  /*8290*/  BRA.U UP0, `(.L_x_1205) ;  /* 0xfffffff500a87547 */ /* 0x000fec000b83ffff */
.L_x_1191:
        /* <DEDUP_REMOVED lines=31> */
.L_x_1208:
[----:B------:R-:W-:Y:S01]  /*8490*/  FMUL.FTZ R34, R24, R7 ;  /* 0x0000000718227220 */ /* 0x000fe20000410000 */
[----:B------:R-:W-:-:S03]  /*84a0*/  FMUL.FTZ R2, R7, 0.5 ;  /* 0x3f00000007027820 */ /* 0x000fc60000410000 */
[----:B------:R-:W-:-:S04]  /*84b0*/  FFMA R7, -R34, R34, R24 ;  /* 0x0000002222077223 */ /* 0x000fc80000000118 */
[----:B------:R-:W-:-:S07]  /*84c0*/  FFMA R34, R7, R2, R34 ;  /* 0x0000000207227223 */ /* 0x000fce0000000022 */
.L_x_1209:
[----:B------:R-:W-:Y:S05]  /*84d0*/  BSYNC.RECONVERGENT B1 ;  /* 0x0000000000017941 */ /* 0x000fea0003800200 */
.L_x_1207:
        /* <DEDUP_REMOVED lines=33> */
.L_x_1211:
[----:B------:R-:W-:Y:S01]  /*86f0*/  FMUL.FTZ R34, R24, R7 ;  /* 0x0000000718227220 */ /* 0x000fe20000410000 */
[----:B------:R-:W-:-:S03]  /*8700*/  FMUL.FTZ R2, R7, 0.5 ;  /* 0x3f00000007027820 */ /* 0x000fc60000410000 */
[----:B------:R-:W-:-:S04]  /*8710*/  FFMA R7, -R34, R34, R24 ;  /* 0x0000002222077223 */ /* 0x000fc80000000118 */
[----:B------:R-:W-:-:S07]  /*8720*/  FFMA R34, R7, R2, R34 ;  /* 0x0000000207227223 */ /* 0x000fce0000000022 */
.L_x_1212:
[----:B------:R-:W-:Y:S05]  /*8730*/  BSYNC.RECONVERGENT B1 ;  /* 0x0000000000017941 */ /* 0x000fea0003800200 */
.L_x_1210:
        /* <DEDUP_REMOVED lines=33> */
.L_x_1214:
[----:B------:R-:W-:Y:S01]  /*8950*/  FMUL.FTZ R34, R24, R3 ;  /* 0x0000000318227220 */ /* 0x000fe20000410000 */
[----:B------:R-:W-:-:S03]  /*8960*/  FMUL.FTZ R2, R3, 0.5 ;  /* 0x3f00000003027820 */ /* 0x000fc60000410000 */
[----:B------:R-:W-:-:S04]  /*8970*/  FFMA R3, -R34, R34, R24 ;  /* 0x0000002222037223 */ /* 0x000fc80000000118 */
[----:B------:R-:W-:-:S07]  /*8980*/  FFMA R34, R3, R2, R34 ;  /* 0x0000000203227223 */ /* 0x000fce0000000022 */
.L_x_1215:
[----:B------:R-:W-:Y:S05]  /*8990*/  BSYNC.RECONVERGENT B1 ;  /* 0x0000000000017941 */ /* 0x000fea0003800200 */
.L_x_1213:
[----:B------:R-:W-:-:S13]  /*89a0*/  FSETP.GTU.AND P0, PT, R34, 1, PT ;  /* 0x3f8000002200780b */ /* 0x000fda0003f0c000 */
[----:B------:R-:W-:-:S07]  /*89b0*/  @!P0 FADD R12, R12, 1 ;  /* 0x3f8000000c0c8421 */ /* 0x000fce0000000000 */
.L_x_1206:
        /* <DEDUP_REMOVED lines=19> */
.L_x_1230:
        /* <DEDUP_REMOVED lines=31> */
.L_x_1218:
[----:B------:R-:W-:Y:S01]  /*8ce0*/  FMUL.FTZ R34, R24, R7 ;  /* 0x0000000718227220 */ /* 0x000fe20000410000 */
[----:B------:R-:W-:-:S03]  /*8cf0*/  FMUL.FTZ R2, R7, 0.5 ;  /* 0x3f00000007027820 */ /* 0x000fc60000410000 */
[----:B------:R-:W-:-:S04]  /*8d00*/  FFMA R7, -R34, R34, R24 ;  /* 0x0000002222077223 */ /* 0x000fc80000000118 */
[----:B------:R-:W-:-:S07]  /*8d10*/  FFMA R34, R7, R2, R34 ;  /* 0x0000000207227223 */ /* 0x000fce0000000022 */
.L_x_1219:
[----:B------:R-:W-:Y:S05]  /*8d20*/  BSYNC.RECONVERGENT B1 ;  /* 0x0000000000017941 */ /* 0x000fea0003800200 */
.L_x_1217:
        /* <DEDUP_REMOVED lines=31> */
.L_x_1221:
[----:B------:R-:W-:Y:S01]  /*8f20*/  FMUL.FTZ R34, R24, R7 ;  /* 0x0000000718227220 */ /* 0x000fe20000410000 */
[----:B------:R-:W-:-:S03]  /*8f30*/  FMUL.FTZ R2, R7, 0.5 ;  /* 0x3f00000007027820 */ /* 0x000fc60000410000 */
[----:B------:R-:W-:-:S04]  /*8f40*/  FFMA R7, -R34, R34, R24 ;  /* 0x0000002222077223 */ /* 0x000fc80000000118 */
[----:B------:R-:W-:-:S07]  /*8f50*/  FFMA R34, R7, R2, R34 ;  /* 0x0000000207227223 */ /* 0x000fce0000000022 */
.L_x_1222:
[----:B------:R-:W-:Y:S05]  /*8f60*/  BSYNC.RECONVERGENT B1 ;  /* 0x0000000000017941 */ /* 0x000fea0003800200 */
.L_x_1220:
        /* <DEDUP_REMOVED lines=31> */
.L_x_1224:
[----:B------:R-:W-:Y:S01]  /*9160*/  FMUL.FTZ R34, R24, R3 ;  /* 0x0000000318227220 */ /* 0x000fe20000410000 */
[----:B------:R-:W-:-:S03]  /*9170*/  FMUL.FTZ R2, R3, 0.5 ;  /* 0x3f00000003027820 */ /* 0x000fc60000410000 */
[----:B------:R-:W-:-:S04]  /*9180*/  FFMA R3, -R34, R34, R24 ;  /* 0x0000002222037223 */ /* 0x000fc80000000118 */
[----:B------:R-:W-:-:S07]  /*9190*/  FFMA R34, R3, R2, R34 ;  /* 0x0000000203227223 */ /* 0x000fce0000000022 */
.L_x_1225:
[----:B------:R-:W-:Y:S05]  /*91a0*/  BSYNC.RECONVERGENT B1 ;  /* 0x0000000000017941 */ /* 0x000fea0003800200 */
.L_x_1223:
        /* <DEDUP_REMOVED lines=33> */
.L_x_1228:
[----:B------:R-:W-:Y:S05]  /*93c0*/  BRA `(.L_x_1229) ;  /* 0x0000000000107947 */ /* 0x000fea0003800000 */
.L_x_1227:
[----:B------:R-:W-:Y:S01]  /*93d0*/  FMUL.FTZ R34, R24, R7 ;  /* 0x0000000718227220 */ /* 0x000fe20000410000 */
[----:B------:R-:W-:-:S03]  /*93e0*/  FMUL.FTZ R2, R7, 0.5 ;  /* 0x3f00000007027820 */ /* 0x000fc60000410000 */
[----:B------:R-:W-:-:S04]  /*93f0*/  FFMA R7, -R34, R34, R24 ;  /* 0x0000002222077223 */ /* 0x000fc80000000118 */
[----:B------:R-:W-:-:S07]  /*9400*/  FFMA R34, R7, R2, R34 ;  /* 0x0000000207227223 */ /* 0x000fce0000000022 */
.L_x_1229:
[----:B------:R-:W-:Y:S05]  /*9410*/  BSYNC.RECONVERGENT B1 ;  /* 0x0000000000017941 */ /* 0x000fea0003800200 */
.L_x_1226:
[----:B------:R-:W-:-:S13]  /*9420*/  FSETP.GTU.AND P0, PT, R34, 1, PT ;  /* 0x3f8000002200780b */ /* 0x000fda0003f0c000 */
[----:B------:R-:W-:Y:S01]  /*9430*/  @!P0 FADD R11, R11, 1 ;  /* 0x3f8000000b0b8421 */ /* 0x000fe20000000000 */
[----:B------:R-:W-:Y:S06]  /*9440*/  BRA.U UP0, `(.L_x_1230) ;  /* 0xfffffff500a87547 */ /* 0x000fec000b83ffff */
.L_x_1216:
        /* <DEDUP_REMOVED lines=31> */
.L_x_1233:
[----:B------:R-:W-:Y:S01]  /*9640*/  FMUL.FTZ R34, R24, R7 ;  /* 0x0000000718227220 */ /* 0x000fe20000410000 */
[----:B------:R-:W-:-:S03]  /*9650*/  FMUL.FTZ R2, R7, 0.5 ;  /* 0x3f00000007027820 */ /* 0x000fc60000410000 */
[----:B------:R-:W-:-:S04]  /*9660*/  FFMA R7, -R34, R34, R24 ;  /* 0x0000002222077223 */ /* 0x000fc80000000118 */
[----:B------:R-:W-:-:S07]  /*9670*/  FFMA R34, R7, R2, R34 ;  /* 0x0000000207227223 */ /* 0x000fce0000000022 */
.L_x_1234:
[----:B------:R-:W-:Y:S05]  /*9680*/  BSYNC.RECONVERGENT B1 ;  /* 0x0000000000017941 */ /* 0x000fea0003800200 */
.L_x_1232:
        /* <DEDUP_REMOVED lines=33> */
.L_x_1236:
[----:B------:R-:W-:Y:S01]  /*98a0*/  FMUL.FTZ R34, R24, R7 ;  /* 0x0000000718227220 */ /* 0x000fe20000410000 */
[----:B------:R-:W-:-:S03]  /*98b0*/  FMUL.FTZ R2, R7, 0.5 ;  /* 0x3f00000007027820 */ /* 0x000fc60000410000 */
[----:B------:R-:W-:-:S04]  /*98c0*/  FFMA R7, -R34, R34, R24 ;  /* 0x0000002222077223 */ /* 0x000fc80000000118 */
[----:B------:R-:W-:-:S07]  /*98d0*/  FFMA R34, R7, R2, R34 ;  /* 0x0000000207227223 */ /* 0x000fce0000000022 */
.L_x_1237:
[----:B------:R-:W-:Y:S05]  /*98e0*/  BSYNC.RECONVERGENT B1 ;  /* 0x0000000000017941 */ /* 0x000fea0003800200 */
.L_x_1235:
        /* <DEDUP_REMOVED lines=33> */
.L_x_1239:
[----:B------:R-:W-:Y:S01]  /*9b00*/  FMUL.FTZ R34, R24, R3 ;  /* 0x0000000318227220 */ /* 0x000fe20000410000 */
[----:B------:R-:W-:-:S03]  /*9b10*/  FMUL.FTZ R2, R3, 0.5 ;  /* 0x3f00000003027820 */ /* 0x000fc60000410000 */
[----:B------:R-:W-:-:S04]  /*9b20*/  FFMA R3, -R34, R34, R24 ;  /* 0x0000002222037223 */ /* 0x000fc80000000118 */
[----:B------:R-:W-:-:S07]  /*9b30*/  FFMA R34, R3, R2, R34 ;  /* 0x0000000203227223 */ /* 0x000fce0000000022 */
.L_x_1240:
[----:B------:R-:W-:Y:S05]  /*9b40*/  BSYNC.RECONVERGENT B1 ;  /* 0x0000000000017941 */ /* 0x000fea0003800200 */
.L_x_1238:
[----:B------:R-:W-:-:S13]  /*9b50*/  FSETP.GTU.AND P0, PT, R34, 1, PT ;  /* 0x3f8000002200780b */ /* 0x000fda0003f0c000 */
[----:B------:R-:W-:-:S07]  /*9b60*/  @!P0 FADD R11, R11, 1 ;  /* 0x3f8000000b0b8421 */ /* 0x000fce0000000000 */
.L_x_1231:
        /* <DEDUP_REMOVED lines=14> */
[----:B------:R-:W-:Y:S01]  /*9c50*/  IMAD.MOV.U32 R17, RZ, RZ, RZ ;  /* 0x000000ffff117224 */ /* 0x000fe200078e00ff */
[----:B------:R-:W-:Y:S01]  /*9c60*/  MOV R4, 0xf8a42704 ;  /* 0xf8a4270400047802 */ /* 0x000fe20000000f00 */
[----:B------:R-:W-:Y:S02]  /*9c70*/  IMAD.MOV.U32 R6, RZ, RZ, -0x23270784 ;  /* 0xdcd8f87cff067424 */ /* 0x000fe400078e00ff */
[----:B------:R-:W-:Y:S01]  /*9c80*/  IMAD.MOV.U32 R10, RZ, RZ, RZ ;  /* 0x000000ffff0a7224 */ /* 0x000fe200078e00ff */
[----:B0-----:R-:W-:-:S12]  /*9c90*/  ULOP3.LUT UR4, UR4, 0x7ffffffc, URZ, 0xc0, !UPT ;  /* 0x7ffffffc04047892 */ /* 0x001fd8000f8ec0ff */
.L_x_1254:
[----:B------:R-:W-:Y:S01]  /*9ca0*/  SHF.R.U32.HI R7, RZ, 0x2, R20 ;  /* 0x00000002ff077819 */ /* 0x000fe20000011614 */
[----:B------:R-:W-:Y:S01]  /*9cb0*/  IMAD.SHL.U32 R2, R3, 0x10, RZ ;  /* 0x0000001003027824 */ /* 0x000fe200078e00ff */
[----:B------:R-:W-:Y:S01]  /*9cc0*/  SHF.R.U32.HI R19, RZ, 0x2, R8 ;  /* 0x00000002ff137819 */ /* 0x000fe20000011608 */
[----:B------:R-:W-:Y:S01]  /*9cd0*/  VIADD R17, R17, 0x4 ;  /* 0x0000000411117836 */ /* 0x000fe20000000000 */
[----:B------:R-:W-:Y:S01]  /*9ce0*/  LOP3.LUT R7, R7, R20, RZ, 0x3c, !PT ;  /* 0x0000001407077212 */ /* 0x000fe200078e3cff */
[----:B------:R-:W-:Y:S01]  /*9cf0*/  BSSY.RECONVERGENT B1, `(.L_x_1242) ;  /* 0x000001e000017945 */ /* 0x000fe20003800200 */
[----:B------:R-:W-:Y:S02]  /*9d00*/  LOP3.LUT R19, R19, R8, RZ, 0x3c, !PT ;  /* 0x0000000813137212 */ /* 0x000fe400078e3cff */
[----:B------:R-:W-:Y:S01]  /*9d10*/  ISETP.NE.AND P1, PT, R17, UR4, PT ;  /* 0x0000000411007c0c */ /* 0x000fe2000bf25270 */
[----:B------:R-:W-:-:S05]  /*9d20*/  IMAD.SHL.U32 R9, R7, 0x2, RZ ;  /* 0x0000000207097824 */ /* 0x000fca00078e00ff */
[----:B------:R-:W-:Y:S02]  /*9d30*/  LOP3.LUT R2, R3, R2, R9, 0x96, !PT ;  /* 0x0000000203027212 */ /* 0x000fe400078e9609 */
[----:B------:R-:W-:Y:S02]  /*9d40*/  MOV R9, 0x2f800000 ;  /* 0x2f80000000097802 */ /* 0x000fe40000000f00 */
        /* <DEDUP_REMOVED lines=20> */
.L_x_1243:
[----:B------:R-:W-:Y:S01]  /*9e90*/  FMUL.FTZ R34, R24, R7 ;  /* 0x0000000718227220 */ /* 0x000fe20000410000 */
[----:B------:R-:W-:-:S03]  /*9ea0*/  FMUL.FTZ R2, R7, 0.5 ;  /* 0x3f00000007027820 */ /* 0x000fc60000410000 */
[----:B------:R-:W-:-:S04]  /*9eb0*/  FFMA R7, -R34, R34, R24 ;  /* 0x0000002222077223 */ /* 0x000fc80000000118 */
[----:B------:R-:W-:-:S07]  /*9ec0*/  FFMA R34, R7, R2, R34 ;  /* 0x0000000207227223 */ /* 0x000fce0000000022 */
.L_x_1244:
[----:B------:R-:W-:Y:S05]  /*9ed0*/  BSYNC.RECONVERGENT B1 ;  /* 0x0000000000017941 */ /* 0x000fea0003800200 */
.L_x_1242:
        /* <DEDUP_REMOVED lines=31> */
.L_x_1246:
[----:B------:R-:W-:Y:S01]  /*a0d0*/  FMUL.FTZ R34, R24, R7 ;  /* 0x0000000718227220 */ /* 0x000fe20000410000 */
[----:B------:R-:W-:-:S03]  /*a0e0*/  FMUL.FTZ R2, R7, 0.5 ;  /* 0x3f00000007027820 */ /* 0x000fc60000410000 */
[----:B------:R-:W-:-:S04]  /*a0f0*/  FFMA R7, -R34, R34, R24 ;  /* 0x0000002222077223 */ /* 0x000fc80000000118 */
[----:B------:R-:W-:-:S07]  /*a100*/  FFMA R34, R7, R2, R34 ;  /* 0x0000000207227223 */ /* 0x000fce0000000022 */
.L_x_1247:
[----:B------:R-:W-:Y:S05]  /*a110*/  BSYNC.RECONVERGENT B1 ;  /* 0x0000000000017941 */ /* 0x000fea0003800200 */
.L_x_1245:
        /* <DEDUP_REMOVED lines=31> */
.L_x_1249:
[----:B------:R-:W-:Y:S01]  /*a310*/  FMUL.FTZ R34, R24, R3 ;  /* 0x0000000318227220 */ /* 0x000fe20000410000 */
[----:B------:R-:W-:-:S03]  /*a320*/  FMUL.FTZ R2, R3, 0.5 ;  /* 0x3f00000003027820 */ /* 0x000fc60000410000 */
[----:B------:R-:W-:-:S04]  /*a330*/  FFMA R3, -R34, R34, R24 ;  /* 0x0000002222037223 */ /* 0x000fc80000000118 */
[----:B------:R-:W-:-:S07]  /*a340*/  FFMA R34, R3, R2, R34 ;  /* 0x0000000203227223 */ /* 0x000fce0000000022 */
.L_x_1250:
[----:B------:R-:W-:Y:S05]  /*a350*/  BSYNC.RECONVERGENT B1 ;  /* 0x0000000000017941 */ /* 0x000fea0003800200 */
.L_x_1248:
        /* <DEDUP_REMOVED lines=32> */
.L_x_1252:
[----:B------:R-:W-:Y:S01]  /*a560*/  FMUL.FTZ R34, R24, R7 ;  /* 0x0000000718227220 */ /* 0x000fe20000410000 */
[----:B------:R-:W-:-:S03]  /*a570*/  FMUL.FTZ R2, R7, 0.5 ;  /* 0x3f00000007027820 */ /* 0x000fc60000410000 */
[----:B------:R-:W-:-:S04]  /*a580*/  FFMA R7, -R34, R34, R24 ;  /* 0x0000002222077223 */ /* 0x000fc80000000118 */
[----:B------:R-:W-:-:S07]  /*a590*/  FFMA R34, R7, R2, R34 ;  /* 0x0000000207227223 */ /* 0x000fce0000000022 */
.L_x_1253:
[----:B------:R-:W-:Y:S05]  /*a5a0*/  BSYNC.RECONVERGENT B1 ;  /* 0x0000000000017941 */ /* 0x000fea0003800200 */
.L_x_1251:
[----:B------:R-:W-:-:S13]  /*a5b0*/  FSETP.GTU.AND P0, PT, R34, 1, PT ;  /* 0x3f8000002200780b */ /* 0x000fda0003f0c000 */
[----:B------:R-:W-:Y:S01]  /*a5c0*/  @!P0 FADD R10, R10, 1 ;  /* 0x3f8000000a0a8421 */ /* 0x000fe20000000000 */
[----:B------:R-:W-:Y:S06]  /*a5d0*/  @P1 BRA `(.L_x_1254) ;  /* 0xfffffff400b01947 */ /* 0x000fec000383ffff */
.L_x_1241:
[----:B------:R-:W-:-:S13]  /*a5e0*/  ISETP.NE.AND P0, PT, RZ, UR9, PT ;  /* 0x00000009ff007c0c */ /* 0x000fda000bf05270 */
[----:B------:R-:W-:Y:S05]  /*a5f0*/  @!P0 BRA `(.L_x_1255) ;  /* 0x0000000400c08947 */ /* 0x000fea0003800000 */
        /* <DEDUP_REMOVED lines=29> */
.L_x_1257:
[----:B------:R-:W-:Y:S01]  /*a7d0*/  FMUL.FTZ R34, R24, R7 ;  /* 0x0000000718227220 */ /* 0x000fe20000410000 */
[----:B------:R-:W-:-:S03]  /*a7e0*/  FMUL.FTZ R2, R7, 0.5 ;  /* 0x3f00000007027820 */ /* 0x000fc60000410000 */
[----:B------:R-:W-:-:S04]  /*a7f0*/  FFMA R7, -R34, R34, R24 ;  /* 0x0000002222077223 */ /* 0x000fc80000000118 */
[----:B------:R-:W-:-:S07]  /*a800*/  FFMA R34, R7, R2, R34 ;  /* 0x0000000207227223 */ /* 0x000fce0000000022 */
.L_x_1258:
[----:B------:R-:W-:Y:S05]  /*a810*/  BSYNC.RECONVERGENT B1 ;  /* 0x0000000000017941 */ /* 0x000fea0003800200 */
.L_x_1256:
        /* <DEDUP_REMOVED lines=10> */
[----:B------:R-:W-:-:S03]  /*a8c0*/  SHF.L.U32 R2, R7, 0x1, RZ ;  /* 0x0000000107027819 */ /* 0x000fc600000006ff */
[----:B------:R-:W-:Y:S01]  /*a8d0*/  IMAD.SHL.U32 R6, R17, 0x2, RZ ;  /* 0x0000000211067824 */ /* 0x000fe200078e00ff */
[----:B------:R-:W-:-:S04]  /*a8e0*/  LOP3.LUT R2, R18, R9, R2, 0x96, !PT ;  /* 0x0000000912027212 */ /* 0x000fc800078e9602 */
        /* <DEDUP_REMOVED lines=20> */
.L_x_1260:
[----:B------:R-:W-:Y:S01]  /*aa30*/  FMUL.FTZ R34, R24, R7 ;  /* 0x0000000718227220 */ /* 0x000fe20000410000 */
[----:B------:R-:W-:-:S03]  /*aa40*/  FMUL.FTZ R2, R7, 0.5 ;  /* 0x3f00000007027820 */ /* 0x000fc60000410000 */
[----:B------:R-:W-:-:S04]  /*aa50*/  FFMA R7, -R34, R34, R24 ;  /* 0x0000002222077223 */ /* 0x000fc80000000118 */
[----:B------:R-:W-:-:S07]  /*aa60*/  FFMA R34, R7, R2, R34 ;  /* 0x0000000207227223 */ /* 0x000fce0000000022 */
.L_x_1261:
[----:B------:R-:W-:Y:S05]  /*aa70*/  BSYNC.RECONVERGENT B1 ;  /* 0x0000000000017941 */ /* 0x000fea0003800200 */
.L_x_1259:
        /* <DEDUP_REMOVED lines=33> */
.L_x_1263:
[----:B------:R-:W-:Y:S01]  /*ac90*/  FMUL.FTZ R34, R24, R3 ;  /* 0x0000000318227220 */ /* 0x000fe20000410000 */
[----:B------:R-:W-:-:S03]  /*aca0*/  FMUL.FTZ R2, R3, 0.5 ;  /* 0x3f00000003027820 */ /* 0x000fc60000410000 */
[----:B------:R-:W-:-:S04]  /*acb0*/  FFMA R3, -R34, R34, R24 ;  /* 0x0000002222037223 */ /* 0x000fc80000000118 */
[----:B------:R-:W-:-:S07]  /*acc0*/  FFMA R34, R3, R2, R34 ;  /* 0x0000000203227223 */ /* 0x000fce0000000022 */
.L_x_1264:
[----:B------:R-:W-:Y:S05]  /*acd0*/  BSYNC.RECONVERGENT B1 ;  /* 0x0000000000017941 */ /* 0x000fea0003800200 */
.L_x_1262:
[----:B------:R-:W-:-:S13]  /*ace0*/  FSETP.GTU.AND P0, PT, R34, 1, PT ;  /* 0x3f8000002200780b */ /* 0x000fda0003f0c000 */
[----:B------:R-:W-:-:S07]  /*acf0*/  @!P0 FADD R10, R10, 1 ;  /* 0x3f8000000a0a8421 */ /* 0x000fce0000000000 */
.L_x_1255:
        /* <DEDUP_REMOVED lines=14> */
[----:B------:R-:W-:Y:S02]  /*ade0*/  CS2R R8, SRZ ;  /* 0x0000000000087805 */ /* 0x000fe4000001ff00 */
[----:B------:R-:W-:Y:S01]  /*adf0*/  MOV R6, 0xdcd8f87c ;  /* 0xdcd8f87c00067802 */ /* 0x000fe20000000f00 */
[----:B------:R-:W-:Y:S01]  /*ae00*/  IMAD.MOV.U32 R4, RZ, RZ, -0x75bd8fc ;  /* 0xf8a42704ff047424 */ /* 0x000fe200078e00ff */
[----:B0-----:R-:W-:-:S07]  /*ae10*/  LOP3.LUT R7, R7, 0x7ffffffc, RZ, 0xc0, !PT ;  /* 0x7ffffffc07077812 */ /* 0x001fce00078ec0ff */
.L_x_1278:
        /* <DEDUP_REMOVED lines=31> */
.L_x_1267:
[----:B------:R-:W-:Y:S01]  /*b010*/  FMUL.FTZ R34, R24, R17 ;  /* 0x0000001118227220 */ /* 0x000fe20000410000 */
[----:B------:R-:W-:-:S03]  /*b020*/  FMUL.FTZ R2, R17, 0.5 ;  /* 0x3f00000011027820 */ /* 0x000fc60000410000 */
[----:B------:R-:W-:-:S04]  /*b030*/  FFMA R17, -R34, R34, R24 ;  /* 0x0000002222117223 */ /* 0x000fc80000000118 */
[----:B------:R-:W-:-:S07]  /*b040*/  FFMA R34, R17, R2, R34 ;  /* 0x0000000211227223 */ /* 0x000fce0000000022 */
.L_x_1268:
[----:B------:R-:W-:Y:S05]  /*b050*/  BSYNC.RECONVERGENT B1 ;  /* 0x0000000000017941 */ /* 0x000fea0003800200 */
.L_x_1266:
        /* <DEDUP_REMOVED lines=31> */
.L_x_1270:
[----:B------:R-:W-:Y:S01]  /*b250*/  FMUL.FTZ R34, R24, R17 ;  /* 0x0000001118227220 */ /* 0x000fe20000410000 */
[----:B------:R-:W-:-:S03]  /*b260*/  FMUL.FTZ R2, R17, 0.5 ;  /* 0x3f00000011027820 */ /* 0x000fc60000410000 */
[----:B------:R-:W-:-:S04]  /*b270*/  FFMA R17, -R34, R34, R24 ;  /* 0x0000002222117223 */ /* 0x000fc80000000118 */
[----:B------:R-:W-:-:S07]  /*b280*/  FFMA R34, R17, R2, R34 ;  /* 0x0000000211227223 */ /* 0x000fce0000000022 */
.L_x_1271:
[----:B------:R-:W-:Y:S05]  /*b290*/  BSYNC.RECONVERGENT B1 ;  /* 0x0000000000017941 */ /* 0x000fea0003800200 */
.L_x_1269:
        /* <DEDUP_REMOVED lines=31> */
.L_x_1273:
[----:B------:R-:W-:Y:S01]  /*b490*/  FMUL.FTZ R34, R24, R3 ;  /* 0x0000000318227220 */ /* 0x000fe20000410000 */
[----:B------:R-:W-:-:S03]  /*b4a0*/  FMUL.FTZ R2, R3, 0.5 ;  /* 0x3f00000003027820 */ /* 0x000fc60000410000 */
[----:B------:R-:W-:-:S04]  /*b4b0*/  FFMA R3, -R34, R34, R24 ;  /* 0x0000002222037223 */ /* 0x000fc80000000118 */
[----:B------:R-:W-:-:S07]  /*b4c0*/  FFMA R34, R3, R2, R34 ;  /* 0x0000000203227223 */ /* 0x000fce0000000022 */
.L_x_1274:
[----:B------:R-:W-:Y:S05]  /*b4d0*/  BSYNC.RECONVERGENT B1 ;  /* 0x0000000000017941 */ /* 0x000fea0003800200 */
.L_x_1272:
        /* <DEDUP_REMOVED lines=32> */
.L_x_1276:
[----:B------:R-:W-:Y:S01]  /*b6e0*/  FMUL.FTZ R34, R24, R17 ;  /* 0x0000001118227220 */ /* 0x000fe20000410000 */
[----:B------:R-:W-:-:S03]  /*b6f0*/  FMUL.FTZ R2, R17, 0.5 ;  /* 0x3f00000011027820 */ /* 0x000fc60000410000 */
[----:B------:R-:W-:-:S04]  /*b700*/  FFMA R17, -R34, R34, R24 ;  /* 0x0000002222117223 */ /* 0x000fc80000000118 */
[----:B------:R-:W-:-:S07]  /*b710*/  FFMA R34, R17, R2, R34 ;  /* 0x0000000211227223 */ /* 0x000fce0000000022 */
.L_x_1277:
[----:B------:R-:W-:Y:S05]  /*b720*/  BSYNC.RECONVERGENT B1 ;  /* 0x0000000000017941 */ /* 0x000fea0003800200 */
.L_x_1275:
[----:B------:R-:W-:-:S13]  /*b730*/  FSETP.GTU.AND P0, PT, R34, 1, PT ;  /* 0x3f8000002200780b */ /* 0x000fda0003f0c000 */
[----:B------:R-:W-:Y:S01]  /*b740*/  @!P0 FADD R9, R9, 1 ;  /* 0x3f80000009098421 */ /* 0x000fe20000000000 */
[----:B------:R-:W-:Y:S06]  /*b750*/  @P1 BRA `(.L_x_1278) ;  /* 0xfffffff400b01947 */ /* 0x000fec000383ffff */
.L_x_1265:
        /* <DEDUP_REMOVED lines=31> */
.L_x_1281:
[----:B------:R-:W-:Y:S01]  /*b950*/  FMUL.FTZ R34, R24, R7 ;  /* 0x0000000718227220 */ /* 0x000fe20000410000 */
[----:B------:R-:W-:-:S03]  /*b960*/  FMUL.FTZ R2, R7, 0.5 ;  /* 0x3f00000007027820 */ /* 0x000fc60000410000 */
[----:B------:R-:W-:-:S04]  /*b970*/  FFMA R7, -R34, R34, R24 ;  /* 0x0000002222077223 */ /* 0x000fc80000000118 */
[----:B------:R-:W-:-:S07]  /*b980*/  FFMA R34, R7, R2, R34 ;  /* 0x0000000207227223 */ /* 0x000fce0000000022 */
.L_x_1282:
[----:B------:R-:W-:Y:S05]  /*b990*/  BSYNC.RECONVERGENT B1 ;  /* 0x0000000000017941 */ /* 0x000fea0003800200 */
.L_x_1280:
        /* <DEDUP_REMOVED lines=33> */
.L_x_1284:
[----:B------:R-:W-:Y:S01]  /*bbb0*/  FMUL.FTZ R34, R24, R7 ;  /* 0x0000000718227220 */ /* 0x000fe20000410000 */
[----:B------:R-:W-:-:S03]  /*bbc0*/  FMUL.FTZ R2, R7, 0.5 ;  /* 0x3f00000007027820 */ /* 0x000fc60000410000 */
[----:B------:R-:W-:-:S04]  /*bbd0*/  FFMA R7, -R34, R34, R24 ;  /* 0x0000002222077223 */ /* 0x000fc80000000118 */
[----:B------:R-:W-:-:S07]  /*bbe0*/  FFMA R34, R7, R2, R34 ;  /* 0x0000000207227223 */ /* 0x000fce0000000022 */
.L_x_1285:
[----:B------:R-:W-:Y:S05]  /*bbf0*/  BSYNC.RECONVERGENT B1 ;  /* 0x0000000000017941 */ /* 0x000fea0003800200 */
.L_x_1283:
        /* <DEDUP_REMOVED lines=33> */
.L_x_1287:
[----:B------:R-:W-:Y:S01]  /*be10*/  FMUL.FTZ R34, R24, R3 ;  /* 0x0000000318227220 */ /* 0x000fe20000410000 */
[----:B------:R-:W-:-:S03]  /*be20*/  FMUL.FTZ R2, R3, 0.5 ;  /* 0x3f00000003027820 */ /* 0x000fc60000410000 */
[----:B------:R-:W-:-:S04]  /*be30*/  FFMA R3, -R34, R34, R24 ;  /* 0x0000002222037223 */ /* 0x000fc80000000118 */
[----:B------:R-:W-:-:S07]  /*be40*/  FFMA R34, R3, R2, R34 ;  /* 0x0000000203227223 */ /* 0x000fce0000000022 */
.L_x_1288:
[----:B------:R-:W-:Y:S05]  /*be50*/  BSYNC.RECONVERGENT B1 ;  /* 0x0000000000017941 */ /* 0x000fea0003800200 */
.L_x_1286:
[----:B------:R-:W-:-:S13]  /*be60*/  FSETP.GTU.AND P0, PT, R34, 1, PT ;  /* 0x3f8000002200780b */ /* 0x000fda0003f0c000 */
[----:B------:R-:W-:-:S07]  /*be70*/  @!P0 FADD R9, R9, 1 ;  /* 0x3f80000009098421 */ /* 0x000fce0000000000 */
.L_x_1279:
        /* <DEDUP_REMOVED lines=19> */
.L_x_1302:
        /* <DEDUP_REMOVED lines=31> */
.L_x_1291:
[----:B------:R-:W-:Y:S01]  /*c1a0*/  FMUL.FTZ R34, R24, R17 ;  /* 0x0000001118227220 */ /* 0x000fe20000410000 */
[----:B------:R-:W-:-:S03]  /*c1b0*/  FMUL.FTZ R2, R17, 0.5 ;  /* 0x3f00000011027820 */ /* 0x000fc60000410000 */
[----:B------:R-:W-:-:S04]  /*c1c0*/  FFMA R17, -R34, R34, R24 ;  /* 0x0000002222117223 */ /* 0x000fc80000000118 */
[----:B------:R-:W-:-:S07]  /*c1d0*/  FFMA R34, R17, R2, R34 ;  /* 0x0000000211227223 */ /* 0x000fce0000000022 */
.L_x_1292:
[----:B------:R-:W-:Y:S05]  /*c1e0*/  BSYNC.RECONVERGENT B1 ;  /* 0x0000000000017941 */ /* 0x000fea0003800200 */
.L_x_1290:
[----:B------:R-:W-:Y:S01]  /*c1f0*/  SHF.R.U32.HI R17, RZ, 0x2, R4 ;  /* 0x00000002ff117819 */ /* 0x000fe20000011604 */
[----:B------:R-:W-:Y:S01]  /*c200*/  IMAD.SHL.U32 R19, R22, 0x10, RZ ;  /* 0x0000001016137824 */ /* 0x000fe200078e00ff */
        /* <DEDUP_REMOVED lines=29> */
.L_x_1294:
[----:B------:R-:W-:Y:S01]  /*c3e0*/  FMUL.FTZ R34, R24, R17 ;  /* 0x0000001118227220 */ /* 0x000fe20000410000 */
[----:B------:R-:W-:-:S03]  /*c3f0*/  FMUL.FTZ R2, R17, 0.5 ;  /* 0x3f00000011027820 */ /* 0x000fc60000410000 */
[----:B------:R-:W-:-:S04]  /*c400*/  FFMA R17, -R34, R34, R24 ;  /* 0x0000002222117223 */ /* 0x000fc80000000118 */
[----:B------:R-:W-:-:S07]  /*c410*/  FFMA R34, R17, R2, R34 ;  /* 0x0000000211227223 */ /* 0x000fce0000000022 */
.L_x_1295:
[----:B------:R-:W-:Y:S05]  /*c420*/  BSYNC.RECONVERGENT B1 ;  /* 0x0000000000017941 */ /* 0x000fea0003800200 */
.L_x_1293:
        /* <DEDUP_REMOVED lines=31> */
.L_x_1297:
[----:B------:R-:W-:Y:S01]  /*c620*/  FMUL.FTZ R34, R24, R3 ;  /* 0x0000000318227220 */ /* 0x000fe20000410000 */
[----:B------:R-:W-:-:S03]  /*c630*/  FMUL.FTZ R2, R3, 0.5 ;  /* 0x3f00000003027820 */ /* 0x000fc60000410000 */
[----:B------:R-:W-:-:S04]  /*c640*/  FFMA R3, -R34, R34, R24 ;  /* 0x0000002222037223 */ /* 0x000fc80000000118 */
[----:B------:R-:W-:-:S07]  /*c650*/  FFMA R34, R3, R2, R34 ;  /* 0x0000000203227223 */ /* 0x000fce0000000022 */
.L_x_1298:
[----:B------:R-:W-:Y:S05]  /*c660*/  BSYNC.RECONVERGENT B1 ;  /* 0x0000000000017941 */ /* 0x000fea0003800200 */
.L_x_1296:
        /* <DEDUP_REMOVED lines=32> */
.L_x_1300:
[----:B------:R-:W-:Y:S01]  /*c870*/  FMUL.FTZ R34, R24, R17 ;  /* 0x0000001118227220 */ /* 0x000fe20000410000 */
[----:B------:R-:W-:-:S03]  /*c880*/  FMUL.FTZ R2, R17, 0.5 ;  /* 0x3f00000011027820 */ /* 0x000fc60000410000 */
[----:B------:R-:W-:-:S04]  /*c890*/  FFMA R17, -R34, R34, R24 ;  /* 0x0000002222117223 */ /* 0x000fc80000000118 */
[----:B------:R-:W-:-:S07]  /*c8a0*/  FFMA R34, R17, R2, R34 ;  /* 0x0000000211227223 */ /* 0x000fce0000000022 */
.L_x_1301:
[----:B------:R-:W-:Y:S05]  /*c8b0*/  BSYNC.RECONVERGENT B1 ;  /* 0x0000000000017941 */ /* 0x000fea0003800200 */
.L_x_1299:
[----:B------:R-:W-:-:S13]  /*c8c0*/  FSETP.GTU.AND P0, PT, R34, 1, PT ;  /* 0x3f8000002200780b */ /* 0x000fda0003f0c000 */
[----:B------:R-:W-:Y:S01]  /*c8d0*/  @!P0 FADD R8, R8, 1 ;  /* 0x3f80000008088421 */ /* 0x000fe20000000000 */
[----:B------:R-:W-:Y:S06]  /*c8e0*/  @P1 BRA `(.L_x_1302) ;  /* 0xfffffff400b01947 */ /* 0x000fec000383ffff */
.L_x_1289:
[----:B------:R-:W-:-:S13]  /*c8f0*/  ISETP.NE.AND P0, PT, RZ, UR9, PT ;  /* 0x00000009ff007c0c */ /* 0x000fda000bf05270 */
[----:B------:R-:W-:Y:S05]  /*c900*/  @!P0 BRA `(.L_x_1303) ;  /* 0x0000000400c08947 */ /* 0x000fea0003800000 */
        /* <DEDUP_REMOVED lines=29> */
.L_x_1305:
[----:B------:R-:W-:Y:S01]  /*cae0*/  FMUL.FTZ R34, R24, R7 ;  /* 0x0000000718227220 */ /* 0x000fe20000410000 */
[----:B------:R-:W-:-:S03]  /*caf0*/  FMUL.FTZ R2, R7, 0.5 ;  /* 0x3f00000007027820 */ /* 0x000fc60000410000 */
[----:B------:R-:W-:-:S04]  /*cb00*/  FFMA R7, -R34, R34, R24 ;  /* 0x0000002222077223 */ /* 0x000fc80000000118 */
[----:B------:R-:W-:-:S07]  /*cb10*/  FFMA R34, R7, R2, R34 ;  /* 0x0000000207227223 */ /* 0x000fce0000000022 */
.L_x_1306:
[----:B------:R-:W-:Y:S05]  /*cb20*/  BSYNC.RECONVERGENT B1 ;  /* 0x0000000000017941 */ /* 0x000fea0003800200 */
.L_x_1304:
        /* <DEDUP_REMOVED lines=33> */
.L_x_1308:
[----:B------:R-:W-:Y:S01]  /*cd40*/  FMUL.FTZ R34, R24, R7 ;  /* 0x0000000718227220 */ /* 0x000fe20000410000 */
[----:B------:R-:W-:-:S03]  /*cd50*/  FMUL.FTZ R2, R7, 0.5 ;  /* 0x3f00000007027820 */ /* 0x000fc60000410000 */
[----:B------:R-:W-:-:S04]  /*cd60*/  FFMA R7, -R34, R34, R24 ;  /* 0x0000002222077223 */ /* 0x000fc80000000118 */
[----:B------:R-:W-:-:S07]  /*cd70*/  FFMA R34, R7, R2, R34 ;  /* 0x0000000207227223 */ /* 0x000fce0000000022 */
.L_x_1309:
[----:B------:R-:W-:Y:S05]  /*cd80*/  BSYNC.RECONVERGENT B1 ;  /* 0x0000000000017941 */ /* 0x000fea0003800200 */
.L_x_1307:
        /* <DEDUP_REMOVED lines=33> */
.L_x_1311:
[----:B------:R-:W-:Y:S01]  /*cfa0*/  FMUL.FTZ R34, R24, R3 ;  /* 0x0000000318227220 */ /* 0x000fe20000410000 */
[----:B------:R-:W-:-:S03]  /*cfb0*/  FMUL.FTZ R2, R3, 0.5 ;  /* 0x3f00000003027820 */ /* 0x000fc60000410000 */
[----:B------:R-:W-:-:S04]  /*cfc0*/  FFMA R3, -R34, R34, R24 ;  /* 0x0000002222037223 */ /* 0x000fc80000000118 */
[----:B------:R-:W-:-:S07]  /*cfd0*/  FFMA R34, R3, R2, R34 ;  /* 0x0000000203227223 */ /* 0x000fce0000000022 */
.L_x_1312:
[----:B------:R-:W-:Y:S05]  /*cfe0*/  BSYNC.RECONVERGENT B1 ;  /* 0x0000000000017941 */ /* 0x000fea0003800200 */
.L_x_1310:
[----:B------:R-:W-:-:S13]  /*cff0*/  FSETP.GTU.AND P0, PT, R34, 1, PT ;  /* 0x3f8000002200780b */ /* 0x000fda0003f0c000 */
[----:B------:R-:W-:-:S07]  /*d000*/  @!P0 FADD R8, R8, 1 ;  /* 0x3f80000008088421 */ /* 0x000fce0000000000 */
.L_x_1303:
        /* <DEDUP_REMOVED lines=14> */
[----:B------:R-:W-:Y:S02]  /*d0f0*/  IMAD.MOV.U32 R18, RZ, RZ, RZ ;  /* 0x000000ffff127224 */ /* 0x000fe400078e00ff */
[----:B------:R-:W-:Y:S02]  /*d100*/  IMAD.MOV.U32 R6, RZ, RZ, -0x23270784 ;  /* 0xdcd8f87cff067424 */ /* 0x000fe400078e00ff */
[----:B------:R-:W-:Y:S02]  /*d110*/  IMAD.MOV.U32 R4, RZ, RZ, -0x75bd8fc ;  /* 0xf8a42704ff047424 */ /* 0x000fe400078e00ff */
[----:B------:R-:W-:Y:S01]  /*d120*/  IMAD.MOV.U32 R7, RZ, RZ, RZ ;  /* 0x000000ffff077224 */ /* 0x000fe200078e00ff */
[----:B0-----:R-:W-:-:S07]  /*d130*/  LOP3.LUT R17, R17, 0x7ffffffc, RZ, 0xc0, !PT ;  /* 0x7ffffffc11117812 */ /* 0x001fce00078ec0ff */
.L_x_1326:
[----:B------:R-:W-:Y:S01]  /*d140*/  SHF.R.U32.HI R19, RZ, 0x2, R28 ;  /* 0x00000002ff137819 */ /* 0x000fe2000001161c */
[----:B------:R-:W-:Y:S01]  /*d150*/  VIADD R18, R18, 0x4 ;  /* 0x0000000412127836 */ /* 0x000fe20000000000 */
[----:B------:R-:W-:Y:S01]  /*d160*/  SHF.L.U32 R2, R3, 0x4, RZ ;  /* 0x0000000403027819 */ /* 0x000fe200000006ff */
[----:B------:R-:W-:Y:S01]  /*d170*/  BSSY.RECONVERGENT B1, `(.L_x_1314) ;  /* 0x0000020000017945 */ /* 0x000fe20003800200 */
[----:B------:R-:W-:Y:S02]  /*d180*/  LOP3.LUT R19, R19, R28, RZ, 0x3c, !PT ;  /* 0x0000001c13137212 */ /* 0x000fe400078e3cff */
[----:B------:R-:W-:Y:S02]  /*d190*/  SHF.R.U32.HI R25, RZ, 0x2, R20 ;  /* 0x00000002ff197819 */ /* 0x000fe40000011614 */
[----:B------:R-:W-:Y:S01]  /*d1a0*/  ISETP.NE.AND P1, PT, R18, R17, PT ;  /* 0x000000111200720c */ /* 0x000fe20003f25270 */
[----:B------:R-:W-:Y:S01]  /*d1b0*/  IMAD.SHL.U32 R21, R19, 0x2, RZ ;  /* 0x0000000213157824 */ /* 0x000fe200078e00ff */
[----:B------:R-:W-:-:S04]  /*d1c0*/  LOP3.LUT R25, R25, R20, RZ, 0x3c, !PT ;  /* 0x0000001419197212 */ /* 0x000fc800078e3cff */
        /* <DEDUP_REMOVED lines=22> */
.L_x_1315:
[----:B------:R-:W-:Y:S01]  /*d330*/  FMUL.FTZ R34, R24, R19 ;  /* 0x0000001318227220 */ /* 0x000fe20000410000 */
[----:B------:R-:W-:-:S03]  /*d340*/  FMUL.FTZ R2, R19, 0.5 ;  /* 0x3f00000013027820 */ /* 0x000fc60000410000 */
[----:B------:R-:W-:-:S04]  /*d350*/  FFMA R19, -R34, R34, R24 ;  /* 0x0000002222137223 */ /* 0x000fc80000000118 */
[----:B------:R-:W-:-:S07]  /*d360*/  FFMA R34, R19, R2, R34 ;  /* 0x0000000213227223 */ /* 0x000fce0000000022 */
.L_x_1316:
[----:B------:R-:W-:Y:S05]  /*d370*/  BSYNC.RECONVERGENT B1 ;  /* 0x0000000000017941 */ /* 0x000fea0003800200 */
.L_x_1314:
        /* <DEDUP_REMOVED lines=31> */
.L_x_1318:
[----:B------:R-:W-:Y:S01]  /*d570*/  FMUL.FTZ R34, R24, R19 ;  /* 0x0000001318227220 */ /* 0x000fe20000410000 */
[----:B------:R-:W-:-:S03]  /*d580*/  FMUL.FTZ R2, R19, 0.5 ;  /* 0x3f00000013027820 */ /* 0x000fc60000410000 */
[----:B------:R-:W-:-:S04]  /*d590*/  FFMA R19, -R34, R34, R24 ;  /* 0x0000002222137223 */ /* 0x000fc80000000118 */
[----:B------:R-:W-:-:S07]  /*d5a0*/  FFMA R34, R19, R2, R34 ;  /* 0x0000000213227223 */ /* 0x000fce0000000022 */
.L_x_1319:
[----:B------:R-:W-:Y:S05]  /*d5b0*/  BSYNC.RECONVERGENT B1 ;  /* 0x0000000000017941 */ /* 0x000fea0003800200 */
.L_x_1317:
        /* <DEDUP_REMOVED lines=31> */
.L_x_1321:
[----:B------:R-:W-:Y:S01]  /*d7b0*/  FMUL.FTZ R34, R24, R3 ;  /* 0x0000000318227220 */ /* 0x000fe20000410000 */
[----:B------:R-:W-:-:S03]  /*d7c0*/  FMUL.FTZ R2, R3, 0.5 ;  /* 0x3f00000003027820 */ /* 0x000fc60000410000 */
[----:B------:R-:W-:-:S04]  /*d7d0*/  FFMA R3, -R34, R34, R24 ;  /* 0x0000002222037223 */ /* 0x000fc80000000118 */
[----:B------:R-:W-:-:S07]  /*d7e0*/  FFMA R34, R3, R2, R34 ;  /* 0x0000000203227223 */ /* 0x000fce0000000022 */
.L_x_1322:
[----:B------:R-:W-:Y:S05]  /*d7f0*/  BSYNC.RECONVERGENT B1 ;  /* 0x0000000000017941 */ /* 0x000fea0003800200 */
.L_x_1320:
        /* <DEDUP_REMOVED lines=32> */
.L_x_1324:
[----:B------:R-:W-:Y:S01]  /*da00*/  FMUL.FTZ R34, R24, R19 ;  /* 0x0000001318227220 */ /* 0x000fe20000410000 */
[----:B------:R-:W-:-:S03]  /*da10*/  FMUL.FTZ R2, R19, 0.5 ;  /* 0x3f00000013027820 */ /* 0x000fc60000410000 */
[----:B------:R-:W-:-:S04]  /*da20*/  FFMA R19, -R34, R34, R24 ;  /* 0x0000002222137223 */ /* 0x000fc80000000118 */
[----:B------:R-:W-:-:S07]  /*da30*/  FFMA R34, R19, R2, R34 ;  /* 0x0000000213227223 */ /* 0x000fce0000000022 */
.L_x_1325:
[----:B------:R-:W-:Y:S05]  /*da40*/  BSYNC.RECONVERGENT B1 ;  /* 0x0000000000017941 */ /* 0x000fea0003800200 */
.L_x_1323:
[----:B------:R-:W-:-:S13]  /*da50*/  FSETP.GTU.AND P0, PT, R34, 1, PT ;  /* 0x3f8000002200780b */ /* 0x000fda0003f0c000 */
[----:B------:R-:W-:Y:S01]  /*da60*/  @!P0 FADD R7, R7, 1 ;  /* 0x3f80000007078421 */ /* 0x000fe20000000000 */
[----:B------:R-:W-:Y:S06]  /*da70*/  @P1 BRA `(.L_x_1326) ;  /* 0xfffffff400b01947 */ /* 0x000fec000383ffff */
.L_x_1313:
        /* <DEDUP_REMOVED lines=31> */
.L_x_1329:
[----:B------:R-:W-:Y:S01]  /*dc70*/  FMUL.FTZ R34, R24, R17 ;  /* 0x0000001118227220 */ /* 0x000fe20000410000 */
[----:B------:R-:W-:-:S03]  /*dc80*/  FMUL.FTZ R2, R17, 0.5 ;  /* 0x3f00000011027820 */ /* 0x000fc60000410000 */
[----:B------:R-:W-:-:S04]  /*dc90*/  FFMA R17, -R34, R34, R24 ;  /* 0x0000002222117223 */ /* 0x000fc80000000118 */
[----:B------:R-:W-:-:S07]  /*dca0*/  FFMA R34, R17, R2, R34 ;  /* 0x0000000211227223 */ /* 0x000fce0000000022 */
.L_x_1330:
[----:B------:R-:W-:Y:S05]  /*dcb0*/  BSYNC.RECONVERGENT B1 ;  /* 0x0000000000017941 */ /* 0x000fea0003800200 */
.L_x_1328:
        /* <DEDUP_REMOVED lines=33> */
.L_x_1332:
[----:B------:R-:W-:Y:S01]  /*ded0*/  FMUL.FTZ R34, R24, R17 ;  /* 0x0000001118227220 */ /* 0x000fe20000410000 */
[----:B------:R-:W-:-:S03]  /*dee0*/  FMUL.FTZ R2, R17, 0.5 ;  /* 0x3f00000011027820 */ /* 0x000fc60000410000 */
[----:B------:R-:W-:-:S04]  /*def0*/  FFMA R17, -R34, R34, R24 ;  /* 0x0000002222117223 */ /* 0x000fc80000000118 */
[----:B------:R-:W-:-:S07]  /*df00*/  FFMA R34, R17, R2, R34 ;  /* 0x0000000211227223 */ /* 0x000fce0000000022 */
.L_x_1333:
[----:B------:R-:W-:Y:S05]  /*df10*/  BSYNC.RECONVERGENT B1 ;  /* 0x0000000000017941 */ /* 0x000fea0003800200 */
.L_x_1331:
        /* <DEDUP_REMOVED lines=33> */
.L_x_1335:
[----:B------:R-:W-:Y:S01]  /*e130*/  FMUL.FTZ R34, R24, R3 ;  /* 0x0000000318227220 */ /* 0x000fe20000410000 */
[----:B------:R-:W-:-:S03]  /*e140*/  FMUL.FTZ R2, R3, 0.5 ;  /* 0x3f00000003027820 */ /* 0x000fc60000410000 */
[----:B------:R-:W-:-:S04]  /*e150*/  FFMA R3, -R34, R34, R24 ;  /* 0x0000002222037223 */ /* 0x000fc80000000118 */
[----:B------:R-:W-:-:S07]  /*e160*/  FFMA R34, R3, R2, R34 ;  /* 0x0000000203227223 */ /* 0x000fce0000000022 */
.L_x_1336:
[----:B------:R-:W-:Y:S05]  /*e170*/  BSYNC.RECONVERGENT B1 ;  /* 0x0000000000017941 */ /* 0x000fea0003800200 */
.L_x_1334:
[----:B------:R-:W-:-:S13]  /*e180*/  FSETP.GTU.AND P0, PT, R34, 1, PT ;  /* 0x3f8000002200780b */ /* 0x000fda0003f0c000 */
[----:B------:R-:W-:-:S07]  /*e190*/  @!P0 FADD R7, R7, 1 ;  /* 0x3f80000007078421 */ /* 0x000fce0000000000 */
.L_x_1327:
        /* <DEDUP_REMOVED lines=14> */
[----:B------:R-:W-:Y:S02]  /*e280*/  HFMA2 R6, -RZ, RZ, -38016, 0.02740478515625 ;  /* 0xf8a42704ff067431 */ /* 0x000fe400000001ff */
[----:B------:R-:W-:Y:S02]  /*e290*/  IMAD.MOV.U32 R20, RZ, RZ, RZ ;  /* 0x000000ffff147224 */ /* 0x000fe400078e00ff */
[----:B------:R-:W-:Y:S02]  /*e2a0*/  IMAD.MOV.U32 R18, RZ, RZ, -0x23270784 ;  /* 0xdcd8f87cff127424 */ /* 0x000fe400078e00ff */
[----:B------:R-:W-:Y:S01]  /*e2b0*/  IMAD.MOV.U32 R5, RZ, RZ, RZ ;  /* 0x000000ffff057224 */ /* 0x000fe200078e00ff */
[----:B0-----:R-:W-:-:S07]  /*e2c0*/  LOP3.LUT R17, R17, 0x7ffffffc, RZ, 0xc0, !PT ;  /* 0x7ffffffc11117812 */ /* 0x001fce00078ec0ff */
.L_x_1350:
        /* <DEDUP_REMOVED lines=31> */
.L_x_1339:
[----:B------:R-:W-:Y:S01]  /*e4c0*/  FMUL.FTZ R34, R24, R19 ;  /* 0x0000001318227220 */ /* 0x000fe20000410000 */
[----:B------:R-:W-:-:S03]  /*e4d0*/  FMUL.FTZ R2, R19, 0.5 ;  /* 0x3f00000013027820 */ /* 0x000fc60000410000 */
[----:B------:R-:W-:-:S04]  /*e4e0*/  FFMA R19, -R34, R34, R24 ;  /* 0x0000002222137223 */ /* 0x000fc80000000118 */
[----:B------:R-:W-:-:S07]  /*e4f0*/  FFMA R34, R19, R2, R34 ;  /* 0x0000000213227223 */ /* 0x000fce0000000022 */
.L_x_1340:
[----:B------:R-:W-:Y:S05]  /*e500*/  BSYNC.RECONVERGENT B1 ;  /* 0x0000000000017941 */ /* 0x000fea0003800200 */
.L_x_1338:
        /* <DEDUP_REMOVED lines=31> */
.L_x_1342:
[----:B------:R-:W-:Y:S01]  /*e700*/  FMUL.FTZ R34, R24, R19 ;  /* 0x0000001318227220 */ /* 0x000fe20000410000 */
[----:B------:R-:W-:-:S03]  /*e710*/  FMUL.FTZ R2, R19, 0.5 ;  /* 0x3f00000013027820 */ /* 0x000fc60000410000 */
[----:B------:R-:W-:-:S04]  /*e720*/  FFMA R19, -R34, R34, R24 ;  /* 0x0000002222137223 */ /* 0x000fc80000000118 */
[----:B------:R-:W-:-:S07]  /*e730*/  FFMA R34, R19, R2, R34 ;  /* 0x0000000213227223 */ /* 0x000fce0000000022 */
.L_x_1343:
[----:B------:R-:W-:Y:S05]  /*e740*/  BSYNC.RECONVERGENT B1 ;  /* 0x0000000000017941 */ /* 0x000fea0003800200 */
.L_x_1341:
        /* <DEDUP_REMOVED lines=31> */
.L_x_1345:
[----:B------:R-:W-:Y:S01]  /*e940*/  FMUL.FTZ R34, R24, R19 ;  /* 0x0000001318227220 */ /* 0x000fe20000410000 */
[----:B------:R-:W-:-:S03]  /*e950*/  FMUL.FTZ R2, R19, 0.5 ;  /* 0x3f00000013027820 */ /* 0x000fc60000410000 */
[----:B------:R-:W-:-:S04]  /*e960*/  FFMA R19, -R34, R34, R24 ;  /* 0x0000002222137223 */ /* 0x000fc80000000118 */
[----:B------:R-:W-:-:S07]  /*e970*/  FFMA R34, R19, R2, R34 ;  /* 0x0000000213227223 */ /* 0x000fce0000000022 */
.L_x_1346:
[----:B------:R-:W-:Y:S05]  /*e980*/  BSYNC.RECONVERGENT B1 ;  /* 0x0000000000017941 */ /* 0x000fea0003800200 */
.L_x_1344:
        /* <DEDUP_REMOVED lines=32> */
.L_x_1348:
[----:B------:R-:W-:Y:S01]  /*eb90*/  FMUL.FTZ R34, R24, R19 ;  /* 0x0000001318227220 */ /* 0x000fe20000410000 */
[----:B------:R-:W-:-:S03]  /*eba0*/  FMUL.FTZ R2, R19, 0.5 ;  /* 0x3f00000013027820 */ /* 0x000fc60000410000 */
[----:B------:R-:W-:-:S04]  /*ebb0*/  FFMA R19, -R34, R34, R24 ;  /* 0x0000002222137223 */ /* 0x000fc80000000118 */
[----:B------:R-:W-:-:S07]  /*ebc0*/  FFMA R34, R19, R2, R34 ;  /* 0x0000000213227223 */ /* 0x000fce0000000022 */
.L_x_1349:
[----:B------:R-:W-:Y:S05]  /*ebd0*/  BSYNC.RECONVERGENT B1 ;  /* 0x0000000000017941 */ /* 0x000fea0003800200 */
.L_x_1347:
[----:B------:R-:W-:-:S13]  /*ebe0*/  FSETP.GTU.AND P0, PT, R34, 1, PT ;  /* 0x3f8000002200780b */ /* 0x000fda0003f0c000 */
[----:B------:R-:W-:Y:S01]  /*ebf0*/  @!P0 FADD R5, R5, 1 ;  /* 0x3f80000005058421 */ /* 0x000fe20000000000 */
[----:B------:R-:W-:Y:S06]  /*ec00*/  @P1 BRA `(.L_x_1350) ;  /* 0xfffffff400b01947 */ /* 0x000fec000383ffff */
.L_x_1337:
        /* <DEDUP_REMOVED lines=31> */
.L_x_1353:
[----:B------:R-:W-:Y:S01]  /*ee00*/  FMUL.FTZ R34, R24, R17 ;  /* 0x0000001118227220 */ /* 0x000fe20000410000 */
[----:B------:R-:W-:-:S03]  /*ee10*/  FMUL.FTZ R2, R17, 0.5 ;  /* 0x3f00000011027820 */ /* 0x000fc60000410000 */
[----:B------:R-:W-:-:S04]  /*ee20*/  FFMA R17, -R34, R34, R24 ;  /* 0x0000002222117223 */ /* 0x000fc80000000118 */
[----:B------:R-:W-:-:S07]  /*ee30*/  FFMA R34, R17, R2, R34 ;  /* 0x0000000211227223 */ /* 0x000fce0000000022 */
.L_x_1354:
[----:B------:R-:W-:Y:S05]  /*ee40*/  BSYNC.RECONVERGENT B1 ;  /* 0x0000000000017941 */ /* 0x000fea0003800200 */
.L_x_1352:
        /* <DEDUP_REMOVED lines=9> */
[----:B------:R-:W-:Y:S01]  /*eee0*/  LOP3.LUT R21, R21, R18, RZ, 0x3c, !PT ;  /* 0x0000001215157212 */ /* 0x000fe200078e3cff */
[----:B------:R-:W-:Y:S01]  /*eef0*/  IMAD.MOV.U32 R18, RZ, RZ, 0x2f800000 ;  /* 0x2f800000ff127424 */ /* 0x000fe200078e00ff */
        /* <DEDUP_REMOVED lines=22> */
.L_x_1356:
[----:B------:R-:W-:Y:S01]  /*f060*/  FMUL.FTZ R34, R24, R17 ;  /* 0x0000001118227220 */ /* 0x000fe20000410000 */
[----:B------:R-:W-:-:S03]  /*f070*/  FMUL.FTZ R2, R17, 0.5 ;  /* 0x3f00000011027820 */ /* 0x000fc60000410000 */
[----:B------:R-:W-:-:S04]  /*f080*/  FFMA R17, -R34, R34, R24 ;  /* 0x0000002222117223 */ /* 0x000fc80000000118 */
[----:B------:R-:W-:-:S07]  /*f090*/  FFMA R34, R17, R2, R34 ;  /* 0x0000000211227223 */ /* 0x000fce0000000022 */
.L_x_1357:
[----:B------:R-:W-:Y:S05]  /*f0a0*/  BSYNC.RECONVERGENT B1 ;  /* 0x0000000000017941 */ /* 0x000fea0003800200 */
.L_x_1355:
        /* <DEDUP_REMOVED lines=33> */
.L_x_1359:
[----:B------:R-:W-:Y:S01]  /*f2c0*/  FMUL.FTZ R34, R24, R3 ;  /* 0x0000000318227220 */ /* 0x000fe20000410000 */
[----:B------:R-:W-:-:S03]  /*f2d0*/  FMUL.FTZ R2, R3, 0.5 ;  /* 0x3f00000003027820 */ /* 0x000fc60000410000 */
[----:B------:R-:W-:-:S04]  /*f2e0*/  FFMA R3, -R34, R34, R24 ;  /* 0x0000002222037223 */ /* 0x000fc80000000118 */
[----:B------:R-:W-:-:S07]  /*f2f0*/  FFMA R34, R3, R2, R34 ;  /* 0x0000000203227223 */ /* 0x000fce0000000022 */
.L_x_1360:
[----:B------:R-:W-:Y:S05]  /*f300*/  BSYNC.RECONVERGENT B1 ;  /* 0x0000000000017941 */ /* 0x000fea0003800200 */
.L_x_1358:
[----:B------:R-:W-:-:S13]  /*f310*/  FSETP.GTU.AND P0, PT, R34, 1, PT ;  /* 0x3f8000002200780b */ /* 0x000fda0003f0c000 */
[----:B------:R-:W-:-:S07]  /*f320*/  @!P0 FADD R5, R5, 1 ;  /* 0x3f80000005058421 */ /* 0x000fce0000000000 */
.L_x_1351:
        /* <DEDUP_REMOVED lines=19> */
.L_x_1374:
        /* <DEDUP_REMOVED lines=31> */
.L_x_1363:
[----:B------:R-:W-:Y:S01]  /*f650*/  FMUL.FTZ R34, R24, R19 ;  /* 0x0000001318227220 */ /* 0x000fe20000410000 */
[----:B------:R-:W-:-:S03]  /*f660*/  FMUL.FTZ R2, R19, 0.5 ;  /* 0x3f00000013027820 */ /* 0x000fc60000410000 */
[----:B------:R-:W-:-:S04]  /*f670*/  FFMA R19, -R34, R34, R24 ;  /* 0x0000002222137223 */ /* 0x000fc80000000118 */
[----:B------:R-:W-:-:S07]  /*f680*/  FFMA R34, R19, R2, R34 ;  /* 0x0000000213227223 */ /* 0x000fce0000000022 */
.L_x_1364:
[----:B------:R-:W-:Y:S05]  /*f690*/  BSYNC.RECONVERGENT B1 ;  /* 0x0000000000017941 */ /* 0x000fea0003800200 */
.L_x_1362:
        /* <DEDUP_REMOVED lines=31> */
.L_x_1366:
[----:B------:R-:W-:Y:S01]  /*f890*/  FMUL.FTZ R34, R24, R19 ;  /* 0x0000001318227220 */ /* 0x000fe20000410000 */
[----:B------:R-:W-:-:S03]  /*f8a0*/  FMUL.FTZ R2, R19, 0.5 ;  /* 0x3f00000013027820 */ /* 0x000fc60000410000 */
[----:B------:R-:W-:-:S04]  /*f8b0*/  FFMA R19, -R34, R34, R24 ;  /* 0x0000002222137223 */ /* 0x000fc80000000118 */
[----:B------:R-:W-:-:S07]  /*f8c0*/  FFMA R34, R19, R2, R34 ;  /* 0x0000000213227223 */ /* 0x000fce0000000022 */
.L_x_1367:
[----:B------:R-:W-:Y:S05]  /*f8d0*/  BSYNC.RECONVERGENT B1 ;  /* 0x0000000000017941 */ /* 0x000fea0003800200 */
.L_x_1365:
        /* <DEDUP_REMOVED lines=31> */
.L_x_1369:
[----:B------:R-:W-:Y:S01]  /*fad0*/  FMUL.FTZ R34, R24, R19 ;  /* 0x0000001318227220 */ /* 0x000fe20000410000 */
[----:B------:R-:W-:-:S03]  /*fae0*/  FMUL.FTZ R2, R19, 0.5 ;  /* 0x3f00000013027820 */ /* 0x000fc60000410000 */
[----:B------:R-:W-:-:S04]  /*faf0*/  FFMA R19, -R34, R34, R24 ;  /* 0x0000002222137223 */ /* 0x000fc80000000118 */
[----:B------:R-:W-:-:S07]  /*fb00*/  FFMA R34, R19, R2, R34 ;  /* 0x0000000213227223 */ /* 0x000fce0000000022 */
.L_x_1370:
[----:B------:R-:W-:Y:S05]  /*fb10*/  BSYNC.RECONVERGENT B1 ;  /* 0x0000000000017941 */ /* 0x000fea0003800200 */
.L_x_1368:
        /* <DEDUP_REMOVED lines=9> */
[----:B------:R-:W-:Y:S01]  /*fbb0*/  LOP3.LUT R2, R18, R21, R2, 0x96, !PT ;  /* 0x0000001512027212 */ /* 0x000fe200078e9602 */
[----:B------:R-:W-:-:S03]  /*fbc0*/  IMAD.MOV.U32 R21, RZ, RZ, 0x2f800000 ;  /* 0x2f800000ff157424 */ /* 0x000fc600078e00ff */
        /* <DEDUP_REMOVED lines=21> */
.L_x_1372:
[----:B------:R-:W-:Y:S01]  /*fd20*/  FMUL.FTZ R34, R24, R19 ;  /* 0x0000001318227220 */ /* 0x000fe20000410000 */
[----:B------:R-:W-:-:S03]  /*fd30*/  FMUL.FTZ R2, R19, 0.5 ;  /* 0x3f00000013027820 */ /* 0x000fc60000410000 */
[----:B------:R-:W-:-:S04]  /*fd40*/  FFMA R19, -R34, R34, R24 ;  /* 0x0000002222137223 */ /* 0x000fc80000000118 */
[----:B------:R-:W-:-:S07]  /*fd50*/  FFMA R34, R19, R2, R34 ;  /* 0x0000000213227223 */ /* 0x000fce0000000022 */
.L_x_1373:
[----:B------:R-:W-:Y:S05]  /*fd60*/  BSYNC.RECONVERGENT B1 ;  /* 0x0000000000017941 */ /* 0x000fea0003800200 */
.L_x_1371:
[----:B------:R-:W-:-:S13]  /*fd70*/  FSETP.GTU.AND P0, PT, R34, 1, PT ;  /* 0x3f8000002200780b */ /* 0x000fda0003f0c000 */
[----:B------:R-:W-:Y:S01]  /*fd80*/  @!P0 FADD R5, R5, 1 ;  /* 0x3f80000005058421 */ /* 0x000fe20000000000 */
[----:B------:R-:W-:Y:S06]  /*fd90*/  @P1 BRA `(.L_x_1374) ;  /* 0xfffffff400b01947 */ /* 0x000fec000383ffff */
.L_x_1361:
        /* <DEDUP_REMOVED lines=31> */
.L_x_1377:
[----:B------:R-:W-:Y:S01]  /*ff90*/  FMUL.FTZ R34, R24, R17 ;  /* 0x0000001118227220 */ /* 0x000fe20000410000 */
[----:B------:R-:W-:-:S03]  /*ffa0*/  FMUL.FTZ R2, R17, 0.5 ;  /* 0x3f00000011027820 */ /* 0x000fc60000410000 */
[----:B------:R-:W-:-:S04]  /*ffb0*/  FFMA R17, -R34, R34, R24 ;  /* 0x0000002222117223 */ /* 0x000fc80000000118 */
[----:B------:R-:W-:-:S07]  /*ffc0*/  FFMA R34, R17, R2, R34 ;  /* 0x0000000211227223 */ /* 0x000fce0000000022 */
.L_x_1378:
[----:B------:R-:W-:Y:S05]  /*ffd0*/  BSYNC.RECONVERGENT B1 ;  /* 0x0000000000017941 */ /* 0x000fea0003800200 */
.L_x_1376:
        /* <DEDUP_REMOVED lines=33> */
.L_x_1380:
[----:B------:R-:W-:Y:S01]  /*101f0*/  FMUL.FTZ R34, R24, R17 ;  /* 0x0000001118227220 */ /* 0x000fe20000410000 */
[----:B------:R-:W-:-:S03]  /*10200*/  FMUL.FTZ R2, R17, 0.5 ;  /* 0x3f00000011027820 */ /* 0x000fc60000410000 */
[----:B------:R-:W-:-:S04]  /*10210*/  FFMA R17, -R34, R34, R24 ;  /* 0x0000002222117223 */ /* 0x000fc80000000118 */
[----:B------:R-:W-:-:S07]  /*10220*/  FFMA R34, R17, R2, R34 ;  /* 0x0000000211227223 */ /* 0x000fce0000000022 */
.L_x_1381:
[----:B------:R-:W-:Y:S05]  /*10230*/  BSYNC.RECONVERGENT B1 ;  /* 0x0000000000017941 */ /* 0x000fea0003800200 */
.L_x_1379:
        /* <DEDUP_REMOVED lines=33> */
.L_x_1383:
[----:B------:R-:W-:Y:S01]  /*10450*/  FMUL.FTZ R34, R24, R3 ;  /* 0x0000000318227220 */ /* 0x000fe20000410000 */
[----:B------:R-:W-:-:S03]  /*10460*/  FMUL.FTZ R2, R3, 0.5 ;  /* 0x3f00000003027820 */ /* 0x000fc60000410000 */
[----:B------:R-:W-:-:S04]  /*10470*/  FFMA R3, -R34, R34, R24 ;  /* 0x0000002222037223 */ /* 0x000fc80000000118 */
[----:B------:R-:W-:-:S07]  /*10480*/  FFMA R34, R3, R2, R34 ;  /* 0x0000000203227223 */ /* 0x000fce0000000022 */
.L_x_1384:
[----:B------:R-:W-:Y:S05]  /*10490*/  BSYNC.RECONVERGENT B1 ;  /* 0x0000000000017941 */ /* 0x000fea0003800200 */
.L_x_1382:
[----:B------:R-:W-:-:S13]  /*104a0*/  FSETP.GTU.AND P0, PT, R34, 1, PT ;  /* 0x3f8000002200780b */ /* 0x000fda0003f0c000 */
[----:B------:R-:W-:-:S07]  /*104b0*/  @!P0 FADD R5, R5, 1 ;  /* 0x3f80000005058421 */ /* 0x000fce0000000000 */
.L_x_1375:
        /* <DEDUP_REMOVED lines=19> */
.L_x_1398:
        /* <DEDUP_REMOVED lines=31> */
.L_x_1387:
[----:B------:R-:W-:Y:S01]  /*107e0*/  FMUL.FTZ R34, R24, R21 ;  /* 0x0000001518227220 */ /* 0x000fe20000410000 */
[----:B------:R-:W-:-:S03]  /*107f0*/  FMUL.FTZ R2, R21, 0.5 ;  /* 0x3f00000015027820 */ /* 0x000fc60000410000 */
[----:B------:R-:W-:-:S04]  /*10800*/  FFMA R21, -R34, R34, R24 ;  /* 0x0000002222157223 */ /* 0x000fc80000000118 */
[----:B------:R-:W-:-:S07]  /*10810*/  FFMA R34, R21, R2, R34 ;  /* 0x0000000215227223 */ /* 0x000fce0000000022 */
.L_x_1388:
[----:B------:R-:W-:Y:S05]  /*10820*/  BSYNC.RECONVERGENT B1 ;  /* 0x0000000000017941 */ /* 0x000fea0003800200 */
.L_x_1386:
        /* <DEDUP_REMOVED lines=31> */
.L_x_1390:
[----:B------:R-:W-:Y:S01]  /*10a20*/  FMUL.FTZ R34, R24, R21 ;  /* 0x0000001518227220 */ /* 0x000fe20000410000 */
[----:B------:R-:W-:-:S03]  /*10a30*/  FMUL.FTZ R2, R21, 0.5 ;  /* 0x3f00000015027820 */ /* 0x000fc60000410000 */
[----:B------:R-:W-:-:S04]  /*10a40*/  FFMA R21, -R34, R34, R24 ;  /* 0x0000002222157223 */ /* 0x000fc80000000118 */
[----:B------:R-:W-:-:S07]  /*10a50*/  FFMA R34, R21, R2, R34 ;  /* 0x0000000215227223 */ /* 0x000fce0000000022 */
.L_x_1391:
[----:B------:R-:W-:Y:S05]  /*10a60*/  BSYNC.RECONVERGENT B1 ;  /* 0x0000000000017941 */ /* 0x000fea0003800200 */
.L_x_1389:
        /* <DEDUP_REMOVED lines=31> */
.L_x_1393:
[----:B------:R-:W-:Y:S01]  /*10c60*/  FMUL.FTZ R34, R24, R21 ;  /* 0x0000001518227220 */ /* 0x000fe20000410000 */
[----:B------:R-:W-:-:S03]  /*10c70*/  FMUL.FTZ R2, R21, 0.5 ;  /* 0x3f00000015027820 */ /* 0x000fc60000410000 */
[----:B------:R-:W-:-:S04]  /*10c80*/  FFMA R21, -R34, R34, R24 ;  /* 0x0000002222157223 */ /* 0x000fc80000000118 */
[----:B------:R-:W-:-:S07]  /*10c90*/  FFMA R34, R21, R2, R34 ;  /* 0x0000000215227223 */ /* 0x000fce0000000022 */
.L_x_1394:
[----:B------:R-:W-:Y:S05]  /*10ca0*/  BSYNC.RECONVERGENT B1 ;  /* 0x0000000000017941 */ /* 0x000fea0003800200 */
.L_x_1392:
        /* <DEDUP_REMOVED lines=8> */
[----:B------:R-:W-:Y:S02]  /*10d30*/  IMAD.SHL.U32 R2, R21, 0x2, RZ ;  /* 0x0000000215027824 */ /* 0x000fe400078e00ff */
[----:B------:R-:W-:-:S03]  /*10d40*/  IMAD.SHL.U32 R4, R27, 0x2, RZ ;  /* 0x000000021b047824 */ /* 0x000fc600078e00ff */
[----:B------:R-:W-:-:S04]  /*10d50*/  LOP3.LUT R2, R18, R25, R2, 0x96, !PT ;  /* 0x0000001912027212 */ /* 0x000fc800078e9602 */
        /* <DEDUP_REMOVED lines=21> */
.L_x_1396:
[----:B------:R-:W-:Y:S01]  /*10eb0*/  FMUL.FTZ R34, R24, R21 ;  /* 0x0000001518227220 */ /* 0x000fe20000410000 */
[----:B------:R-:W-:-:S03]  /*10ec0*/  FMUL.FTZ R2, R21, 0.5 ;  /* 0x3f00000015027820 */ /* 0x000fc60000410000 */
[----:B------:R-:W-:-:S04]  /*10ed0*/  FFMA R21, -R34, R34, R24 ;  /* 0x0000002222157223 */ /* 0x000fc80000000118 */
[----:B------:R-:W-:-:S07]  /*10ee0*/  FFMA R34, R21, R2, R34 ;  /* 0x0000000215227223 */ /* 0x000fce0000000022 */
.L_x_1397:
[----:B------:R-:W-:Y:S05]  /*10ef0*/  BSYNC.RECONVERGENT B1 ;  /* 0x0000000000017941 */ /* 0x000fea0003800200 */
.L_x_1395:
[----:B------:R-:W-:-:S13]  /*10f00*/  FSETP.GTU.AND P0, PT, R34, 1, PT ;  /* 0x3f8000002200780b */ /* 0x000fda0003f0c000 */
[----:B------:R-:W-:Y:S01]  /*10f10*/  @!P0 FADD R17, R17, 1 ;  /* 0x3f80000011118421 */ /* 0x000fe20000000000 */
[----:B------:R-:W-:Y:S06]  /*10f20*/  @P1 BRA `(.L_x_1398) ;  /* 0xfffffff400b01947 */ /* 0x000fec000383ffff */
.L_x_1385:
        /* <DEDUP_REMOVED lines=31> */
.L_x_1401:
[----:B------:R-:W-:Y:S01]  /*11120*/  FMUL.FTZ R34, R24, R19 ;  /* 0x0000001318227220 */ /* 0x000fe20000410000 */
[----:B------:R-:W-:-:S03]  /*11130*/  FMUL.FTZ R2, R19, 0.5 ;  /* 0x3f00000013027820 */ /* 0x000fc60000410000 */
[----:B------:R-:W-:-:S04]  /*11140*/  FFMA R19, -R34, R34, R24 ;  /* 0x0000002222137223 */ /* 0x000fc80000000118 */
[----:B------:R-:W-:-:S07]  /*11150*/  FFMA R34, R19, R2, R34 ;  /* 0x0000000213227223 */ /* 0x000fce0000000022 */
.L_x_1402:
[----:B------:R-:W-:Y:S05]  /*11160*/  BSYNC.RECONVERGENT B1 ;  /* 0x0000000000017941 */ /* 0x000fea0003800200 */
.L_x_1400:
        /* <DEDUP_REMOVED lines=33> */
.L_x_1404:
[----:B------:R-:W-:Y:S01]  /*11380*/  FMUL.FTZ R34, R24, R19 ;  /* 0x0000001318227220 */ /* 0x000fe20000410000 */
[----:B------:R-:W-:-:S03]  /*11390*/  FMUL.FTZ R2, R19, 0.5 ;  /* 0x3f00000013027820 */ /* 0x000fc60000410000 */
[----:B------:R-:W-:-:S04]  /*113a0*/  FFMA R19, -R34, R34, R24 ;  /* 0x0000002222137223 */ /* 0x000fc80000000118 */
[----:B------:R-:W-:-:S07]  /*113b0*/  FFMA R34, R19, R2, R34 ;  /* 0x0000000213227223 */ /* 0x000fce0000000022 */
.L_x_1405:
[----:B------:R-:W-:Y:S05]  /*113c0*/  BSYNC.RECONVERGENT B1 ;  /* 0x0000000000017941 */ /* 0x000fea0003800200 */
.L_x_1403:
        /* <DEDUP_REMOVED lines=33> */
.L_x_1407:
[----:B------:R-:W-:Y:S01]  /*115e0*/  FMUL.FTZ R34, R24, R3 ;  /* 0x0000000318227220 */ /* 0x000fe20000410000 */
[----:B------:R-:W-:-:S03]  /*115f0*/  FMUL.FTZ R2, R3, 0.5 ;  /* 0x3f00000003027820 */ /* 0x000fc60000410000 */
[----:B------:R-:W-:-:S04]  /*11600*/  FFMA R3, -R34, R34, R24 ;  /* 0x0000002222037223 */ /* 0x000fc80000000118 */
[----:B------:R-:W-:-:S07]  /*11610*/  FFMA R34, R3, R2, R34 ;  /* 0x0000000203227223 */ /* 0x000fce0000000022 */
.L_x_1408:
[----:B------:R-:W-:Y:S05]  /*11620*/  BSYNC.RECONVERGENT B1 ;  /* 0x0000000000017941 */ /* 0x000fea0003800200 */
.L_x_1406:
[----:B------:R-:W-:-:S13]  /*11630*/  FSETP.GTU.AND P0, PT, R34, 1, PT ;  /* 0x3f8000002200780b */ /* 0x000fda0003f0c000 */
[----:B------:R-:W-:-:S07]  /*11640*/  @!P0 FADD R17, R17, 1 ;  /* 0x3f80000011118421 */ /* 0x000fce0000000000 */
.L_x_1399:
        /* <DEDUP_REMOVED lines=19> */
.L_x_1422:
        /* <DEDUP_REMOVED lines=31> */
.L_x_1411:
[----:B------:R-:W-:Y:S01]  /*11970*/  FMUL.FTZ R34, R24, R19 ;  /* 0x0000001318227220 */ /* 0x000fe20000410000 */
[----:B------:R-:W-:-:S03]  /*11980*/  FMUL.FTZ R2, R19, 0.5 ;  /* 0x3f00000013027820 */ /* 0x000fc60000410000 */
[----:B------:R-:W-:-:S04]  /*11990*/  FFMA R19, -R34, R34, R24 ;  /* 0x0000002222137223 */ /* 0x000fc80000000118 */
[----:B------:R-:W-:-:S07]  /*119a0*/  FFMA R34, R19, R2, R34 ;  /* 0x0000000213227223 */ /* 0x000fce0000000022 */
.L_x_1412:
[----:B------:R-:W-:Y:S05]  /*119b0*/  BSYNC.RECONVERGENT B1 ;  /* 0x0000000000017941 */ /* 0x000fea0003800200 */
.L_x_1410:
        /* <DEDUP_REMOVED lines=31> */
.L_x_1414:
[----:B------:R-:W-:Y:S01]  /*11bb0*/  FMUL.FTZ R34, R24, R25 ;  /* 0x0000001918227220 */ /* 0x000fe20000410000 */
[----:B------:R-:W-:-:S03]  /*11bc0*/  FMUL.FTZ R2, R25, 0.5 ;  /* 0x3f00000019027820 */ /* 0x000fc60000410000 */
[----:B------:R-:W-:-:S04]  /*11bd0*/  FFMA R25, -R34, R34, R24 ;  /* 0x0000002222197223 */ /* 0x000fc80000000118 */
[----:B------:R-:W-:-:S07]  /*11be0*/  FFMA R34, R25, R2, R34 ;  /* 0x0000000219227223 */ /* 0x000fce0000000022 */
.L_x_1415:
[----:B------:R-:W-:Y:S05]  /*11bf0*/  BSYNC.RECONVERGENT B1 ;  /* 0x0000000000017941 */ /* 0x000fea0003800200 */
.L_x_1413:
        /* <DEDUP_REMOVED lines=31> */
.L_x_1417:
[----:B------:R-:W-:Y:S01]  /*11df0*/  FMUL.FTZ R34, R24, R21 ;  /* 0x0000001518227220 */ /* 0x000fe20000410000 */
[----:B------:R-:W-:-:S03]  /*11e00*/  FMUL.FTZ R2, R21, 0.5 ;  /* 0x3f00000015027820 */ /* 0x000fc60000410000 */
[----:B------:R-:W-:-:S04]  /*11e10*/  FFMA R21, -R34, R34, R24 ;  /* 0x0000002222157223 */ /* 0x000fc80000000118 */
[----:B------:R-:W-:-:S07]  /*11e20*/  FFMA R34, R21, R2, R34 ;  /* 0x0000000215227223 */ /* 0x000fce0000000022 */
.L_x_1418:
[----:B------:R-:W-:Y:S05]  /*11e30*/  BSYNC.RECONVERGENT B1 ;  /* 0x0000000000017941 */ /* 0x000fea0003800200 */
.L_x_1416:
        /* <DEDUP_REMOVED lines=32> */
.L_x_1420:
[----:B------:R-:W-:Y:S01]  /*12040*/  FMUL.FTZ R34, R24, R3 ;  /* 0x0000000318227220 */ /* 0x000fe20000410000 */
[----:B------:R-:W-:-:S03]  /*12050*/  FMUL.FTZ R2, R3, 0.5 ;  /* 0x3f00000003027820 */ /* 0x000fc60000410000 */
[----:B------:R-:W-:-:S04]  /*12060*/  FFMA R3, -R34, R34, R24 ;  /* 0x0000002222037223 */ /* 0x000fc80000000118 */
[----:B------:R-:W-:-:S07]  /*12070*/  FFMA R34, R3, R2, R34 ;  /* 0x0000000203227223 */ /* 0x000fce0000000022 */
.L_x_1421:
[----:B------:R-:W-:Y:S05]  /*12080*/  BSYNC.RECONVERGENT B1 ;  /* 0x0000000000017941 */ /* 0x000fea0003800200 */
.L_x_1419:
[----:B------:R-:W-:-:S13]  /*12090*/  FSETP.GTU.AND P0, PT, R34, 1, PT ;  /* 0x3f8000002200780b */ /* 0x000fda0003f0c000 */
[----:B------:R-:W-:Y:S01]  /*120a0*/  @!P0 FADD R22, R22, 1 ;  /* 0x3f80000016168421 */ /* 0x000fe20000000000 */
[----:B------:R-:W-:Y:S06]  /*120b0*/  @P1 BRA `(.L_x_1422) ;  /* 0xfffffff400b01947 */ /* 0x000fec000383ffff */
.L_x_1409:
[----:B------:R-:W-:-:S13]  /*120c0*/  ISETP.NE.AND P0, PT, RZ, UR9, PT ;  /* 0x00000009ff007c0c */ /* 0x000fda000bf05270 */
        /* <DEDUP_REMOVED lines=30> */
.L_x_1425:
[----:B------:R-:W-:Y:S01]  /*122b0*/  FMUL.FTZ R34, R24, R19 ;  /* 0x0000001318227220 */ /* 0x000fe20000410000 */
[----:B------:R-:W-:-:S03]  /*122c0*/  FMUL.FTZ R2, R19, 0.5 ;  /* 0x3f00000013027820 */ /* 0x000fc60000410000 */
[----:B------:R-:W-:-:S04]  /*122d0*/  FFMA R19, -R34, R34, R24 ;  /* 0x0000002222137223 */ /* 0x000fc80000000118 */
[----:B------:R-:W-:-:S07]  /*122e0*/  FFMA R34, R19, R2, R34 ;  /* 0x0000000213227223 */ /* 0x000fce0000000022 */
.L_x_1426:
[----:B------:R-:W-:Y:S05]  /*122f0*/  BSYNC.RECONVERGENT B1 ;  /* 0x0000000000017941 */ /* 0x000fea0003800200 */
.L_x_1424:
        /* <DEDUP_REMOVED lines=33> */
.L_x_1428:
[----:B------:R-:W-:Y:S01]  /*12510*/  FMUL.FTZ R34, R24, R19 ;  /* 0x0000001318227220 */ /* 0x000fe20000410000 */
[----:B------:R-:W-:-:S03]  /*12520*/  FMUL.FTZ R2, R19, 0.5 ;  /* 0x3f00000013027820 */ /* 0x000fc60000410000 */
[----:B------:R-:W-:-:S04]  /*12530*/  FFMA R19, -R34, R34, R24 ;  /* 0x0000002222137223 */ /* 0x000fc80000000118 */
[----:B------:R-:W-:-:S07]  /*12540*/  FFMA R34, R19, R2, R34 ;  /* 0x0000000213227223 */ /* 0x000fce0000000022 */
.L_x_1429:
[----:B------:R-:W-:Y:S05]  /*12550*/  BSYNC.RECONVERGENT B1 ;  /* 0x0000000000017941 */ /* 0x000fea0003800200 */
.L_x_1427:
        /* <DEDUP_REMOVED lines=33> */
.L_x_1431:
[----:B------:R-:W-:Y:S01]  /*12770*/  FMUL.FTZ R34, R24, R3 ;  /* 0x0000000318227220 */ /* 0x000fe20000410000 */
[----:B------:R-:W-:-:S03]  /*12780*/  FMUL.FTZ R2, R3, 0.5 ;  /* 0x3f00000003027820 */ /* 0x000fc60000410000 */
[----:B------:R-:W-:-:S04]  /*12790*/  FFMA R3, -R34, R34, R24 ;  /* 0x0000002222037223 */ /* 0x000fc80000000118 */
[----:B------:R-:W-:-:S07]  /*127a0*/  FFMA R34, R3, R2, R34 ;  /* 0x0000000203227223 */ /* 0x000fce0000000022 */
.L_x_1432:
[----:B------:R-:W-:Y:S05]  /*127b0*/  BSYNC.RECONVERGENT B1 ;  /* 0x0000000000017941 */ /* 0x000fea0003800200 */
.L_x_1430:
[----:B------:R-:W-:-:S13]  /*127c0*/  FSETP.GTU.AND P0, PT, R34, 1, PT ;  /* 0x3f8000002200780b */ /* 0x000fda0003f0c000 */
[----:B------:R-:W-:-:S07]  /*127d0*/  @!P0 FADD R22, R22, 1 ;  /* 0x3f80000016168421 */ /* 0x000fce0000000000 */
.L_x_1423:
        /* <DEDUP_REMOVED lines=19> */
.L_x_1446:
        /* <DEDUP_REMOVED lines=31> */
.L_x_1435:
[----:B------:R-:W-:Y:S01]  /*12b00*/  FMUL.FTZ R34, R24, R21 ;  /* 0x0000001518227220 */ /* 0x000fe20000410000 */
[----:B------:R-:W-:-:S03]  /*12b10*/  FMUL.FTZ R2, R21, 0.5 ;  /* 0x3f00000015027820 */ /* 0x000fc60000410000 */
[----:B------:R-:W-:-:S04]  /*12b20*/  FFMA R21, -R34, R34, R24 ;  /* 0x0000002222157223 */ /* 0x000fc80000000118 */
[----:B------:R-:W-:-:S07]  /*12b30*/  FFMA R34, R21, R2, R34 ;  /* 0x0000000215227223 */ /* 0x000fce0000000022 */
.L_x_1436:
[----:B------:R-:W-:Y:S05]  /*12b40*/  BSYNC.RECONVERGENT B1 ;  /* 0x0000000000017941 */ /* 0x000fea0003800200 */
.L_x_1434:
        /* <DEDUP_REMOVED lines=31> */
.L_x_1438:
[----:B------:R-:W-:Y:S01]  /*12d40*/  FMUL.FTZ R34, R24, R27 ;  /* 0x0000001b18227220 */ /* 0x000fe20000410000 */
[----:B------:R-:W-:-:S03]  /*12d50*/  FMUL.FTZ R2, R27, 0.5 ;  /* 0x3f0000001b027820 */ /* 0x000fc60000410000 */
[----:B------:R-:W-:-:S04]  /*12d60*/  FFMA R27, -R34, R34, R24 ;  /* 0x00000022221b7223 */ /* 0x000fc80000000118 */
[----:B------:R-:W-:-:S07]  /*12d70*/  FFMA R34, R27, R2, R34 ;  /* 0x000000021b227223 */ /* 0x000fce0000000022 */
.L_x_1439:
[----:B------:R-:W-:Y:S05]  /*12d80*/  BSYNC.RECONVERGENT B1 ;  /* 0x0000000000017941 */ /* 0x000fea0003800200 */
.L_x_1437:
        /* <DEDUP_REMOVED lines=31> */
.L_x_1441:
[----:B------:R-:W-:Y:S01]  /*12f80*/  FMUL.FTZ R34, R24, R25 ;  /* 0x0000001918227220 */ /* 0x000fe20000410000 */
[----:B------:R-:W-:-:S03]  /*12f90*/  FMUL.FTZ R2, R25, 0.5 ;  /* 0x3f00000019027820 */ /* 0x000fc60000410000 */
[----:B------:R-:W-:-:S04]  /*12fa0*/  FFMA R25, -R34, R34, R24 ;  /* 0x0000002222197223 */ /* 0x000fc80000000118 */
[----:B------:R-:W-:-:S07]  /*12fb0*/  FFMA R34, R25, R2, R34 ;  /* 0x0000000219227223 */ /* 0x000fce0000000022 */
.L_x_1442:
[----:B------:R-:W-:Y:S05]  /*12fc0*/  BSYNC.RECONVERGENT B1 ;  /* 0x0000000000017941 */ /* 0x000fea0003800200 */
.L_x_1440:
        /* <DEDUP_REMOVED lines=32> */
.L_x_1444:
[----:B------:R-:W-:Y:S01]  /*131d0*/  FMUL.FTZ R34, R24, R17 ;  /* 0x0000001118227220 */ /* 0x000fe20000410000 */
[----:B------:R-:W-:-:S03]  /*131e0*/  FMUL.FTZ R2, R17, 0.5 ;  /* 0x3f00000011027820 */ /* 0x000fc60000410000 */
[----:B------:R-:W-:-:S04]  /*131f0*/  FFMA R17, -R34, R34, R24 ;  /* 0x0000002222117223 */ /* 0x000fc80000000118 */
[----:B------:R-:W-:-:S07]  /*13200*/  FFMA R34, R17, R2, R34 ;  /* 0x0000000211227223 */ /* 0x000fce0000000022 */
.L_x_1445:
[----:B------:R-:W-:Y:S05]  /*13210*/  BSYNC.RECONVERGENT B1 ;  /* 0x0000000000017941 */ /* 0x000fea0003800200 */
.L_x_1443:
[----:B------:R-:W-:-:S13]  /*13220*/  FSETP.GTU.AND P0, PT, R34, 1, PT ;  /* 0x3f8000002200780b */ /* 0x000fda0003f0c000 */
[----:B------:R-:W-:Y:S01]  /*13230*/  @!P0 FADD R22, R22, 1 ;  /* 0x3f80000016168421 */ /* 0x000fe20000000000 */
[----:B------:R-:W-:Y:S06]  /*13240*/  @P1 BRA `(.L_x_1446) ;  /* 0xfffffff400b01947 */ /* 0x000fec000383ffff */
.L_x_1433:
        /* <DEDUP_REMOVED lines=31> */
.L_x_1449:
[----:B------:R-:W-:Y:S01]  /*13440*/  FMUL.FTZ R34, R24, R21 ;  /* 0x0000001518227220 */ /* 0x000fe20000410000 */
[----:B------:R-:W-:-:S03]  /*13450*/  FMUL.FTZ R2, R21, 0.5 ;  /* 0x3f00000015027820 */ /* 0x000fc60000410000 */
[----:B------:R-:W-:-:S04]  /*13460*/  FFMA R21, -R34, R34, R24 ;  /* 0x0000002222157223 */ /* 0x000fc80000000118 */
[----:B------:R-:W-:-:S07]  /*13470*/  FFMA R34, R21, R2, R34 ;  /* 0x0000000215227223 */ /* 0x000fce0000000022 */
.L_x_1450:
[----:B------:R-:W-:Y:S05]  /*13480*/  BSYNC.RECONVERGENT B1 ;  /* 0x0000000000017941 */ /* 0x000fea0003800200 */
.L_x_1448:
        /* <DEDUP_REMOVED lines=33> */
.L_x_1452:
[----:B------:R-:W-:Y:S01]  /*136a0*/  FMUL.FTZ R34, R24, R21 ;  /* 0x0000001518227220 */ /* 0x000fe20000410000 */
[----:B------:R-:W-:-:S03]  /*136b0*/  FMUL.FTZ R2, R21, 0.5 ;  /* 0x3f00000015027820 */ /* 0x000fc60000410000 */
[----:B------:R-:W-:-:S04]  /*136c0*/  FFMA R21, -R34, R34, R24 ;  /* 0x0000002222157223 */ /* 0x000fc80000000118 */
[----:B------:R-:W-:-:S07]  /*136d0*/  FFMA R34, R21, R2, R34 ;  /* 0x0000000215227223 */ /* 0x000fce0000000022 */
.L_x_1453:
[----:B------:R-:W-:Y:S05]  /*136e0*/  BSYNC.RECONVERGENT B1 ;  /* 0x0000000000017941 */ /* 0x000fea0003800200 */
.L_x_1451:
        /* <DEDUP_REMOVED lines=33> */
.L_x_1455:
[----:B------:R-:W-:Y:S01]  /*13900*/  FMUL.FTZ R34, R24, R17 ;  /* 0x0000001118227220 */ /* 0x000fe20000410000 */
[----:B------:R-:W-:-:S03]  /*13910*/  FMUL.FTZ R2, R17, 0.5 ;  /* 0x3f00000011027820 */ /* 0x000fc60000410000 */
[----:B------:R-:W-:-:S04]  /*13920*/  FFMA R17, -R34, R34, R24 ;  /* 0x0000002222117223 */ /* 0x000fc80000000118 */
[----:B------:R-:W-:-:S07]  /*13930*/  FFMA R34, R17, R2, R34 ;  /* 0x0000000211227223 */ /* 0x000fce0000000022 */
.L_x_1456:
[----:B------:R-:W-:Y:S05]  /*13940*/  BSYNC.RECONVERGENT B1 ;  /* 0x0000000000017941 */ /* 0x000fea0003800200 */
.L_x_1454:
[----:B------:R-:W-:-:S13]  /*13950*/  FSETP.GTU.AND P0, PT, R34, 1, PT ;  /* 0x3f8000002200780b */ /* 0x000fda0003f0c000 */
[----:B------:R-:W-:-:S07]  /*13960*/  @!P0 FADD R22, R22, 1 ;  /* 0x3f80000016168421 */ /* 0x000fce0000000000 */
.L_x_1447:
        /* <DEDUP_REMOVED lines=19> */
.L_x_1470:
        /* <DEDUP_REMOVED lines=31> */
.L_x_1459:
[----:B------:R-:W-:Y:S01]  /*13c90*/  FMUL.FTZ R34, R24, R21 ;  /* 0x0000001518227220 */ /* 0x000fe20000410000 */
[----:B------:R-:W-:-:S03]  /*13ca0*/  FMUL.FTZ R2, R21, 0.5 ;  /* 0x3f00000015027820 */ /* 0x000fc60000410000 */
[----:B------:R-:W-:-:S04]  /*13cb0*/  FFMA R21, -R34, R34, R24 ;  /* 0x0000002222157223 */ /* 0x000fc80000000118 */
[----:B------:R-:W-:-:S07]  /*13cc0*/  FFMA R34, R21, R2, R34 ;  /* 0x0000000215227223 */ /* 0x000fce0000000022 */
.L_x_1460:
[----:B------:R-:W-:Y:S05]  /*13cd0*/  BSYNC.RECONVERGENT B1 ;  /* 0x0000000000017941 */ /* 0x000fea0003800200 */
.L_x_1458:
        /* <DEDUP_REMOVED lines=31> */
.L_x_1462:
[----:B------:R-:W-:Y:S01]  /*13ed0*/  FMUL.FTZ R34, R24, R27 ;  /* 0x0000001b18227220 */ /* 0x000fe20000410000 */
[----:B------:R-:W-:-:S03]  /*13ee0*/  FMUL.FTZ R2, R27, 0.5 ;  /* 0x3f0000001b027820 */ /* 0x000fc60000410000 */
[----:B------:R-:W-:-:S04]  /*13ef0*/  FFMA R27, -R34, R34, R24 ;  /* 0x00000022221b7223 */ /* 0x000fc80000000118 */
[----:B------:R-:W-:-:S07]  /*13f00*/  FFMA R34, R27, R2, R34 ;  /* 0x000000021b227223 */ /* 0x000fce0000000022 */
.L_x_1463:
[----:B------:R-:W-:Y:S05]  /*13f10*/  BSYNC.RECONVERGENT B1 ;  /* 0x0000000000017941 */ /* 0x000fea0003800200 */
.L_x_1461:
        /* <DEDUP_REMOVED lines=31> */
.L_x_1465:
[----:B------:R-:W-:Y:S01]  /*14110*/  FMUL.FTZ R34, R24, R25 ;  /* 0x0000001918227220 */ /* 0x000fe20000410000 */
[----:B------:R-:W-:-:S03]  /*14120*/  FMUL.FTZ R2, R25, 0.5 ;  /* 0x3f00000019027820 */ /* 0x000fc60000410000 */
[----:B------:R-:W-:-:S04]  /*14130*/  FFMA R25, -R34, R34, R24 ;  /* 0x0000002222197223 */ /* 0x000fc80000000118 */
[----:B------:R-:W-:-:S07]  /*14140*/  FFMA R34, R25, R2, R34 ;  /* 0x0000000219227223 */ /* 0x000fce0000000022 */
.L_x_1466:
[----:B------:R-:W-:Y:S05]  /*14150*/  BSYNC.RECONVERGENT B1 ;  /* 0x0000000000017941 */ /* 0x000fea0003800200 */
.L_x_1464:
        /* <DEDUP_REMOVED lines=32> */
.L_x_1468:
[----:B------:R-:W-:Y:S01]  /*14360*/  FMUL.FTZ R34, R24, R17 ;  /* 0x0000001118227220 */ /* 0x000fe20000410000 */
[----:B------:R-:W-:-:S03]  /*14370*/  FMUL.FTZ R2, R17, 0.5 ;  /* 0x3f00000011027820 */ /* 0x000fc60000410000 */
[----:B------:R-:W-:-:S04]  /*14380*/  FFMA R17, -R34, R34, R24 ;  /* 0x0000002222117223 */ /* 0x000fc80000000118 */
[----:B------:R-:W-:-:S07]  /*14390*/  FFMA R34, R17, R2, R34 ;  /* 0x0000000211227223 */ /* 0x000fce0000000022 */
.L_x_1469:
[----:B------:R-:W-:Y:S05]  /*143a0*/  BSYNC.RECONVERGENT B1 ;  /* 0x0000000000017941 */ /* 0x000fea0003800200 */
.L_x_1467:
[----:B------:R-:W-:-:S13]  /*143b0*/  FSETP.GTU.AND P0, PT, R34, 1, PT ;  /* 0x3f8000002200780b */ /* 0x000fda0003f0c000 */
[----:B------:R-:W-:Y:S01]  /*143c0*/  @!P0 FADD R28, R28, 1 ;  /* 0x3f8000001c1c8421 */ /* 0x000fe20000000000 */
[----:B------:R-:W-:Y:S06]  /*143d0*/  @P1 BRA `(.L_x_1470) ;  /* 0xfffffff400b01947 */ /* 0x000fec000383ffff */
.L_x_1457:
        /* <DEDUP_REMOVED lines=31> */
.L_x_1473:
[----:B------:R-:W-:Y:S01]  /*145d0*/  FMUL.FTZ R34, R24, R21 ;  /* 0x0000001518227220 */ /* 0x000fe20000410000 */
[----:B------:R-:W-:-:S03]  /*145e0*/  FMUL.FTZ R2, R21, 0.5 ;  /* 0x3f00000015027820 */ /* 0x000fc60000410000 */
[----:B------:R-:W-:-:S04]  /*145f0*/  FFMA R21, -R34, R34, R24 ;  /* 0x0000002222157223 */ /* 0x000fc80000000118 */
[----:B------:R-:W-:-:S07]  /*14600*/  FFMA R34, R21, R2, R34 ;  /* 0x0000000215227223 */ /* 0x000fce0000000022 */
.L_x_1474:
[----:B------:R-:W-:Y:S05]  /*14610*/  BSYNC.RECONVERGENT B1 ;  /* 0x0000000000017941 */ /* 0x000fea0003800200 */
.L_x_1472:
        /* <DEDUP_REMOVED lines=34> */
.L_x_1477:
[----:B------:R-:W-:Y:S05]  /*14840*/  BRA `(.L_x_1478) ;  /* 0x0000000000107947 */ /* 0x000fea0003800000 */
.L_x_1476:
[----:B------:R-:W-:Y:S01]  /*14850*/  FMUL.FTZ R34, R24, R21 ;  /* 0x0000001518227220 */ /* 0x000fe20000410000 */
[----:B------:R-:W-:-:S03]  /*14860*/  FMUL.FTZ R2, R21, 0.5 ;  /* 0x3f00000015027820 */ /* 0x000fc60000410000 */
[----:B------:R-:W-:-:S04]  /*14870*/  FFMA R21, -R34, R34, R24 ;  /* 0x0000002222157223 */ /* 0x000fc80000000118 */
[----:B------:R-:W-:-:S07]  /*14880*/  FFMA R34, R21, R2, R34 ;  /* 0x0000000215227223 */ /* 0x000fce0000000022 */
.L_x_1478:
[----:B------:R-:W-:Y:S05]  /*14890*/  BSYNC.RECONVERGENT B1 ;  /* 0x0000000000017941 */ /* 0x000fea0003800200 */
.L_x_1475:
        /* <DEDUP_REMOVED lines=33> */
.L_x_1480:
[----:B------:R-:W-:Y:S01]  /*14ab0*/  FMUL.FTZ R34, R24, R17 ;  /* 0x0000001118227220 */ /* 0x000fe20000410000 */
[----:B------:R-:W-:-:S03]  /*14ac0*/  FMUL.FTZ R2, R17, 0.5 ;  /* 0x3f00000011027820 */ /* 0x000fc60000410000 */
[----:B------:R-:W-:-:S04]  /*14ad0*/  FFMA R17, -R34, R34, R24 ;  /* 0x0000002222117223 */ /* 0x000fc80000000118 */
[----:B------:R-:W-:-:S07]  /*14ae0*/  FFMA R34, R17, R2, R34 ;  /* 0x0000000211227223 */ /* 0x000fce0000000022 */
.L_x_1481:
[----:B------:R-:W-:Y:S05]  /*14af0*/  BSYNC.RECONVERGENT B1 ;  /* 0x0000000000017941 */ /* 0x000fea0003800200 */
.L_x_1479:
[----:B------:R-:W-:-:S13]  /*14b00*/  FSETP.GTU.AND P0, PT, R34, 1, PT ;  /* 0x3f8000002200780b */ /* 0x000fda0003f0c000 */
[----:B------:R-:W-:-:S07]  /*14b10*/  @!P0 FADD R28, R28, 1 ;  /* 0x3f8000001c1c8421 */ /* 0x000fce0000000000 */
.L_x_1471:
        /* <DEDUP_REMOVED lines=13> */
.L_x_1483:
[----:B------:R-:W-:Y:S05]  /*14bf0*/  BSYNC.RECONVERGENT B1 ;  /* 0x0000000000017941 */ /* 0x000fea0003800200 */
.L_x_1482:
        /* <DEDUP_REMOVED lines=13> */
[----:B------:R-:W-:-:S07]  /*14cd0*/  MOV R19, R2 ;  /* 0x0000000200137202 */ /* 0x000fce0000000f00 */
.L_x_1485:
[----:B------:R-:W-:Y:S05]  /*14ce0*/  BSYNC.RECONVERGENT B1 ;  /* 0x0000000000017941 */ /* 0x000fea0003800200 */
.L_x_1484:
        /* <DEDUP_REMOVED lines=13> */
.L_x_1487:
[----:B------:R-:W-:Y:S05]  /*14dc0*/  BSYNC.RECONVERGENT B1 ;  /* 0x0000000000017941 */ /* 0x000fea0003800200 */
.L_x_1486:
        /* <DEDUP_REMOVED lines=14> */
.L_x_1489:
[----:B------:R-:W-:Y:S05]  /*14eb0*/  BSYNC.RECONVERGENT B1 ;  /* 0x0000000000017941 */ /* 0x000fea0003800200 */
.L_x_1488:
        /* <DEDUP_REMOVED lines=13> */
.L_x_1491:
[----:B------:R-:W-:Y:S05]  /*14f90*/  BSYNC.RECONVERGENT B1 ;  /* 0x0000000000017941 */ /* 0x000fea0003800200 */
.L_x_1490:
        /* <DEDUP_REMOVED lines=14> */
.L_x_1493:
[----:B------:R-:W-:Y:S05]  /*15080*/  BSYNC.RECONVERGENT B1 ;  /* 0x0000000000017941 */ /* 0x000fea0003800200 */
.L_x_1492:
        /* <DEDUP_REMOVED lines=12> */
[----:B------:R-:W-:Y:S05]  /*15150*/  CALL.REL.NOINC `($__internal_3_$__cuda_sm3x_div_rn_noftz_f32_slowpath) ;  /* 0x0000015800107944 */ /* 0x000fea0003c00000 */
.L_x_1495:
[----:B------:R-:W-:Y:S05]  /*15160*/  BSYNC.RECONVERGENT B1 ;  /* 0x0000000000017941 */ /* 0x000fea0003800200 */
.L_x_1494:
        /* <DEDUP_REMOVED lines=14> */
.L_x_1497:
[----:B------:R-:W-:Y:S05]  /*15250*/  BSYNC.RECONVERGENT B1 ;  /* 0x0000000000017941 */ /* 0x000fea0003800200 */
.L_x_1496:
        /* <DEDUP_REMOVED lines=13> */
.L_x_1499:
[----:B------:R-:W-:Y:S05]  /*15330*/  BSYNC.RECONVERGENT B1 ;  /* 0x0000000000017941 */ /* 0x000fea0003800200 */
.L_x_1498:
        /* <DEDUP_REMOVED lines=14> */
.L_x_1501:
[----:B------:R-:W-:Y:S05]  /*15420*/  BSYNC.RECONVERGENT B1 ;  /* 0x0000000000017941 */ /* 0x000fea0003800200 */
.L_x_1500:
        /* <DEDUP_REMOVED lines=13> */
.L_x_1503:
[----:B------:R-:W-:Y:S05]  /*15500*/  BSYNC.RECONVERGENT B1 ;  /* 0x0000000000017941 */ /* 0x000fea0003800200 */
.L_x_1502:
        /* <DEDUP_REMOVED lines=13> */
[----:B------:R-:W-:-:S07]  /*155e0*/  IMAD.MOV.U32 R19, RZ, RZ, R2 ;  /* 0x000000ffff137224 */ /* 0x000fce00078e0002 */
.L_x_1505:
[----:B------:R-:W-:Y:S05]  /*155f0*/  BSYNC.RECONVERGENT B1 ;  /* 0x0000000000017941 */ /* 0x000fea0003800200 */
.L_x_1504:
        /* <DEDUP_REMOVED lines=13> */
.L_x_1507:
[----:B------:R-:W-:Y:S05]  /*156d0*/  BSYNC.RECONVERGENT B1 ;  /* 0x0000000000017941 */ /* 0x000fea0003800200 */
.L_x_1506:
        /* <DEDUP_REMOVED lines=14> */
.L_x_1509:
[----:B------:R-:W-:Y:S05]  /*157c0*/  BSYNC.RECONVERGENT B1 ;  /* 0x0000000000017941 */ /* 0x000fea0003800200 */
.L_x_1508:
        /* <DEDUP_REMOVED lines=13> */
.L_x_1511:
[----:B------:R-:W-:Y:S05]  /*158a0*/  BSYNC.RECONVERGENT B1 ;  /* 0x0000000000017941 */ /* 0x000fea0003800200 */
.L_x_1510:
        /* <DEDUP_REMOVED lines=13> */
.L_x_1513:
[----:B------:R-:W-:Y:S05]  /*15980*/  BSYNC.RECONVERGENT B1 ;  /* 0x0000000000017941 */ /* 0x000fea0003800200 */
.L_x_1512:
[----:B------:R-:W-:Y:S05]  /*15990*/  BRA `(.L_x_1514) ;  /* 0x0000000000687947 */ /* 0x000fea0003800000 */
.L_x_1090:
        /* <DEDUP_REMOVED lines=10> */
[----:B------:R-:W-:Y:S05]  /*15a40*/  CALL.REL.NOINC `($__internal_3_$__cuda_sm3x_div_rn_noftz_f32_slowpath) ;  /* 0x0000014c00d47944 */ /* 0x000fea0003c00000 */
.L_x_1515:
[-C--:B------:R-:W-:Y:S01]  /*15a50*/  MOV R17, R2.reuse ;  /* 0x0000000200117202 */ /* 0x080fe20000000f00 */
[--C-:B------:R-:W-:Y:S01]  /*15a60*/  IMAD.MOV.U32 R3, RZ, RZ, R2.reuse ;  /* 0x000000ffff037224 */ /* 0x100fe200078e0002 */
[-C--:B------:R-:W-:Y:S01]  /*15a70*/  MOV R8, R2.reuse ;  /* 0x0000000200087202 */ /* 0x080fe20000000f00 */
[--C-:B------:R-:W-:Y:S01]  /*15a80*/  IMAD.MOV.U32 R4, RZ, RZ, R2.reuse ;  /* 0x000000ffff047224 */ /* 0x100fe200078e0002 */
[----:B------:R-:W-:Y:S01]  /*15a90*/  MOV R14, R2 ;  /* 0x00000002000e7202 */ /* 0x000fe20000000f00 */
[--C-:B------:R-:W-:Y:S02]  /*15aa0*/  IMAD.MOV.U32 R5, RZ, RZ, R2.reuse ;  /* 0x000000ffff057224 */ /* 0x100fe400078e0002 */
        /* <DEDUP_REMOVED lines=9> */
.L_x_1514:
        /* <DEDUP_REMOVED lines=13> */
[----:B------:R-:W-:Y:S01]  /*15c10*/  BSSY.RECONVERGENT B1, `(.L_x_1516) ;  /* 0x0001447000017945 */ /* 0x000fe20003800200 */
[----:B------:R-:W-:Y:S01]  /*15c20*/  FADD R11, R14, R11 ;  /* 0x0000000b0e0b7221 */ /* 0x000fe20000000000 */
[----:B------:R-:W-:-:S02]  /*15c30*/  IMAD.MOV.U32 R20, RZ, RZ, 0x1000 ;  /* 0x00001000ff147424 */ /* 0x000fc400078e00ff */
[----:B------:R-:W-:Y:S01]  /*15c40*/  FADD R6, R6, R3 ;  /* 0x0000000306067221 */ /* 0x000fe20000000000 */
[----:B------:R-:W-:-:S03]  /*15c50*/  IMAD.MOV.U32 R18, RZ, RZ, RZ ;  /* 0x000000ffff127224 */ /* 0x000fc600078e00ff */
[----:B------:R-:W-:Y:S01]  /*15c60*/  FADD R19, R11, R6 ;  /* 0x000000060b137221 */ /* 0x000fe20000000000 */
[----:B0-----:R-:W-:-:S04]  /*15c70*/  IADD3 R22, P1, PT, R24, -0x1000, RZ ;  /* 0xfffff00018167810 */ /* 0x001fc80007f3e0ff */
[----:B------:R-:W-:Y:S02]  /*15c80*/  ISETP.GE.U32.AND P0, PT, R22, 0x1000, PT ;  /* 0x000010001600780c */ /* 0x000fe40003f06070 */
[----:B------:R-:W-:-:S04]  /*15c90*/  IADD3.X R21, PT, PT, R25, -0x1, RZ, P1, !PT ;  /* 0xffffffff19157810 */ /* 0x000fc80000ffe4ff */
[----:B------:R-:W-:-:S13]  /*15ca0*/  ISETP.GE.U32.AND.EX P0, PT, R21, RZ, PT, P0 ;  /* 0x000000ff1500720c */ /* 0x000fda0003f06100 */
[----:B------:R-:W-:Y:S05]  /*15cb0*/  @!P0 BRA `(.L_x_1517) ;  /* 0x0000012800dc8947 */ /* 0x000fea0003800000 */
        /* <DEDUP_REMOVED lines=11> */
[----:B------:R-:W-:-:S07]  /*15d70*/  MOV R17, R2 ;  /* 0x0000000200117202 */ /* 0x000fce0000000f00 */
.L_x_1518:
[----:B------:R-:W0:Y:S01]  /*15d80*/  LDC R14, c[0x0][0x3a0] ;  /* 0x0000e800ff0e7b82 */ /* 0x000e220000000800 */
[----:B------:R-:W-:Y:S02]  /*15d90*/  IMAD.MOV.U32 R20, RZ, RZ, 0x1000 ;  /* 0x00001000ff147424 */ /* 0x000fe400078e00ff */
[----:B------:R-:W-:Y:S01]  /*15da0*/  IMAD.MOV.U32 R18, RZ, RZ, RZ ;  /* 0x000000ffff127224 */ /* 0x000fe200078e00ff */
[C---:B0-----:R-:W-:Y:S02]  /*15db0*/  LOP3.LUT R16, R14.reuse, 0x3, RZ, 0xc0, !PT ;  /* 0x000000030e107812 */ /* 0x041fe400078ec0ff */
[C---:B------:R-:W-:Y:S01]  /*15dc0*/  LOP3.LUT R15, R14.reuse, 0x7ffffffc, RZ, 0xc0, !PT ;  /* 0x7ffffffc0e0f7812 */ /* 0x040fe200078ec0ff */
[----:B------:R-:W-:-:S07]  /*15dd0*/  VIADD R14, R14, 0xffffffff ;  /* 0xffffffff0e0e7836 */ /* 0x000fce0000000000 */
.L_x_1936:
        /* <DEDUP_REMOVED lines=19> */
[----:B------:R-:W-:Y:S01]  /*15f10*/  IMAD.IADD R35, R23, 0x1, R20 ;  /* 0x0000000117237824 */ /* 0x000fe200078e0214 */
[----:B------:R-:W-:Y:S01]  /*15f20*/  ISETP.GE.U32.AND P0, PT, R14, 0x3, PT ;  /* 0x000000030e00780c */ /* 0x000fe20003f06070 */
        /* <DEDUP_REMOVED lines=10> */
[----:B------:R-:W-:Y:S02]  /*15fd0*/  HFMA2 R13, -RZ, RZ, 0, 0 ;  /* 0x00000000ff0d7431 */ /* 0x000fe400000001ff */
[----:B------:R-:W-:Y:S02]  /*15fe0*/  IMAD.MOV.U32 R8, RZ, RZ, RZ ;  /* 0x000000ffff087224 */ /* 0x000fe400078e00ff */
[----:B------:R-:W-:Y:S02]  /*15ff0*/  IMAD.MOV.U32 R4, RZ, RZ, -0x75bd8fc ;  /* 0xf8a42704ff047424 */ /* 0x000fe400078e00ff */
[----:B------:R-:W-:-:S07]  /*16000*/  IMAD.MOV.U32 R6, RZ, RZ, -0x23270784 ;  /* 0xdcd8f87cff067424 */ /* 0x000fce00078e00ff */
.L_x_1533:
[----:B------:R-:W-:Y:S01]  /*16010*/  SHF.R.U32.HI R7, RZ, 0x2, R28 ;  /* 0x00000002ff077819 */ /* 0x000fe2000001161c */
[----:B------:R-:W-:Y:S01]  /*16020*/  IMAD.SHL.U32 R2, R3, 0x10, RZ ;  /* 0x0000001003027824 */ /* 0x000fe200078e00ff */
[----:B------:R-:W-:Y:S01]  /*16030*/  SHF.R.U32.HI R11, RZ, 0x2, R10 ;  /* 0x00000002ff0b7819 */ /* 0x000fe2000001160a */
[----:B------:R-:W-:Y:S01]  /*16040*/  BSSY.RECONVERGENT B2, `(.L_x_1521) ;  /* 0x0000020000027945 */ /* 0x000fe20003800200 */
[----:B------:R-:W-:Y:S02]  /*16050*/  LOP3.LUT R7, R7, R28, RZ, 0x3c, !PT ;  /* 0x0000001c07077212 */ /* 0x000fe400078e3cff */
[----:B------:R-:W-:Y:S02]  /*16060*/  LOP3.LUT R11, R11, R10, RZ, 0x3c, !PT ;  /* 0x0000000a0b0b7212 */ /* 0x000fe400078e3cff */
[----:B------:R-:W-:Y:S01]  /*16070*/  IADD3 R8, PT, PT, R8, 0x4, RZ ;  /* 0x0000000408087810 */ /* 0x000fe20007ffe0ff */
[----:B------:R-:W-:-:S03]  /*16080*/  IMAD.SHL.U32 R9, R7, 0x2, RZ ;  /* 0x0000000207097824 */ /* 0x000fc600078e00ff */
[----:B------:R-:W-:Y:S02]  /*16090*/  ISETP.NE.AND P1, PT, R8, R15, PT ;  /* 0x0000000f0800720c */ /* 0x000fe40003f25270 */
[----:B------:R-:W-:Y:S01]  /*160a0*/  LOP3.LUT R2, R7, R9, R2, 0x96, !PT ;  /* 0x0000000907027212 */ /* 0x000fe200078e9602 */
[----:B------:R-:W-:Y:S02]  /*160b0*/  IMAD.SHL.U32 R7, R11, 0x2, RZ ;  /* 0x000000020b077824 */ /* 0x000fe400078e00ff */
[----:B------:R-:W-:Y:S01]  /*160c0*/  IMAD.MOV.U32 R9, RZ, RZ, 0x2f800000 ;  /* 0x2f800000ff097424 */ /* 0x000fe200078e00ff */
        /* <DEDUP_REMOVED lines=19> */
.L_x_1522:
[----:B------:R-:W-:Y:S01]  /*16200*/  FMUL.FTZ R34, R24, R7 ;  /* 0x0000000718227220 */ /* 0x000fe20000410000 */
[----:B------:R-:W-:-:S03]  /*16210*/  FMUL.FTZ R2, R7, 0.5 ;  /* 0x3f00000007027820 */ /* 0x000fc60000410000 */
[----:B------:R-:W-:-:S04]  /*16220*/  FFMA R7, -R34, R34, R24 ;  /* 0x0000002222077223 */ /* 0x000fc80000000118 */
[----:B------:R-:W-:-:S07]  /*16230*/  FFMA R34, R7, R2, R34 ;  /* 0x0000000207227223 */ /* 0x000fce0000000022 */
.L_x_1523:
[----:B------:R-:W-:Y:S05]  /*16240*/  BSYNC.RECONVERGENT B2 ;  /* 0x0000000000027941 */ /* 0x000fea0003800200 */
.L_x_1521:
        /* <DEDUP_REMOVED lines=31> */
.L_x_1525:
[----:B------:R-:W-:Y:S01]  /*16440*/  FMUL.FTZ R34, R24, R7 ;  /* 0x0000000718227220 */ /* 0x000fe20000410000 */
[----:B------:R-:W-:-:S03]  /*16450*/  FMUL.FTZ R2, R7, 0.5 ;  /* 0x3f00000007027820 */ /* 0x000fc60000410000 */
[----:B------:R-:W-:-:S04]  /*16460*/  FFMA R7, -R34, R34, R24 ;  /* 0x0000002222077223 */ /* 0x000fc80000000118 */
[----:B------:R-:W-:-:S07]  /*16470*/  FFMA R34, R7, R2, R34 ;  /* 0x0000000207227223 */ /* 0x000fce0000000022 */
.L_x_1526:
[----:B------:R-:W-:Y:S05]  /*16480*/  BSYNC.RECONVERGENT B2 ;  /* 0x0000000000027941 */ /* 0x000fea0003800200 */
.L_x_1524:
        /* <DEDUP_REMOVED lines=31> */
.L_x_1528:
[----:B------:R-:W-:Y:S01]  /*16680*/  FMUL.FTZ R34, R24, R3 ;  /* 0x0000000318227220 */ /* 0x000fe20000410000 */
[----:B------:R-:W-:-:S03]  /*16690*/  FMUL.FTZ R2, R3, 0.5 ;  /* 0x3f00000003027820 */ /* 0x000fc60000410000 */
[----:B------:R-:W-:-:S04]  /*166a0*/  FFMA R3, -R34, R34, R24 ;  /* 0x0000002222037223 */ /* 0x000fc80000000118 */
[----:B------:R-:W-:-:S07]  /*166b0*/  FFMA R34, R3, R2, R34 ;  /* 0x0000000203227223 */ /* 0x000fce0000000022 */
.L_x_1529:
[----:B------:R-:W-:Y:S05]  /*166c0*/  BSYNC.RECONVERGENT B2 ;  /* 0x0000000000027941 */ /* 0x000fea0003800200 */
.L_x_1527:
        /* <DEDUP_REMOVED lines=14> */
[----:B------:R-:W-:Y:S01]  /*167b0*/  IMAD.MOV.U32 R9, RZ, RZ, 0x2f800000 ;  /* 0x2f800000ff097424 */ /* 0x000fe200078e00ff */
        /* <DEDUP_REMOVED lines=17> */
.L_x_1531:
[----:B------:R-:W-:Y:S01]  /*168d0*/  FMUL.FTZ R34, R24, R7 ;  /* 0x0000000718227220 */ /* 0x000fe20000410000 */
[----:B------:R-:W-:-:S03]  /*168e0*/  FMUL.FTZ R2, R7, 0.5 ;  /* 0x3f00000007027820 */ /* 0x000fc60000410000 */
[----:B------:R-:W-:-:S04]  /*168f0*/  FFMA R7, -R34, R34, R24 ;  /* 0x0000002222077223 */ /* 0x000fc80000000118 */
[----:B------:R-:W-:-:S07]  /*16900*/  FFMA R34, R7, R2, R34 ;  /* 0x0000000207227223 */ /* 0x000fce0000000022 */
.L_x_1532:
[----:B------:R-:W-:Y:S05]  /*16910*/  BSYNC.RECONVERGENT B2 ;  /* 0x0000000000027941 */ /* 0x000fea0003800200 */
.L_x_1530:
[----:B------:R-:W-:-:S13]  /*16920*/  FSETP.GTU.AND P0, PT, R34, 1, PT ;  /* 0x3f8000002200780b */ /* 0x000fda0003f0c000 */
[----:B------:R-:W-:Y:S01]  /*16930*/  @!P0 FADD R13, R13, 1 ;  /* 0x3f8000000d0d8421 */ /* 0x000fe20000000000 */
[----:B------:R-:W-:Y:S06]  /*16940*/  @P1 BRA `(.L_x_1533) ;  /* 0xfffffff400b01947 */ /* 0x000fec000383ffff */
.L_x_1520:
        /* <DEDUP_REMOVED lines=10> */
[----:B------:R-:W-:Y:S02]  /*169f0*/  LOP3.LUT R8, R7, R8, R2, 0x96, !PT ;  /* 0x0000000807087212 */ /* 0x000fe400078e9602 */
[----:B------:R-:W-:Y:S02]  /*16a00*/  SHF.L.U32 R7, R9, 0x1, RZ ;  /* 0x0000000109077819 */ /* 0x000fe400000006ff */
[----:B------:R-:W-:-:S05]  /*16a10*/  LOP3.LUT R8, R8, R3, RZ, 0x3c, !PT ;  /* 0x0000000308087212 */ /* 0x000fca00078e3cff */
        /* <DEDUP_REMOVED lines=19> */
.L_x_1536:
[----:B------:R-:W-:Y:S01]  /*16b50*/  FMUL.FTZ R34, R24, R7 ;  /* 0x0000000718227220 */ /* 0x000fe20000410000 */
[----:B------:R-:W-:-:S03]  /*16b60*/  FMUL.FTZ R2, R7, 0.5 ;  /* 0x3f00000007027820 */ /* 0x000fc60000410000 */
[----:B------:R-:W-:-:S04]  /*16b70*/  FFMA R7, -R34, R34, R24 ;  /* 0x0000002222077223 */ /* 0x000fc80000000118 */
[----:B------:R-:W-:-:S07]  /*16b80*/  FFMA R34, R7, R2, R34 ;  /* 0x0000000207227223 */ /* 0x000fce0000000022 */
.L_x_1537:
[----:B------:R-:W-:Y:S05]  /*16b90*/  BSYNC.RECONVERGENT B2 ;  /* 0x0000000000027941 */ /* 0x000fea0003800200 */
.L_x_1535:
        /* <DEDUP_REMOVED lines=33> */
.L_x_1539:
[----:B------:R-:W-:Y:S01]  /*16db0*/  FMUL.FTZ R34, R24, R7 ;  /* 0x0000000718227220 */ /* 0x000fe20000410000 */
[----:B------:R-:W-:-:S03]  /*16dc0*/  FMUL.FTZ R2, R7, 0.5 ;  /* 0x3f00000007027820 */ /* 0x000fc60000410000 */
[----:B------:R-:W-:-:S04]  /*16dd0*/  FFMA R7, -R34, R34, R24 ;  /* 0x0000002222077223 */ /* 0x000fc80000000118 */
[----:B------:R-:W-:-:S07]  /*16de0*/  FFMA R34, R7, R2, R34 ;  /* 0x0000000207227223 */ /* 0x000fce0000000022 */
.L_x_1540:
[----:B------:R-:W-:Y:S05]  /*16df0*/  BSYNC.RECONVERGENT B2 ;  /* 0x0000000000027941 */ /* 0x000fea0003800200 */
.L_x_1538:
        /* <DEDUP_REMOVED lines=32> */
.L_x_1542:
[----:B------:R-:W-:Y:S01]  /*17000*/  FMUL.FTZ R34, R24, R3 ;  /* 0x0000000318227220 */ /* 0x000fe20000410000 */
[----:B------:R-:W-:-:S03]  /*17010*/  FMUL.FTZ R2, R3, 0.5 ;  /* 0x3f00000003027820 */ /* 0x000fc60000410000 */
[----:B------:R-:W-:-:S04]  /*17020*/  FFMA R3, -R34, R34, R24 ;  /* 0x0000002222037223 */ /* 0x000fc80000000118 */
[----:B------:R-:W-:-:S07]  /*17030*/  FFMA R34, R3, R2, R34 ;  /* 0x0000000203227223 */ /* 0x000fce0000000022 */
.L_x_1543:
[----:B------:R-:W-:Y:S05]  /*17040*/  BSYNC.RECONVERGENT B2 ;  /* 0x0000000000027941 */ /* 0x000fea0003800200 */
.L_x_1541:
[----:B------:R-:W-:-:S13]  /*17050*/  FSETP.GTU.AND P0, PT, R34, 1, PT ;  /* 0x3f8000002200780b */ /* 0x000fda0003f0c000 */
[----:B------:R-:W-:-:S07]  /*17060*/  @!P0 FADD R13, R13, 1 ;  /* 0x3f8000000d0d8421 */ /* 0x000fce0000000000 */
.L_x_1534:
        /* <DEDUP_REMOVED lines=17> */
.L_x_1557:
        /* <DEDUP_REMOVED lines=31> */
.L_x_1546:
[----:B------:R-:W-:Y:S01]  /*17370*/  FMUL.FTZ R34, R24, R5 ;  /* 0x0000000518227220 */ /* 0x000fe20000410000 */
[----:B------:R-:W-:-:S03]  /*17380*/  FMUL.FTZ R2, R5, 0.5 ;  /* 0x3f00000005027820 */ /* 0x000fc60000410000 */
[----:B------:R-:W-:-:S04]  /*17390*/  FFMA R5, -R34, R34, R24 ;  /* 0x0000002222057223 */ /* 0x000fc80000000118 */
[----:B------:R-:W-:-:S07]  /*173a0*/  FFMA R34, R5, R2, R34 ;  /* 0x0000000205227223 */ /* 0x000fce0000000022 */
.L_x_1547:
[----:B------:R-:W-:Y:S05]  /*173b0*/  BSYNC.RECONVERGENT B2 ;  /* 0x0000000000027941 */ /* 0x000fea0003800200 */
.L_x_1545:
        /* <DEDUP_REMOVED lines=31> */
.L_x_1549:
[----:B------:R-:W-:Y:S01]  /*175b0*/  FMUL.FTZ R34, R24, R5 ;  /* 0x0000000518227220 */ /* 0x000fe20000410000 */
[----:B------:R-:W-:-:S03]  /*175c0*/  FMUL.FTZ R2, R5, 0.5 ;  /* 0x3f00000005027820 */ /* 0x000fc60000410000 */
[----:B------:R-:W-:-:S04]  /*175d0*/  FFMA R5, -R34, R34, R24 ;  /* 0x0000002222057223 */ /* 0x000fc80000000118 */
[----:B------:R-:W-:-:S07]  /*175e0*/  FFMA R34, R5, R2, R34 ;  /* 0x0000000205227223 */ /* 0x000fce0000000022 */
.L_x_1550:
[----:B------:R-:W-:Y:S05]  /*175f0*/  BSYNC.RECONVERGENT B2 ;  /* 0x0000000000027941 */ /* 0x000fea0003800200 */
.L_x_1548:
        /* <DEDUP_REMOVED lines=31> */
.L_x_1552:
[----:B------:R-:W-:Y:S01]  /*177f0*/  FMUL.FTZ R34, R24, R5 ;  /* 0x0000000518227220 */ /* 0x000fe20000410000 */
[----:B------:R-:W-:-:S03]  /*17800*/  FMUL.FTZ R2, R5, 0.5 ;  /* 0x3f00000005027820 */ /* 0x000fc60000410000 */
[----:B------:R-:W-:-:S04]  /*17810*/  FFMA R5, -R34, R34, R24 ;  /* 0x0000002222057223 */ /* 0x000fc80000000118 */
[----:B------:R-:W-:-:S07]  /*17820*/  FFMA R34, R5, R2, R34 ;  /* 0x0000000205227223 */ /* 0x000fce0000000022 */
.L_x_1553:
[----:B------:R-:W-:Y:S05]  /*17830*/  BSYNC.RECONVERGENT B2 ;  /* 0x0000000000027941 */ /* 0x000fea0003800200 */
.L_x_1551:
        /* <DEDUP_REMOVED lines=32> */
.L_x_1555:
[----:B------:R-:W-:Y:S01]  /*17a40*/  FMUL.FTZ R34, R24, R5 ;  /* 0x0000000518227220 */ /* 0x000fe20000410000 */
[----:B------:R-:W-:-:S03]  /*17a50*/  FMUL.FTZ R2, R5, 0.5 ;  /* 0x3f00000005027820 */ /* 0x000fc60000410000 */
[----:B------:R-:W-:-:S04]  /*17a60*/  FFMA R5, -R34, R34, R24 ;  /* 0x0000002222057223 */ /* 0x000fc80000000118 */
[----:B------:R-:W-:-:S07]  /*17a70*/  FFMA R34, R5, R2, R34 ;  /* 0x0000000205227223 */ /* 0x000fce0000000022 */
.L_x_1556:
[----:B------:R-:W-:Y:S05]  /*17a80*/  BSYNC.RECONVERGENT B2 ;  /* 0x0000000000027941 */ /* 0x000fea0003800200 */
.L_x_1554:
[----:B------:R-:W-:-:S13]  /*17a90*/  FSETP.GTU.AND P0, PT, R34, 1, PT ;  /* 0x3f8000002200780b */ /* 0x000fda0003f0c000 */
[----:B------:R-:W-:Y:S01]  /*17aa0*/  @!P0 FADD R12, R12, 1 ;  /* 0x3f8000000c0c8421 */ /* 0x000fe20000000000 */
[----:B------:R-:W-:Y:S06]  /*17ab0*/  @P1 BRA `(.L_x_1557) ;  /* 0xfffffff400b01947 */ /* 0x000fec000383ffff */
.L_x_1544:
[----:B------:R-:W-:-:S13]  /*17ac0*/  ISETP.NE.AND P0, PT, R16, RZ, PT ;  /* 0x000000ff1000720c */ /* 0x000fda0003f05270 */
        /* <DEDUP_REMOVED lines=31> */
.L_x_1560:
[----:B------:R-:W-:Y:S01]  /*17cc0*/  FMUL.FTZ R34, R24, R5 ;  /* 0x0000000518227220 */ /* 0x000fe20000410000 */
[----:B------:R-:W-:-:S03]  /*17cd0*/  FMUL.FTZ R2, R5, 0.5 ;  /* 0x3f00000005027820 */ /* 0x000fc60000410000 */
[----:B------:R-:W-:-:S04]  /*17ce0*/  FFMA R5, -R34, R34, R24 ;  /* 0x0000002222057223 */ /* 0x000fc80000000118 */
[----:B------:R-:W-:-:S07]  /*17cf0*/  FFMA R34, R5, R2, R34 ;  /* 0x0000000205227223 */ /* 0x000fce0000000022 */
.L_x_1561:
[----:B------:R-:W-:Y:S05]  /*17d00*/  BSYNC.RECONVERGENT B2 ;  /* 0x0000000000027941 */ /* 0x000fea0003800200 */
.L_x_1559:
        /* <DEDUP_REMOVED lines=33> */
.L_x_1563:
[----:B------:R-:W-:Y:S01]  /*17f20*/  FMUL.FTZ R34, R24, R5 ;  /* 0x0000000518227220 */ /* 0x000fe20000410000 */
[----:B------:R-:W-:-:S03]  /*17f30*/  FMUL.FTZ R2, R5, 0.5 ;  /* 0x3f00000005027820 */ /* 0x000fc60000410000 */
[----:B------:R-:W-:-:S04]  /*17f40*/  FFMA R5, -R34, R34, R24 ;  /* 0x0000002222057223 */ /* 0x000fc80000000118 */
[----:B------:R-:W-:-:S07]  /*17f50*/  FFMA R34, R5, R2, R34 ;  /* 0x0000000205227223 */ /* 0x000fce0000000022 */
.L_x_1564:
[----:B------:R-:W-:Y:S05]  /*17f60*/  BSYNC.RECONVERGENT B2 ;  /* 0x0000000000027941 */ /* 0x000fea0003800200 */
.L_x_1562:
        /* <DEDUP_REMOVED lines=32> */
.L_x_1566:
[----:B------:R-:W-:Y:S01]  /*18170*/  FMUL.FTZ R34, R24, R3 ;  /* 0x0000000318227220 */ /* 0x000fe20000410000 */
[----:B------:R-:W-:-:S03]  /*18180*/  FMUL.FTZ R2, R3, 0.5 ;  /* 0x3f00000003027820 */ /* 0x000fc60000410000 */
[----:B------:R-:W-:-:S04]  /*18190*/  FFMA R3, -R34, R34, R24 ;  /* 0x0000002222037223 */ /* 0x000fc80000000118 */
[----:B------:R-:W-:-:S07]  /*181a0*/  FFMA R34, R3, R2, R34 ;  /* 0x0000000203227223 */ /* 0x000fce0000000022 */
.L_x_1567:
[----:B------:R-:W-:Y:S05]  /*181b0*/  BSYNC.RECONVERGENT B2 ;  /* 0x0000000000027941 */ /* 0x000fea0003800200 */
.L_x_1565:
[----:B------:R-:W-:-:S13]  /*181c0*/  FSETP.GTU.AND P0, PT, R34, 1, PT ;  /* 0x3f8000002200780b */ /* 0x000fda0003f0c000 */
[----:B------:R-:W-:-:S07]  /*181d0*/  @!P0 FADD R12, R12, 1 ;  /* 0x3f8000000c0c8421 */ /* 0x000fce0000000000 */
.L_x_1558:
[----:B------:R-:W-:Y:S01]  /*181e0*/  ISETP.GE.U32.AND P0, PT, R14, 0x3, PT ;  /* 0x000000030e00780c */ /* 0x000fe20003f06070 */
[----:B------:R-:W-:Y:S01]  /*181f0*/  FMUL R12, R12, 4 ;  /* 0x408000000c0c7820 */ /* 0x000fe20000400000 */
[----:B------:R-:W-:Y:S01]  /*18200*/  IADD3 R2, PT, PT, R35, 0x200, RZ ;  /* 0x0000020023027810 */ /* 0x000fe20007ffe0ff */
[----:B------:R-:W-:Y:S02]  /*18210*/  IMAD.MOV.U32 R6, RZ, RZ, -0x75bd8fc ;  /* 0xf8a42704ff067424 */ /* 0x000fe400078e00ff */
        /* <DEDUP_REMOVED lines=13> */
.L_x_1581:
        /* <DEDUP_REMOVED lines=31> */
.L_x_1570:
[----:B------:R-:W-:Y:S01]  /*184e0*/  FMUL.FTZ R34, R24, R5 ;  /* 0x0000000518227220 */ /* 0x000fe20000410000 */
[----:B------:R-:W-:-:S03]  /*184f0*/  FMUL.FTZ R2, R5, 0.5 ;  /* 0x3f00000005027820 */ /* 0x000fc60000410000 */
[----:B------:R-:W-:-:S04]  /*18500*/  FFMA R5, -R34, R34, R24 ;  /* 0x0000002222057223 */ /* 0x000fc80000000118 */
[----:B------:R-:W-:-:S07]  /*18510*/  FFMA R34, R5, R2, R34 ;  /* 0x0000000205227223 */ /* 0x000fce0000000022 */
.L_x_1571:
[----:B------:R-:W-:Y:S05]  /*18520*/  BSYNC.RECONVERGENT B2 ;  /* 0x0000000000027941 */ /* 0x000fea0003800200 */
.L_x_1569:
        /* <DEDUP_REMOVED lines=31> */
.L_x_1573:
[----:B------:R-:W-:Y:S01]  /*18720*/  FMUL.FTZ R34, R24, R5 ;  /* 0x0000000518227220 */ /* 0x000fe20000410000 */
[----:B------:R-:W-:-:S03]  /*18730*/  FMUL.FTZ R2, R5, 0.5 ;  /* 0x3f00000005027820 */ /* 0x000fc60000410000 */
[----:B------:R-:W-:-:S04]  /*18740*/  FFMA R5, -R34, R34, R24 ;  /* 0x0000002222057223 */ /* 0x000fc80000000118 */
[----:B------:R-:W-:-:S07]  /*18750*/  FFMA R34, R5, R2, R34 ;  /* 0x0000000205227223 */ /* 0x000fce0000000022 */
.L_x_1574:
[----:B------:R-:W-:Y:S05]  /*18760*/  BSYNC.RECONVERGENT B2 ;  /* 0x0000000000027941 */ /* 0x000fea0003800200 */
.L_x_1572:
        /* <DEDUP_REMOVED lines=31> */
.L_x_1576:
[----:B------:R-:W-:Y:S01]  /*18960*/  FMUL.FTZ R34, R24, R5 ;  /* 0x0000000518227220 */ /* 0x000fe20000410000 */
[----:B------:R-:W-:-:S03]  /*18970*/  FMUL.FTZ R2, R5, 0.5 ;  /* 0x3f00000005027820 */ /* 0x000fc60000410000 */
[----:B------:R-:W-:-:S04]  /*18980*/  FFMA R5, -R34, R34, R24 ;  /* 0x0000002222057223 */ /* 0x000fc80000000118 */
[----:B------:R-:W-:-:S07]  /*18990*/  FFMA R34, R5, R2, R34 ;  /* 0x0000000205227223 */ /* 0x000fce0000000022 */
.L_x_1577:
[----:B------:R-:W-:Y:S05]  /*189a0*/  BSYNC.RECONVERGENT B2 ;  /* 0x0000000000027941 */ /* 0x000fea0003800200 */
.L_x_1575:
        /* <DEDUP_REMOVED lines=32> */
.L_x_1579:
[----:B------:R-:W-:Y:S01]  /*18bb0*/  FMUL.FTZ R34, R24, R5 ;  /* 0x0000000518227220 */ /* 0x000fe20000410000 */
[----:B------:R-:W-:-:S03]  /*18bc0*/  FMUL.FTZ R2, R5, 0.5 ;  /* 0x3f00000005027820 */ /* 0x000fc60000410000 */
[----:B------:R-:W-:-:S04]  /*18bd0*/  FFMA R5, -R34, R34, R24 ;  /* 0x0000002222057223 */ /* 0x000fc80000000118 */
[----:B------:R-:W-:-:S07]  /*18be0*/  FFMA R34, R5, R2, R34 ;  /* 0x0000000205227223 */ /* 0x000fce0000000022 */
.L_x_1580:
[----:B------:R-:W-:Y:S05]  /*18bf0*/  BSYNC.RECONVERGENT B2 ;  /* 0x0000000000027941 */ /* 0x000fea0003800200 */
.L_x_1578:
[----:B------:R-:W-:-:S13]  /*18c00*/  FSETP.GTU.AND P0, PT, R34, 1, PT ;  /* 0x3f8000002200780b */ /* 0x000fda0003f0c000 */
[----:B------:R-:W-:Y:S01]  /*18c10*/  @!P0 FADD R11, R11, 1 ;  /* 0x3f8000000b0b8421 */ /* 0x000fe20000000000 */
[----:B------:R-:W-:Y:S06]  /*18c20*/  @P1 BRA `(.L_x_1581) ;  /* 0xfffffff400b01947 */ /* 0x000fec000383ffff */
.L_x_1568:
        /* <DEDUP_REMOVED lines=32> */
.L_x_1584:
[----:B------:R-:W-:Y:S01]  /*18e30*/  FMUL.FTZ R34, R24, R5 ;  /* 0x0000000518227220 */ /* 0x000fe20000410000 */
[----:B------:R-:W-:-:S03]  /*18e40*/  FMUL.FTZ R2, R5, 0.5 ;  /* 0x3f00000005027820 */ /* 0x000fc60000410000 */
[----:B------:R-:W-:-:S04]  /*18e50*/  FFMA R5, -R34, R34, R24 ;  /* 0x0000002222057223 */ /* 0x000fc80000000118 */
[----:B------:R-:W-:-:S07]  /*18e60*/  FFMA R34, R5, R2, R34 ;  /* 0x0000000205227223 */ /* 0x000fce0000000022 */
.L_x_1585:
[----:B------:R-:W-:Y:S05]  /*18e70*/  BSYNC.RECONVERGENT B2 ;  /* 0x0000000000027941 */ /* 0x000fea0003800200 */
.L_x_1583:
        /* <DEDUP_REMOVED lines=33> */
.L_x_1587:
[----:B------:R-:W-:Y:S01]  /*19090*/  FMUL.FTZ R34, R24, R5 ;  /* 0x0000000518227220 */ /* 0x000fe20000410000 */
[----:B------:R-:W-:-:S03]  /*190a0*/  FMUL.FTZ R2, R5, 0.5 ;  /* 0x3f00000005027820 */ /* 0x000fc60000410000 */
[----:B------:R-:W-:-:S04]  /*190b0*/  FFMA R5, -R34, R34, R24 ;  /* 0x0000002222057223 */ /* 0x000fc80000000118 */
[----:B------:R-:W-:-:S07]  /*190c0*/  FFMA R34, R5, R2, R34 ;  /* 0x0000000205227223 */ /* 0x000fce0000000022 */
.L_x_1588:
[----:B------:R-:W-:Y:S05]  /*190d0*/  BSYNC.RECONVERGENT B2 ;  /* 0x0000000000027941 */ /* 0x000fea0003800200 */
.L_x_1586:
        /* <DEDUP_REMOVED lines=32> */
.L_x_1590:
[----:B------:R-:W-:Y:S01]  /*192e0*/  FMUL.FTZ R34, R24, R3 ;  /* 0x0000000318227220 */ /* 0x000fe20000410000 */
[----:B------:R-:W-:-:S03]  /*192f0*/  FMUL.FTZ R2, R3, 0.5 ;  /* 0x3f00000003027820 */ /* 0x000fc60000410000 */
[----:B------:R-:W-:-:S04]  /*19300*/  FFMA R3, -R34, R34, R24 ;  /* 0x0000002222037223 */ /* 0x000fc80000000118 */
[----:B------:R-:W-:-:S07]  /*19310*/  FFMA R34, R3, R2, R34 ;  /* 0x0000000203227223 */ /* 0x000fce0000000022 */
.L_x_1591:
[----:B------:R-:W-:Y:S05]  /*19320*/  BSYNC.RECONVERGENT B2 ;  /* 0x0000000000027941 */ /* 0x000fea0003800200 */
.L_x_1589:
[----:B------:R-:W-:-:S13]  /*19330*/  FSETP.GTU.AND P0, PT, R34, 1, PT ;  /* 0x3f8000002200780b */ /* 0x000fda0003f0c000 */
[----:B------:R-:W-:-:S07]  /*19340*/  @!P0 FADD R11, R11, 1 ;  /* 0x3f8000000b0b8421 */ /* 0x000fce0000000000 */
.L_x_1582:
[----:B------:R-:W-:Y:S01]  /*19350*/  VIADD R2, R35, 0x300 ;  /* 0x0000030023027836 */ /* 0x000fe20000000000 */
[----:B------:R-:W-:Y:S01]  /*19360*/  ISETP.GE.U32.AND P0, PT, R14, 0x3, PT ;  /* 0x000000030e00780c */ /* 0x000fe20003f06070 */
        /* <DEDUP_REMOVED lines=10> */
[----:B------:R-:W-:Y:S06]  /*19410*/  @!P0 BRA `(.L_x_1592) ;  /* 0x0000000800608947 */ /* 0x000fec0003800000 */
[----:B------:R-:W-:Y:S01]  /*19420*/  IMAD.MOV.U32 R28, RZ, RZ, RZ ;  /* 0x000000ffff1c7224 */ /* 0x000fe200078e00ff */
[----:B------:R-:W-:Y:S01]  /*19430*/  MOV R5, RZ ;  /* 0x000000ff00057202 */ /* 0x000fe20000000f00 */
[----:B------:R-:W-:Y:S02]  /*19440*/  IMAD.MOV.U32 R6, RZ, RZ, -0x75bd8fc ;  /* 0xf8a42704ff067424 */ /* 0x000fe400078e00ff */
[----:B------:R-:W-:-:S07]  /*19450*/  IMAD.MOV.U32 R10, RZ, RZ, -0x23270784 ;  /* 0xdcd8f87cff0a7424 */ /* 0x000fce00078e00ff */
.L_x_1605:
        /* <DEDUP_REMOVED lines=31> */
.L_x_1594:
[----:B------:R-:W-:Y:S01]  /*19650*/  FMUL.FTZ R34, R24, R7 ;  /* 0x0000000718227220 */ /* 0x000fe20000410000 */
[----:B------:R-:W-:-:S03]  /*19660*/  FMUL.FTZ R2, R7, 0.5 ;  /* 0x3f00000007027820 */ /* 0x000fc60000410000 */
[----:B------:R-:W-:-:S04]  /*19670*/  FFMA R7, -R34, R34, R24 ;  /* 0x0000002222077223 */ /* 0x000fc80000000118 */
[----:B------:R-:W-:-:S07]  /*19680*/  FFMA R34, R7, R2, R34 ;  /* 0x0000000207227223 */ /* 0x000fce0000000022 */
.L_x_1595:
[----:B------:R-:W-:Y:S05]  /*19690*/  BSYNC.RECONVERGENT B2 ;  /* 0x0000000000027941 */ /* 0x000fea0003800200 */
.L_x_1593:
        /* <DEDUP_REMOVED lines=31> */
.L_x_1597:
[----:B------:R-:W-:Y:S01]  /*19890*/  FMUL.FTZ R34, R24, R7 ;  /* 0x0000000718227220 */ /* 0x000fe20000410000 */
[----:B------:R-:W-:-:S03]  /*198a0*/  FMUL.FTZ R2, R7, 0.5 ;  /* 0x3f00000007027820 */ /* 0x000fc60000410000 */
[----:B------:R-:W-:-:S04]  /*198b0*/  FFMA R7, -R34, R34, R24 ;  /* 0x0000002222077223 */ /* 0x000fc80000000118 */
[----:B------:R-:W-:-:S07]  /*198c0*/  FFMA R34, R7, R2, R34 ;  /* 0x0000000207227223 */ /* 0x000fce0000000022 */
.L_x_1598:
[----:B------:R-:W-:Y:S05]  /*198d0*/  BSYNC.RECONVERGENT B2 ;  /* 0x0000000000027941 */ /* 0x000fea0003800200 */
.L_x_1596:
        /* <DEDUP_REMOVED lines=31> */
.L_x_1600:
[----:B------:R-:W-:Y:S01]  /*19ad0*/  FMUL.FTZ R34, R24, R7 ;  /* 0x0000000718227220 */ /* 0x000fe20000410000 */
[----:B------:R-:W-:-:S03]  /*19ae0*/  FMUL.FTZ R2, R7, 0.5 ;  /* 0x3f00000007027820 */ /* 0x000fc60000410000 */
[----:B------:R-:W-:-:S04]  /*19af0*/  FFMA R7, -R34, R34, R24 ;  /* 0x0000002222077223 */ /* 0x000fc80000000118 */
[----:B------:R-:W-:-:S07]  /*19b00*/  FFMA R34, R7, R2, R34 ;  /* 0x0000000207227223 */ /* 0x000fce0000000022 */
.L_x_1601:
[----:B------:R-:W-:Y:S05]  /*19b10*/  BSYNC.RECONVERGENT B2 ;  /* 0x0000000000027941 */ /* 0x000fea0003800200 */
.L_x_1599:
        /* <DEDUP_REMOVED lines=32> */
.L_x_1603:
[----:B------:R-:W-:Y:S01]  /*19d20*/  FMUL.FTZ R34, R24, R7 ;  /* 0x0000000718227220 */ /* 0x000fe20000410000 */
[----:B------:R-:W-:-:S03]  /*19d30*/  FMUL.FTZ R2, R7, 0.5 ;  /* 0x3f00000007027820 */ /* 0x000fc60000410000 */
[----:B------:R-:W-:-:S04]  /*19d40*/  FFMA R7, -R34, R34, R24 ;  /* 0x0000002222077223 */ /* 0x000fc80000000118 */
[----:B------:R-:W-:-:S07]  /*19d50*/  FFMA R34, R7, R2, R34 ;  /* 0x0000000207227223 */ /* 0x000fce0000000022 */
.L_x_1604:
[----:B------:R-:W-:Y:S05]  /*19d60*/  BSYNC.RECONVERGENT B2 ;  /* 0x0000000000027941 */ /* 0x000fea0003800200 */
.L_x_1602:
[----:B------:R-:W-:-:S13]  /*19d70*/  FSETP.GTU.AND P0, PT, R34, 1, PT ;  /* 0x3f8000002200780b */ /* 0x000fda0003f0c000 */
[----:B------:R-:W-:Y:S01]  /*19d80*/  @!P0 FADD R5, R5, 1 ;  /* 0x3f80000005058421 */ /* 0x000fe20000000000 */
[----:B------:R-:W-:Y:S06]  /*19d90*/  @P1 BRA `(.L_x_1605) ;  /* 0xfffffff400b01947 */ /* 0x000fec000383ffff */
.L_x_1592:
        /* <DEDUP_REMOVED lines=32> */
.L_x_1608:
[----:B------:R-:W-:Y:S01]  /*19fa0*/  FMUL.FTZ R34, R24, R7 ;  /* 0x0000000718227220 */ /* 0x000fe20000410000 */
[----:B------:R-:W-:-:S03]  /*19fb0*/  FMUL.FTZ R2, R7, 0.5 ;  /* 0x3f00000007027820 */ /* 0x000fc60000410000 */
[----:B------:R-:W-:-:S04]  /*19fc0*/  FFMA R7, -R34, R34, R24 ;  /* 0x0000002222077223 */ /* 0x000fc80000000118 */
[----:B------:R-:W-:-:S07]  /*19fd0*/  FFMA R34, R7, R2, R34 ;  /* 0x0000000207227223 */ /* 0x000fce0000000022 */
.L_x_1609:
[----:B------:R-:W-:Y:S05]  /*19fe0*/  BSYNC.RECONVERGENT B2 ;  /* 0x0000000000027941 */ /* 0x000fea0003800200 */
.L_x_1607:
        /* <DEDUP_REMOVED lines=33> */
.L_x_1611:
[----:B------:R-:W-:Y:S01]  /*1a200*/  FMUL.FTZ R34, R24, R7 ;  /* 0x0000000718227220 */ /* 0x000fe20000410000 */
[----:B------:R-:W-:-:S03]  /*1a210*/  FMUL.FTZ R2, R7, 0.5 ;  /* 0x3f00000007027820 */ /* 0x000fc60000410000 */
[----:B------:R-:W-:-:S04]  /*1a220*/  FFMA R7, -R34, R34, R24 ;  /* 0x0000002222077223 */ /* 0x000fc80000000118 */
[----:B------:R-:W-:-:S07]  /*1a230*/  FFMA R34, R7, R2, R34 ;  /* 0x0000000207227223 */ /* 0x000fce0000000022 */
.L_x_1612:
[----:B------:R-:W-:Y:S05]  /*1a240*/  BSYNC.RECONVERGENT B2 ;  /* 0x0000000000027941 */ /* 0x000fea0003800200 */
.L_x_1610:
        /* <DEDUP_REMOVED lines=32> */
.L_x_1614:
[----:B------:R-:W-:Y:S01]  /*1a450*/  FMUL.FTZ R34, R24, R3 ;  /* 0x0000000318227220 */ /* 0x000fe20000410000 */
[----:B------:R-:W-:-:S03]  /*1a460*/  FMUL.FTZ R2, R3, 0.5 ;  /* 0x3f00000003027820 */ /* 0x000fc60000410000 */
[----:B------:R-:W-:-:S04]  /*1a470*/  FFMA R3, -R34, R34, R24 ;  /* 0x0000002222037223 */ /* 0x000fc80000000118 */
[----:B------:R-:W-:-:S07]  /*1a480*/  FFMA R34, R3, R2, R34 ;  /* 0x0000000203227223 */ /* 0x000fce0000000022 */
.L_x_1615:
[----:B------:R-:W-:Y:S05]  /*1a490*/  BSYNC.RECONVERGENT B2 ;  /* 0x0000000000027941 */ /* 0x000fea0003800200 */
.L_x_1613:
[----:B------:R-:W-:-:S13]  /*1a4a0*/  FSETP.GTU.AND P0, PT, R34, 1, PT ;  /* 0x3f8000002200780b */ /* 0x000fda0003f0c000 */
[----:B------:R-:W-:-:S07]  /*1a4b0*/  @!P0 FADD R5, R5, 1 ;  /* 0x3f80000005058421 */ /* 0x000fce0000000000 */
.L_x_1606:
[----:B------:R-:W-:Y:S01]  /*1a4c0*/  VIADD R2, R35, 0x400 ;  /* 0x0000040023027836 */ /* 0x000fe20000000000 */
[----:B------:R-:W-:Y:S01]  /*1a4d0*/  ISETP.GE.U32.AND P0, PT, R14, 0x3, PT ;  /* 0x000000030e00780c */ /* 0x000fe20003f06070 */
        /* <DEDUP_REMOVED lines=11> */
[----:B------:R-:W-:Y:S01]  /*1a590*/  IMAD.MOV.U32 R4, RZ, RZ, RZ ;  /* 0x000000ffff047224 */ /* 0x000fe200078e00ff */
[----:B------:R-:W-:Y:S01]  /*1a5a0*/  MOV R9, 0xf8a42704 ;  /* 0xf8a4270400097802 */ /* 0x000fe20000000f00 */
[----:B------:R-:W-:Y:S02]  /*1a5b0*/  IMAD.MOV.U32 R25, RZ, RZ, -0x23270784 ;  /* 0xdcd8f87cff197424 */ /* 0x000fe400078e00ff */
[----:B------:R-:W-:-:S07]  /*1a5c0*/  IMAD.MOV.U32 R8, RZ, RZ, RZ ;  /* 0x000000ffff087224 */ /* 0x000fce00078e00ff */
.L_x_1629:
        /* <DEDUP_REMOVED lines=31> */
.L_x_1618:
[----:B------:R-:W-:Y:S01]  /*1a7c0*/  FMUL.FTZ R34, R24, R5 ;  /* 0x0000000518227220 */ /* 0x000fe20000410000 */
[----:B------:R-:W-:-:S03]  /*1a7d0*/  FMUL.FTZ R2, R5, 0.5 ;  /* 0x3f00000005027820 */ /* 0x000fc60000410000 */
[----:B------:R-:W-:-:S04]  /*1a7e0*/  FFMA R5, -R34, R34, R24 ;  /* 0x0000002222057223 */ /* 0x000fc80000000118 */
[----:B------:R-:W-:-:S07]  /*1a7f0*/  FFMA R34, R5, R2, R34 ;  /* 0x0000000205227223 */ /* 0x000fce0000000022 */
.L_x_1619:
[----:B------:R-:W-:Y:S05]  /*1a800*/  BSYNC.RECONVERGENT B2 ;  /* 0x0000000000027941 */ /* 0x000fea0003800200 */
.L_x_1617:
        /* <DEDUP_REMOVED lines=31> */
.L_x_1621:
[----:B------:R-:W-:Y:S01]  /*1aa00*/  FMUL.FTZ R34, R24, R9 ;  /* 0x0000000918227220 */ /* 0x000fe20000410000 */
[----:B------:R-:W-:-:S03]  /*1aa10*/  FMUL.FTZ R2, R9, 0.5 ;  /* 0x3f00000009027820 */ /* 0x000fc60000410000 */
[----:B------:R-:W-:-:S04]  /*1aa20*/  FFMA R9, -R34, R34, R24 ;  /* 0x0000002222097223 */ /* 0x000fc80000000118 */
[----:B------:R-:W-:-:S07]  /*1aa30*/  FFMA R34, R9, R2, R34 ;  /* 0x0000000209227223 */ /* 0x000fce0000000022 */
.L_x_1622:
[----:B------:R-:W-:Y:S05]  /*1aa40*/  BSYNC.RECONVERGENT B2 ;  /* 0x0000000000027941 */ /* 0x000fea0003800200 */
.L_x_1620:
        /* <DEDUP_REMOVED lines=31> */
.L_x_1624:
[----:B------:R-:W-:Y:S01]  /*1ac40*/  FMUL.FTZ R34, R24, R7 ;  /* 0x0000000718227220 */ /* 0x000fe20000410000 */
[----:B------:R-:W-:-:S03]  /*1ac50*/  FMUL.FTZ R2, R7, 0.5 ;  /* 0x3f00000007027820 */ /* 0x000fc60000410000 */
[----:B------:R-:W-:-:S04]  /*1ac60*/  FFMA R7, -R34, R34, R24 ;  /* 0x0000002222077223 */ /* 0x000fc80000000118 */
[----:B------:R-:W-:-:S07]  /*1ac70*/  FFMA R34, R7, R2, R34 ;  /* 0x0000000207227223 */ /* 0x000fce0000000022 */
.L_x_1625:
[----:B------:R-:W-:Y:S05]  /*1ac80*/  BSYNC.RECONVERGENT B2 ;  /* 0x0000000000027941 */ /* 0x000fea0003800200 */
.L_x_1623:
        /* <DEDUP_REMOVED lines=32> */
.L_x_1627:
[----:B------:R-:W-:Y:S01]  /*1ae90*/  FMUL.FTZ R34, R24, R3 ;  /* 0x0000000318227220 */ /* 0x000fe20000410000 */
[----:B------:R-:W-:-:S03]  /*1aea0*/  FMUL.FTZ R2, R3, 0.5 ;  /* 0x3f00000003027820 */ /* 0x000fc60000410000 */
[----:B------:R-:W-:-:S04]  /*1aeb0*/  FFMA R3, -R34, R34, R24 ;  /* 0x0000002222037223 */ /* 0x000fc80000000118 */
[----:B------:R-:W-:-:S07]  /*1aec0*/  FFMA R34, R3, R2, R34 ;  /* 0x0000000203227223 */ /* 0x000fce0000000022 */
.L_x_1628:
[----:B------:R-:W-:Y:S05]  /*1aed0*/  BSYNC.RECONVERGENT B2 ;  /* 0x0000000000027941 */ /* 0x000fea0003800200 */
.L_x_1626:
[----:B------:R-:W-:-:S13]  /*1aee0*/  FSETP.GTU.AND P0, PT, R34, 1, PT ;  /* 0x3f8000002200780b */ /* 0x000fda0003f0c000 */
[----:B------:R-:W-:Y:S01]  /*1aef0*/  @!P0 FADD R8, R8, 1 ;  /* 0x3f80000008088421 */ /* 0x000fe20000000000 */
[----:B------:R-:W-:Y:S06]  /*1af00*/  @P1 BRA `(.L_x_1629) ;  /* 0xfffffff400b01947 */ /* 0x000fec000383ffff */
.L_x_1616:
        /* <DEDUP_REMOVED lines=9> */
[----:B------:R-:W-:Y:S01]  /*1afa0*/  LOP3.LUT R24, R24, R27, RZ, 0x3c, !PT ;  /* 0x0000001b18187212 */ /* 0x000fe200078e3cff */
        /* <DEDUP_REMOVED lines=22> */
.L_x_1632:
[----:B------:R-:W-:Y:S01]  /*1b110*/  FMUL.FTZ R34, R24, R27 ;  /* 0x0000001b18227220 */ /* 0x000fe20000410000 */
[----:B------:R-:W-:-:S03]  /*1b120*/  FMUL.FTZ R2, R27, 0.5 ;  /* 0x3f0000001b027820 */ /* 0x000fc60000410000 */
[----:B------:R-:W-:-:S04]  /*1b130*/  FFMA R27, -R34, R34, R24 ;  /* 0x00000022221b7223 */ /* 0x000fc80000000118 */
[----:B------:R-:W-:-:S07]  /*1b140*/  FFMA R34, R27, R2, R34 ;  /* 0x000000021b227223 */ /* 0x000fce0000000022 */
.L_x_1633:
[----:B------:R-:W-:Y:S05]  /*1b150*/  BSYNC.RECONVERGENT B2 ;  /* 0x0000000000027941 */ /* 0x000fea0003800200 */
.L_x_1631:
        /* <DEDUP_REMOVED lines=33> */
.L_x_1635:
[----:B------:R-:W-:Y:S01]  /*1b370*/  FMUL.FTZ R34, R24, R9 ;  /* 0x0000000918227220 */ /* 0x000fe20000410000 */
[----:B------:R-:W-:-:S03]  /*1b380*/  FMUL.FTZ R2, R9, 0.5 ;  /* 0x3f00000009027820 */ /* 0x000fc60000410000 */
[----:B------:R-:W-:-:S04]  /*1b390*/  FFMA R9, -R34, R34, R24 ;  /* 0x0000002222097223 */ /* 0x000fc80000000118 */
[----:B------:R-:W-:-:S07]  /*1b3a0*/  FFMA R34, R9, R2, R34 ;  /* 0x0000000209227223 */ /* 0x000fce0000000022 */
.L_x_1636:
[----:B------:R-:W-:Y:S05]  /*1b3b0*/  BSYNC.RECONVERGENT B2 ;  /* 0x0000000000027941 */ /* 0x000fea0003800200 */
.L_x_1634:
        /* <DEDUP_REMOVED lines=32> */
.L_x_1638:
[----:B------:R-:W-:Y:S01]  /*1b5c0*/  FMUL.FTZ R34, R24, R3 ;  /* 0x0000000318227220 */ /* 0x000fe20000410000 */
[----:B------:R-:W-:-:S03]  /*1b5d0*/  FMUL.FTZ R2, R3, 0.5 ;  /* 0x3f00000003027820 */ /* 0x000fc60000410000 */
[----:B------:R-:W-:-:S04]  /*1b5e0*/  FFMA R3, -R34, R34, R24 ;  /* 0x0000002222037223 */ /* 0x000fc80000000118 */
[----:B------:R-:W-:-:S07]  /*1b5f0*/  FFMA R34, R3, R2, R34 ;  /* 0x0000000203227223 */ /* 0x000fce0000000022 */
.L_x_1639:
[----:B------:R-:W-:Y:S05]  /*1b600*/  BSYNC.RECONVERGENT B2 ;  /* 0x0000000000027941 */ /* 0x000fea0003800200 */
.L_x_1637:
[----:B------:R-:W-:-:S13]  /*1b610*/  FSETP.GTU.AND P0, PT, R34, 1, PT ;  /* 0x3f8000002200780b */ /* 0x000fda0003f0c000 */
[----:B------:R-:W-:-:S07]  /*1b620*/  @!P0 FADD R8, R8, 1 ;  /* 0x3f80000008088421 */ /* 0x000fce0000000000 */
.L_x_1630:
        /* <DEDUP_REMOVED lines=17> */
.L_x_1653:
        /* <DEDUP_REMOVED lines=31> */
.L_x_1642:
[----:B------:R-:W-:Y:S01]  /*1b930*/  FMUL.FTZ R34, R24, R5 ;  /* 0x0000000518227220 */ /* 0x000fe20000410000 */
[----:B------:R-:W-:-:S03]  /*1b940*/  FMUL.FTZ R2, R5, 0.5 ;  /* 0x3f00000005027820 */ /* 0x000fc60000410000 */
[----:B------:R-:W-:-:S04]  /*1b950*/  FFMA R5, -R34, R34, R24 ;  /* 0x0000002222057223 */ /* 0x000fc80000000118 */
[----:B------:R-:W-:-:S07]  /*1b960*/  FFMA R34, R5, R2, R34 ;  /* 0x0000000205227223 */ /* 0x000fce0000000022 */
.L_x_1643:
[----:B------:R-:W-:Y:S05]  /*1b970*/  BSYNC.RECONVERGENT B2 ;  /* 0x0000000000027941 */ /* 0x000fea0003800200 */
.L_x_1641:
        /* <DEDUP_REMOVED lines=31> */
.L_x_1645:
[----:B------:R-:W-:Y:S01]  /*1bb70*/  FMUL.FTZ R34, R24, R25 ;  /* 0x0000001918227220 */ /* 0x000fe20000410000 */
[----:B------:R-:W-:-:S03]  /*1bb80*/  FMUL.FTZ R2, R25, 0.5 ;  /* 0x3f00000019027820 */ /* 0x000fc60000410000 */
[----:B------:R-:W-:-:S04]  /*1bb90*/  FFMA R25, -R34, R34, R24 ;  /* 0x0000002222197223 */ /* 0x000fc80000000118 */
[----:B------:R-:W-:-:S07]  /*1bba0*/  FFMA R34, R25, R2, R34 ;  /* 0x0000000219227223 */ /* 0x000fce0000000022 */
.L_x_1646:
[----:B------:R-:W-:Y:S05]  /*1bbb0*/  BSYNC.RECONVERGENT B2 ;  /* 0x0000000000027941 */ /* 0x000fea0003800200 */
.L_x_1644:
        /* <DEDUP_REMOVED lines=31> */
.L_x_1648:
[----:B------:R-:W-:Y:S01]  /*1bdb0*/  FMUL.FTZ R34, R24, R7 ;  /* 0x0000000718227220 */ /* 0x000fe20000410000 */
[----:B------:R-:W-:-:S03]  /*1bdc0*/  FMUL.FTZ R2, R7, 0.5 ;  /* 0x3f00000007027820 */ /* 0x000fc60000410000 */
[----:B------:R-:W-:-:S04]  /*1bdd0*/  FFMA R7, -R34, R34, R24 ;  /* 0x0000002222077223 */ /* 0x000fc80000000118 */
[----:B------:R-:W-:-:S07]  /*1bde0*/  FFMA R34, R7, R2, R34 ;  /* 0x0000000207227223 */ /* 0x000fce0000000022 */
.L_x_1649:
[----:B------:R-:W-:Y:S05]  /*1bdf0*/  BSYNC.RECONVERGENT B2 ;  /* 0x0000000000027941 */ /* 0x000fea0003800200 */
.L_x_1647:
        /* <DEDUP_REMOVED lines=32> */
.L_x_1651:
[----:B------:R-:W-:Y:S01]  /*1c000*/  FMUL.FTZ R34, R24, R3 ;  /* 0x0000000318227220 */ /* 0x000fe20000410000 */
[----:B------:R-:W-:-:S03]  /*1c010*/  FMUL.FTZ R2, R3, 0.5 ;  /* 0x3f00000003027820 */ /* 0x000fc60000410000 */
[----:B------:R-:W-:-:S04]  /*1c020*/  FFMA R3, -R34, R34, R24 ;  /* 0x0000002222037223 */ /* 0x000fc80000000118 */
[----:B------:R-:W-:-:S07]  /*1c030*/  FFMA R34, R3, R2, R34 ;  /* 0x0000000203227223 */ /* 0x000fce0000000022 */
.L_x_1652:
[----:B------:R-:W-:Y:S05]  /*1c040*/  BSYNC.RECONVERGENT B2 ;  /* 0x0000000000027941 */ /* 0x000fea0003800200 */
.L_x_1650:
[----:B------:R-:W-:-:S13]  /*1c050*/  FSETP.GTU.AND P0, PT, R34, 1, PT ;  /* 0x3f8000002200780b */ /* 0x000fda0003f0c000 */
[----:B------:R-:W-:Y:S01]  /*1c060*/  @!P0 FADD R8, R8, 1 ;  /* 0x3f80000008088421 */ /* 0x000fe20000000000 */
[----:B------:R-:W-:Y:S06]  /*1c070*/  @P1 BRA `(.L_x_1653) ;  /* 0xfffffff400b01947 */ /* 0x000fec000383ffff */
.L_x_1640:
[----:B------:R-:W-:-:S13]  /*1c080*/  ISETP.NE.AND P0, PT, R16, RZ, PT ;  /* 0x000000ff1000720c */ /* 0x000fda0003f05270 */
[----:B------:R-:W-:Y:S05]  /*1c090*/  @!P0 BRA `(.L_x_1654) ;  /* 0x0000000400c08947 */ /* 0x000fea0003800000 */
[----:B------:R-:W-:Y:S01]  /*1c0a0*/  SHF.R.U32.HI R2, RZ, 0x2, R5 ;  /* 0x00000002ff027819 */ /* 0x000fe20000011605 */
[----:B------:R-:W-:Y:S01]  /*1c0b0*/  IMAD.SHL.U32 R3, R7, 0x10, RZ ;  /* 0x0000001007037824 */ /* 0x000fe200078e00ff */
[----:B------:R-:W-:Y:S01]  /*1c0c0*/  SHF.R.U32.HI R24, RZ, 0x2, R27 ;  /* 0x00000002ff187819 */ /* 0x000fe2000001161b */
[----:B------:R-:W-:Y:S01]  /*1c0d0*/  BSSY.RECONVERGENT B2, `(.L_x_1655) ;  /* 0x000001f000027945 */ /* 0x000fe20003800200 */
[----:B------:R-:W-:Y:S02]  /*1c0e0*/  LOP3.LUT R2, R2, R5, RZ, 0x3c, !PT ;  /* 0x0000000502027212 */ /* 0x000fe400078e3cff */
[----:B------:R-:W-:Y:S01]  /*1c0f0*/  LOP3.LUT R24, R24, R27, RZ, 0x3c, !PT ;  /* 0x0000001b18187212 */ /* 0x000fe200078e3cff */
[----:B------:R-:W-:Y:S01]  /*1c100*/  HFMA2 R27, -RZ, RZ, 0.1171875, 0 ;  /* 0x2f800000ff1b7431 */ /* 0x000fe200000001ff */
        /* <DEDUP_REMOVED lines=23> */
.L_x_1656:
[----:B------:R-:W-:Y:S01]  /*1c280*/  FMUL.FTZ R34, R24, R27 ;  /* 0x0000001b18227220 */ /* 0x000fe20000410000 */
[----:B------:R-:W-:-:S03]  /*1c290*/  FMUL.FTZ R2, R27, 0.5 ;  /* 0x3f0000001b027820 */ /* 0x000fc60000410000 */
[----:B------:R-:W-:-:S04]  /*1c2a0*/  FFMA R27, -R34, R34, R24 ;  /* 0x00000022221b7223 */ /* 0x000fc80000000118 */
[----:B------:R-:W-:-:S07]  /*1c2b0*/  FFMA R34, R27, R2, R34 ;  /* 0x000000021b227223 */ /* 0x000fce0000000022 */
.L_x_1657:
[----:B------:R-:W-:Y:S05]  /*1c2c0*/  BSYNC.RECONVERGENT B2 ;  /* 0x0000000000027941 */ /* 0x000fea0003800200 */
.L_x_1655:
        /* <DEDUP_REMOVED lines=33> */
.L_x_1659:
[----:B------:R-:W-:Y:S01]  /*1c4e0*/  FMUL.FTZ R34, R24, R25 ;  /* 0x0000001918227220 */ /* 0x000fe20000410000 */
[----:B------:R-:W-:-:S03]  /*1c4f0*/  FMUL.FTZ R2, R25, 0.5 ;  /* 0x3f00000019027820 */ /* 0x000fc60000410000 */
[----:B------:R-:W-:-:S04]  /*1c500*/  FFMA R25, -R34, R34, R24 ;  /* 0x0000002222197223 */ /* 0x000fc80000000118 */
[----:B------:R-:W-:-:S07]  /*1c510*/  FFMA R34, R25, R2, R34 ;  /* 0x0000000219227223 */ /* 0x000fce0000000022 */
.L_x_1660:
[----:B------:R-:W-:Y:S05]  /*1c520*/  BSYNC.RECONVERGENT B2 ;  /* 0x0000000000027941 */ /* 0x000fea0003800200 */
.L_x_1658:
        /* <DEDUP_REMOVED lines=32> */
.L_x_1662:
[----:B------:R-:W-:Y:S01]  /*1c730*/  FMUL.FTZ R34, R24, R3 ;  /* 0x0000000318227220 */ /* 0x000fe20000410000 */
[----:B------:R-:W-:-:S03]  /*1c740*/  FMUL.FTZ R2, R3, 0.5 ;  /* 0x3f00000003027820 */ /* 0x000fc60000410000 */
[----:B------:R-:W-:-:S04]  /*1c750*/  FFMA R3, -R34, R34, R24 ;  /* 0x0000002222037223 */ /* 0x000fc80000000118 */
[----:B------:R-:W-:-:S07]  /*1c760*/  FFMA R34, R3, R2, R34 ;  /* 0x0000000203227223 */ /* 0x000fce0000000022 */
.L_x_1663:
[----:B------:R-:W-:Y:S05]  /*1c770*/  BSYNC.RECONVERGENT B2 ;  /* 0x0000000000027941 */ /* 0x000fea0003800200 */
.L_x_1661:
[----:B------:R-:W-:-:S13]  /*1c780*/  FSETP.GTU.AND P0, PT, R34, 1, PT ;  /* 0x3f8000002200780b */ /* 0x000fda0003f0c000 */
[----:B------:R-:W-:-:S07]  /*1c790*/  @!P0 FADD R8, R8, 1 ;  /* 0x3f80000008088421 */ /* 0x000fce0000000000 */
.L_x_1654:
[----:B------:R-:W-:Y:S01]  /*1c7a0*/  VIADD R2, R35, 0x600 ;  /* 0x0000060023027836 */ /* 0x000fe20000000000 */
[----:B------:R-:W-:Y:S01]  /*1c7b0*/  ISETP.GE.U32.AND P0, PT, R14, 0x3, PT ;  /* 0x000000030e00780c */ /* 0x000fe20003f06070 */
        /* <DEDUP_REMOVED lines=15> */
.L_x_1677:
        /* <DEDUP_REMOVED lines=31> */
.L_x_1666:
[----:B------:R-:W-:Y:S01]  /*1caa0*/  FMUL.FTZ R34, R24, R5 ;  /* 0x0000000518227220 */ /* 0x000fe20000410000 */
[----:B------:R-:W-:-:S03]  /*1cab0*/  FMUL.FTZ R2, R5, 0.5 ;  /* 0x3f00000005027820 */ /* 0x000fc60000410000 */
[----:B------:R-:W-:-:S04]  /*1cac0*/  FFMA R5, -R34, R34, R24 ;  /* 0x0000002222057223 */ /* 0x000fc80000000118 */
[----:B------:R-:W-:-:S07]  /*1cad0*/  FFMA R34, R5, R2, R34 ;  /* 0x0000000205227223 */ /* 0x000fce0000000022 */
.L_x_1667:
[----:B------:R-:W-:Y:S05]  /*1cae0*/  BSYNC.RECONVERGENT B2 ;  /* 0x0000000000027941 */ /* 0x000fea0003800200 */
.L_x_1665:
        /* <DEDUP_REMOVED lines=31> */
.L_x_1669:
[----:B------:R-:W-:Y:S01]  /*1cce0*/  FMUL.FTZ R34, R24, R25 ;  /* 0x0000001918227220 */ /* 0x000fe20000410000 */
[----:B------:R-:W-:-:S03]  /*1ccf0*/  FMUL.FTZ R2, R25, 0.5 ;  /* 0x3f00000019027820 */ /* 0x000fc60000410000 */
[----:B------:R-:W-:-:S04]  /*1cd00*/  FFMA R25, -R34, R34, R24 ;  /* 0x0000002222197223 */ /* 0x000fc80000000118 */
[----:B------:R-:W-:-:S07]  /*1cd10*/  FFMA R34, R25, R2, R34 ;  /* 0x0000000219227223 */ /* 0x000fce0000000022 */
.L_x_1670:
[----:B------:R-:W-:Y:S05]  /*1cd20*/  BSYNC.RECONVERGENT B2 ;  /* 0x0000000000027941 */ /* 0x000fea0003800200 */
.L_x_1668:
        /* <DEDUP_REMOVED lines=31> */
.L_x_1672:
[----:B------:R-:W-:Y:S01]  /*1cf20*/  FMUL.FTZ R34, R24, R7 ;  /* 0x0000000718227220 */ /* 0x000fe20000410000 */
[----:B------:R-:W-:-:S03]  /*1cf30*/  FMUL.FTZ R2, R7, 0.5 ;  /* 0x3f00000007027820 */ /* 0x000fc60000410000 */
[----:B------:R-:W-:-:S04]  /*1cf40*/  FFMA R7, -R34, R34, R24 ;  /* 0x0000002222077223 */ /* 0x000fc80000000118 */
[----:B------:R-:W-:-:S07]  /*1cf50*/  FFMA R34, R7, R2, R34 ;  /* 0x0000000207227223 */ /* 0x000fce0000000022 */
.L_x_1673:
[----:B------:R-:W-:Y:S05]  /*1cf60*/  BSYNC.RECONVERGENT B2 ;  /* 0x0000000000027941 */ /* 0x000fea0003800200 */
.L_x_1671:
        /* <DEDUP_REMOVED lines=16> */
[----:B------:R-:W-:Y:S01]  /*1d070*/  LOP3.LUT R7, R24, R29, RZ, 0x3c, !PT ;  /* 0x0000001d18077212 */ /* 0x000fe200078e3cff */
[----:B------:R-:W-:Y:S01]  /*1d080*/  HFMA2 R24, -RZ, RZ, 0.1171875, 0 ;  /* 0x2f800000ff187431 */ /* 0x000fe200000001ff */
[----:B------:R-:W-:-:S03]  /*1d090*/  I2FP.F32.U32 R2, R2 ;  /* 0x0000000200027245 */ /* 0x000fc60000201000 */
[----:B------:R-:W-:-:S05]  /*1d0a0*/  IMAD.IADD R3, R7, 0x1, R6 ;  /* 0x0000000107037824 */ /* 0x000fca00078e0206 */
        /* <DEDUP_REMOVED lines=12> */
.L_x_1675:
[----:B------:R-:W-:Y:S01]  /*1d170*/  FMUL.FTZ R34, R24, R3 ;  /* 0x0000000318227220 */ /* 0x000fe20000410000 */
[----:B------:R-:W-:-:S03]  /*1d180*/  FMUL.FTZ R2, R3, 0.5 ;  /* 0x3f00000003027820 */ /* 0x000fc60000410000 */
[----:B------:R-:W-:-:S04]  /*1d190*/  FFMA R3, -R34, R34, R24 ;  /* 0x0000002222037223 */ /* 0x000fc80000000118 */
[----:B------:R-:W-:-:S07]  /*1d1a0*/  FFMA R34, R3, R2, R34 ;  /* 0x0000000203227223 */ /* 0x000fce0000000022 */
.L_x_1676:
[----:B------:R-:W-:Y:S05]  /*1d1b0*/  BSYNC.RECONVERGENT B2 ;  /* 0x0000000000027941 */ /* 0x000fea0003800200 */
.L_x_1674:
[----:B------:R-:W-:-:S13]  /*1d1c0*/  FSETP.GTU.AND P0, PT, R34, 1, PT ;  /* 0x3f8000002200780b */ /* 0x000fda0003f0c000 */
[----:B------:R-:W-:Y:S01]  /*1d1d0*/  @!P0 FADD R28, R28, 1 ;  /* 0x3f8000001c1c8421 */ /* 0x000fe20000000000 */
[----:B------:R-:W-:Y:S06]  /*1d1e0*/  @P1 BRA `(.L_x_1677) ;  /* 0xfffffff400b01947 */ /* 0x000fec000383ffff */
.L_x_1664:
        /* <DEDUP_REMOVED lines=8> */
[----:B------:R-:W-:Y:S01]  /*1d270*/  IMAD.MOV.U32 R27, RZ, RZ, 0x2f800000 ;  /* 0x2f800000ff1b7424 */ /* 0x000fe200078e00ff */
        /* <DEDUP_REMOVED lines=23> */
.L_x_1680:
[----:B------:R-:W-:Y:S01]  /*1d3f0*/  FMUL.FTZ R34, R24, R27 ;  /* 0x0000001b18227220 */ /* 0x000fe20000410000 */
[----:B------:R-:W-:-:S03]  /*1d400*/  FMUL.FTZ R2, R27, 0.5 ;  /* 0x3f0000001b027820 */ /* 0x000fc60000410000 */
[----:B------:R-:W-:-:S04]  /*1d410*/  FFMA R27, -R34, R34, R24 ;  /* 0x00000022221b7223 */ /* 0x000fc80000000118 */
[----:B------:R-:W-:-:S07]  /*1d420*/  FFMA R34, R27, R2, R34 ;  /* 0x000000021b227223 */ /* 0x000fce0000000022 */
.L_x_1681:
[----:B------:R-:W-:Y:S05]  /*1d430*/  BSYNC.RECONVERGENT B2 ;  /* 0x0000000000027941 */ /* 0x000fea0003800200 */
.L_x_1679:
        /* <DEDUP_REMOVED lines=33> */
.L_x_1683:
[----:B------:R-:W-:Y:S01]  /*1d650*/  FMUL.FTZ R34, R24, R25 ;  /* 0x0000001918227220 */ /* 0x000fe20000410000 */
[----:B------:R-:W-:-:S03]  /*1d660*/  FMUL.FTZ R2, R25, 0.5 ;  /* 0x3f00000019027820 */ /* 0x000fc60000410000 */
[----:B------:R-:W-:-:S04]  /*1d670*/  FFMA R25, -R34, R34, R24 ;  /* 0x0000002222197223 */ /* 0x000fc80000000118 */
[----:B------:R-:W-:-:S07]  /*1d680*/  FFMA R34, R25, R2, R34 ;  /* 0x0000000219227223 */ /* 0x000fce0000000022 */
.L_x_1684:
[----:B------:R-:W-:Y:S05]  /*1d690*/  BSYNC.RECONVERGENT B2 ;  /* 0x0000000000027941 */ /* 0x000fea0003800200 */
.L_x_1682:
        /* <DEDUP_REMOVED lines=9> */
[----:B------:R-:W-:-:S04]  /*1d730*/  SHF.L.U32 R4, R2, 0x1, RZ ;  /* 0x0000000102047819 */ /* 0x000fc800000006ff */
        /* <DEDUP_REMOVED lines=22> */
.L_x_1686:
[----:B------:R-:W-:Y:S01]  /*1d8a0*/  FMUL.FTZ R34, R24, R3 ;  /* 0x0000000318227220 */ /* 0x000fe20000410000 */
[----:B------:R-:W-:-:S03]  /*1d8b0*/  FMUL.FTZ R2, R3, 0.5 ;  /* 0x3f00000003027820 */ /* 0x000fc60000410000 */
[----:B------:R-:W-:-:S04]  /*1d8c0*/  FFMA R3, -R34, R34, R24 ;  /* 0x0000002222037223 */ /* 0x000fc80000000118 */
[----:B------:R-:W-:-:S07]  /*1d8d0*/  FFMA R34, R3, R2, R34 ;  /* 0x0000000203227223 */ /* 0x000fce0000000022 */
.L_x_1687:
[----:B------:R-:W-:Y:S05]  /*1d8e0*/  BSYNC.RECONVERGENT B2 ;  /* 0x0000000000027941 */ /* 0x000fea0003800200 */
.L_x_1685:
[----:B------:R-:W-:-:S13]  /*1d8f0*/  FSETP.GTU.AND P0, PT, R34, 1, PT ;  /* 0x3f8000002200780b */ /* 0x000fda0003f0c000 */
[----:B------:R-:W-:-:S07]  /*1d900*/  @!P0 FADD R28, R28, 1 ;  /* 0x3f8000001c1c8421 */ /* 0x000fce0000000000 */
.L_x_1678:
        /* <DEDUP_REMOVED lines=17> */
.L_x_1701:
        /* <DEDUP_REMOVED lines=31> */
.L_x_1690:
[----:B------:R-:W-:Y:S01]  /*1dc10*/  FMUL.FTZ R34, R24, R5 ;  /* 0x0000000518227220 */ /* 0x000fe20000410000 */
[----:B------:R-:W-:-:S03]  /*1dc20*/  FMUL.FTZ R2, R5, 0.5 ;  /* 0x3f00000005027820 */ /* 0x000fc60000410000 */
[----:B------:R-:W-:-:S04]  /*1dc30*/  FFMA R5, -R34, R34, R24 ;  /* 0x0000002222057223 */ /* 0x000fc80000000118 */
[----:B------:R-:W-:-:S07]  /*1dc40*/  FFMA R34, R5, R2, R34 ;  /* 0x0000000205227223 */ /* 0x000fce0000000022 */
.L_x_1691:
[----:B------:R-:W-:Y:S05]  /*1dc50*/  BSYNC.RECONVERGENT B2 ;  /* 0x0000000000027941 */ /* 0x000fea0003800200 */
.L_x_1689:
        /* <DEDUP_REMOVED lines=31> */
.L_x_1693:
[----:B------:R-:W-:Y:S01]  /*1de50*/  FMUL.FTZ R34, R24, R27 ;  /* 0x0000001b18227220 */ /* 0x000fe20000410000 */
[----:B------:R-:W-:-:S03]  /*1de60*/  FMUL.FTZ R2, R27, 0.5 ;  /* 0x3f0000001b027820 */ /* 0x000fc60000410000 */
[----:B------:R-:W-:-:S04]  /*1de70*/  FFMA R27, -R34, R34, R24 ;  /* 0x00000022221b7223 */ /* 0x000fc80000000118 */
[----:B------:R-:W-:-:S07]  /*1de80*/  FFMA R34, R27, R2, R34 ;  /* 0x000000021b227223 */ /* 0x000fce0000000022 */
.L_x_1694:
[----:B------:R-:W-:Y:S05]  /*1de90*/  BSYNC.RECONVERGENT B2 ;  /* 0x0000000000027941 */ /* 0x000fea0003800200 */
.L_x_1692:
        /* <DEDUP_REMOVED lines=31> */
.L_x_1696:
[----:B------:R-:W-:Y:S01]  /*1e090*/  FMUL.FTZ R34, R24, R25 ;  /* 0x0000001918227220 */ /* 0x000fe20000410000 */
[----:B------:R-:W-:-:S03]  /*1e0a0*/  FMUL.FTZ R2, R25, 0.5 ;  /* 0x3f00000019027820 */ /* 0x000fc60000410000 */
[----:B------:R-:W-:-:S04]  /*1e0b0*/  FFMA R25, -R34, R34, R24 ;  /* 0x0000002222197223 */ /* 0x000fc80000000118 */
[----:B------:R-:W-:-:S07]  /*1e0c0*/  FFMA R34, R25, R2, R34 ;  /* 0x0000000219227223 */ /* 0x000fce0000000022 */
.L_x_1697:
[----:B------:R-:W-:Y:S05]  /*1e0d0*/  BSYNC.RECONVERGENT B2 ;  /* 0x0000000000027941 */ /* 0x000fea0003800200 */
.L_x_1695:
        /* <DEDUP_REMOVED lines=32> */
.L_x_1699:
[----:B------:R-:W-:Y:S01]  /*1e2e0*/  FMUL.FTZ R34, R24, R3 ;  /* 0x0000000318227220 */ /* 0x000fe20000410000 */
[----:B------:R-:W-:-:S03]  /*1e2f0*/  FMUL.FTZ R2, R3, 0.5 ;  /* 0x3f00000003027820 */ /* 0x000fc60000410000 */
[----:B------:R-:W-:-:S04]  /*1e300*/  FFMA R3, -R34, R34, R24 ;  /* 0x0000002222037223 */ /* 0x000fc80000000118 */
[----:B------:R-:W-:-:S07]  /*1e310*/  FFMA R34, R3, R2, R34 ;  /* 0x0000000203227223 */ /* 0x000fce0000000022 */
.L_x_1700:
[----:B------:R-:W-:Y:S05]  /*1e320*/  BSYNC.RECONVERGENT B2 ;  /* 0x0000000000027941 */ /* 0x000fea0003800200 */
.L_x_1698:
[----:B------:R-:W-:-:S13]  /*1e330*/  FSETP.GTU.AND P0, PT, R34, 1, PT ;  /* 0x3f8000002200780b */ /* 0x000fda0003f0c000 */
[----:B------:R-:W-:Y:S01]  /*1e340*/  @!P0 FADD R28, R28, 1 ;  /* 0x3f8000001c1c8421 */ /* 0x000fe20000000000 */
[----:B------:R-:W-:Y:S06]  /*1e350*/  @P1 BRA `(.L_x_1701) ;  /* 0xfffffff400b01947 */ /* 0x000fec000383ffff */
.L_x_1688:
[----:B------:R-:W-:-:S13]  /*1e360*/  ISETP.NE.AND P0, PT, R16, RZ, PT ;  /* 0x000000ff1000720c */ /* 0x000fda0003f05270 */
        /* <DEDUP_REMOVED lines=31> */
.L_x_1704:
[----:B------:R-:W-:Y:S01]  /*1e560*/  FMUL.FTZ R34, R24, R31 ;  /* 0x0000001f18227220 */ /* 0x000fe20000410000 */
[----:B------:R-:W-:-:S03]  /*1e570*/  FMUL.FTZ R2, R31, 0.5 ;  /* 0x3f0000001f027820 */ /* 0x000fc60000410000 */
[----:B------:R-:W-:-:S04]  /*1e580*/  FFMA R31, -R34, R34, R24 ;  /* 0x00000022221f7223 */ /* 0x000fc80000000118 */
[----:B------:R-:W-:-:S07]  /*1e590*/  FFMA R34, R31, R2, R34 ;  /* 0x000000021f227223 */ /* 0x000fce0000000022 */
.L_x_1705:
[----:B------:R-:W-:Y:S05]  /*1e5a0*/  BSYNC.RECONVERGENT B2 ;  /* 0x0000000000027941 */ /* 0x000fea0003800200 */
.L_x_1703:
        /* <DEDUP_REMOVED lines=33> */
.L_x_1707:
[----:B------:R-:W-:Y:S01]  /*1e7c0*/  FMUL.FTZ R34, R24, R27 ;  /* 0x0000001b18227220 */ /* 0x000fe20000410000 */
[----:B------:R-:W-:-:S03]  /*1e7d0*/  FMUL.FTZ R2, R27, 0.5 ;  /* 0x3f0000001b027820 */ /* 0x000fc60000410000 */
[----:B------:R-:W-:-:S04]  /*1e7e0*/  FFMA R27, -R34, R34, R24 ;  /* 0x00000022221b7223 */ /* 0x000fc80000000118 */
[----:B------:R-:W-:-:S07]  /*1e7f0*/  FFMA R34, R27, R2, R34 ;  /* 0x000000021b227223 */ /* 0x000fce0000000022 */
.L_x_1708:
[----:B------:R-:W-:Y:S05]  /*1e800*/  BSYNC.RECONVERGENT B2 ;  /* 0x0000000000027941 */ /* 0x000fea0003800200 */
.L_x_1706:
        /* <DEDUP_REMOVED lines=32> */
.L_x_1710:
[----:B------:R-:W-:Y:S01]  /*1ea10*/  FMUL.FTZ R34, R24, R3 ;  /* 0x0000000318227220 */ /* 0x000fe20000410000 */
[----:B------:R-:W-:-:S03]  /*1ea20*/  FMUL.FTZ R2, R3, 0.5 ;  /* 0x3f00000003027820 */ /* 0x000fc60000410000 */
[----:B------:R-:W-:-:S04]  /*1ea30*/  FFMA R3, -R34, R34, R24 ;  /* 0x0000002222037223 */ /* 0x000fc80000000118 */
[----:B------:R-:W-:-:S07]  /*1ea40*/  FFMA R34, R3, R2, R34 ;  /* 0x0000000203227223 */ /* 0x000fce0000000022 */
.L_x_1711:
[----:B------:R-:W-:Y:S05]  /*1ea50*/  BSYNC.RECONVERGENT B2 ;  /* 0x0000000000027941 */ /* 0x000fea0003800200 */
.L_x_1709:
[----:B------:R-:W-:-:S13]  /*1ea60*/  FSETP.GTU.AND P0, PT, R34, 1, PT ;  /* 0x3f8000002200780b */ /* 0x000fda0003f0c000 */
[----:B------:R-:W-:-:S07]  /*1ea70*/  @!P0 FADD R28, R28, 1 ;  /* 0x3f8000001c1c8421 */ /* 0x000fce0000000000 */
.L_x_1702:
        /* <DEDUP_REMOVED lines=17> */
.L_x_1725:
[----:B------:R-:W-:Y:S01]  /*1eb90*/  SHF.R.U32.HI R2, RZ, 0x2, R5 ;  /* 0x00000002ff027819 */ /* 0x000fe20000011605 */
[----:B------:R-:W-:Y:S01]  /*1eba0*/  VIADD R27, R27, 0x4 ;  /* 0x000000041b1b7836 */ /* 0x000fe20000000000 */
[----:B------:R-:W-:Y:S01]  /*1ebb0*/  SHF.R.U32.HI R29, RZ, 0x2, R30 ;  /* 0x00000002ff1d7819 */ /* 0x000fe2000001161e */
[----:B------:R-:W-:Y:S01]  /*1ebc0*/  BSSY.RECONVERGENT B2, `(.L_x_1713) ;  /* 0x0000021000027945 */ /* 0x000fe20003800200 */
[----:B------:R-:W-:Y:S01]  /*1ebd0*/  LOP3.LUT R2, R2, R5, RZ, 0x3c, !PT ;  /* 0x0000000502027212 */ /* 0x000fe200078e3cff */
[----:B------:R-:W-:Y:S01]  /*1ebe0*/  IMAD.SHL.U32 R5, R4, 0x10, RZ ;  /* 0x0000001004057824 */ /* 0x000fe200078e00ff */
[----:B------:R-:W-:Y:S01]  /*1ebf0*/  LOP3.LUT R29, R29, R30, RZ, 0x3c, !PT ;  /* 0x0000001e1d1d7212 */ /* 0x000fe200078e3cff */
[----:B------:R-:W-:Y:S01]  /*1ec00*/  IMAD.MOV.U32 R30, RZ, RZ, R37 ;  /* 0x000000ffff1e7224 */ /* 0x000fe200078e0025 */
[----:B------:R-:W-:Y:S01]  /*1ec10*/  ISETP.NE.AND P1, PT, R27, R15, PT ;  /* 0x0000000f1b00720c */ /* 0x000fe20003f25270 */
        /* <DEDUP_REMOVED lines=23> */
.L_x_1714:
[----:B------:R-:W-:Y:S01]  /*1ed90*/  FMUL.FTZ R34, R24, R5 ;  /* 0x0000000518227220 */ /* 0x000fe20000410000 */
[----:B------:R-:W-:-:S03]  /*1eda0*/  FMUL.FTZ R2, R5, 0.5 ;  /* 0x3f00000005027820 */ /* 0x000fc60000410000 */
[----:B------:R-:W-:-:S04]  /*1edb0*/  FFMA R5, -R34, R34, R24 ;  /* 0x0000002222057223 */ /* 0x000fc80000000118 */
[----:B------:R-:W-:-:S07]  /*1edc0*/  FFMA R34, R5, R2, R34 ;  /* 0x0000000205227223 */ /* 0x000fce0000000022 */
.L_x_1715:
[----:B------:R-:W-:Y:S05]  /*1edd0*/  BSYNC.RECONVERGENT B2 ;  /* 0x0000000000027941 */ /* 0x000fea0003800200 */
.L_x_1713:
        /* <DEDUP_REMOVED lines=9> */
[----:B------:R-:W-:Y:S01]  /*1ee70*/  LOP3.LUT R2, R2, R5, R3, 0x96, !PT ;  /* 0x0000000502027212 */ /* 0x000fe200078e9603 */
[----:B------:R-:W-:-:S03]  /*1ee80*/  IMAD.SHL.U32 R3, R31, 0x2, RZ ;  /* 0x000000021f037824 */ /* 0x000fc600078e00ff */
[----:B------:R-:W-:-:S05]  /*1ee90*/  LOP3.LUT R36, R2, R29, RZ, 0x3c, !PT ;  /* 0x0000001d02247212 */ /* 0x000fca00078e3cff */
        /* <DEDUP_REMOVED lines=20> */
.L_x_1717:
[----:B------:R-:W-:Y:S01]  /*1efe0*/  FMUL.FTZ R34, R24, R3 ;  /* 0x0000000318227220 */ /* 0x000fe20000410000 */
[----:B------:R-:W-:-:S03]  /*1eff0*/  FMUL.FTZ R2, R3, 0.5 ;  /* 0x3f00000003027820 */ /* 0x000fc60000410000 */
[----:B------:R-:W-:-:S04]  /*1f000*/  FFMA R3, -R34, R34, R24 ;  /* 0x0000002222037223 */ /* 0x000fc80000000118 */
[----:B------:R-:W-:-:S07]  /*1f010*/  FFMA R34, R3, R2, R34 ;  /* 0x0000000203227223 */ /* 0x000fce0000000022 */
.L_x_1718:
[----:B------:R-:W-:Y:S05]  /*1f020*/  BSYNC.RECONVERGENT B2 ;  /* 0x0000000000027941 */ /* 0x000fea0003800200 */
.L_x_1716:
        /* <DEDUP_REMOVED lines=11> */
[----:B------:R-:W-:Y:S01]  /*1f0e0*/  @!P0 FADD R37, R37, 1 ;  /* 0x3f80000025258421 */ /* 0x000fe20000000000 */
[----:B------:R-:W-:-:S03]  /*1f0f0*/  SHF.L.U32 R2, R30, 0x4, RZ ;  /* 0x000000041e027819 */ /* 0x000fc600000006ff */
[----:B------:R-:W-:Y:S01]  /*1f100*/  IMAD.MOV.U32 R28, RZ, RZ, R37 ;  /* 0x000000ffff1c7224 */ /* 0x000fe200078e0025 */
        /* <DEDUP_REMOVED lines=18> */
.L_x_1720:
[----:B------:R-:W-:Y:S01]  /*1f230*/  FMUL.FTZ R34, R24, R31 ;  /* 0x0000001f18227220 */ /* 0x000fe20000410000 */
[----:B------:R-:W-:-:S03]  /*1f240*/  FMUL.FTZ R2, R31, 0.5 ;  /* 0x3f0000001f027820 */ /* 0x000fc60000410000 */
[----:B------:R-:W-:-:S04]  /*1f250*/  FFMA R31, -R34, R34, R24 ;  /* 0x00000022221f7223 */ /* 0x000fc80000000118 */
[----:B------:R-:W-:-:S07]  /*1f260*/  FFMA R34, R31, R2, R34 ;  /* 0x000000021f227223 */ /* 0x000fce0000000022 */
.L_x_1721:
[----:B------:R-:W-:Y:S05]  /*1f270*/  BSYNC.RECONVERGENT B2 ;  /* 0x0000000000027941 */ /* 0x000fea0003800200 */
.L_x_1719:
        /* <DEDUP_REMOVED lines=9> */
[----:B------:R-:W-:-:S03]  /*1f310*/  HFMA2 R29, -RZ, RZ, 0.1171875, 0 ;  /* 0x2f800000ff1d7431 */ /* 0x000fc600000001ff */
        /* <DEDUP_REMOVED lines=22> */
.L_x_1723:
[----:B------:R-:W-:Y:S01]  /*1f480*/  FMUL.FTZ R34, R24, R29 ;  /* 0x0000001d18227220 */ /* 0x000fe20000410000 */
[----:B------:R-:W-:-:S03]  /*1f490*/  FMUL.FTZ R2, R29, 0.5 ;  /* 0x3f0000001d027820 */ /* 0x000fc60000410000 */
[----:B------:R-:W-:-:S04]  /*1f4a0*/  FFMA R29, -R34, R34, R24 ;  /* 0x00000022221d7223 */ /* 0x000fc80000000118 */
[----:B------:R-:W-:-:S07]  /*1f4b0*/  FFMA R34, R29, R2, R34 ;  /* 0x000000021d227223 */ /* 0x000fce0000000022 */
.L_x_1724:
[----:B------:R-:W-:Y:S05]  /*1f4c0*/  BSYNC.RECONVERGENT B2 ;  /* 0x0000000000027941 */ /* 0x000fea0003800200 */
.L_x_1722:
[----:B------:R-:W-:-:S13]  /*1f4d0*/  FSETP.GTU.AND P0, PT, R34, 1, PT ;  /* 0x3f8000002200780b */ /* 0x000fda0003f0c000 */
[----:B------:R-:W-:-:S04]  /*1f4e0*/  @!P0 FADD R28, R28, 1 ;  /* 0x3f8000001c1c8421 */ /* 0x000fc80000000000 */
[----:B------:R-:W-:Y:S01]  /*1f4f0*/  IMAD.MOV.U32 R37, RZ, RZ, R28 ;  /* 0x000000ffff257224 */ /* 0x000fe200078e001c */
[----:B------:R-:W-:Y:S06]  /*1f500*/  @P1 BRA `(.L_x_1725) ;  /* 0xfffffff400a01947 */ /* 0x000fec000383ffff */
.L_x_1712:
[----:B------:R-:W-:-:S13]  /*1f510*/  ISETP.NE.AND P0, PT, R16, RZ, PT ;  /* 0x000000ff1000720c */ /* 0x000fda0003f05270 */
[----:B------:R-:W-:Y:S05]  /*1f520*/  @!P0 BRA `(.L_x_1726) ;  /* 0x0000000400c08947 */ /* 0x000fea0003800000 */
        /* <DEDUP_REMOVED lines=30> */
.L_x_1728:
[----:B------:R-:W-:Y:S01]  /*1f710*/  FMUL.FTZ R34, R24, R5 ;  /* 0x0000000518227220 */ /* 0x000fe20000410000 */
[----:B------:R-:W-:-:S03]  /*1f720*/  FMUL.FTZ R2, R5, 0.5 ;  /* 0x3f00000005027820 */ /* 0x000fc60000410000 */
[----:B------:R-:W-:-:S04]  /*1f730*/  FFMA R5, -R34, R34, R24 ;  /* 0x0000002222057223 */ /* 0x000fc80000000118 */
[----:B------:R-:W-:-:S07]  /*1f740*/  FFMA R34, R5, R2, R34 ;  /* 0x0000000205227223 */ /* 0x000fce0000000022 */
.L_x_1729:
[----:B------:R-:W-:Y:S05]  /*1f750*/  BSYNC.RECONVERGENT B2 ;  /* 0x0000000000027941 */ /* 0x000fea0003800200 */
.L_x_1727:
        /* <DEDUP_REMOVED lines=33> */
.L_x_1731:
[----:B------:R-:W-:Y:S01]  /*1f970*/  FMUL.FTZ R34, R24, R3 ;  /* 0x0000000318227220 */ /* 0x000fe20000410000 */
[----:B------:R-:W-:-:S03]  /*1f980*/  FMUL.FTZ R2, R3, 0.5 ;  /* 0x3f00000003027820 */ /* 0x000fc60000410000 */
[----:B------:R-:W-:-:S04]  /*1f990*/  FFMA R3, -R34, R34, R24 ;  /* 0x0000002222037223 */ /* 0x000fc80000000118 */
[----:B------:R-:W-:-:S07]  /*1f9a0*/  FFMA R34, R3, R2, R34 ;  /* 0x0000000203227223 */ /* 0x000fce0000000022 */
.L_x_1732:
[----:B------:R-:W-:Y:S05]  /*1f9b0*/  BSYNC.RECONVERGENT B2 ;  /* 0x0000000000027941 */ /* 0x000fea0003800200 */
.L_x_1730:
        /* <DEDUP_REMOVED lines=32> */
.L_x_1734:
[----:B------:R-:W-:Y:S01]  /*1fbc0*/  FMUL.FTZ R34, R24, R3 ;  /* 0x0000000318227220 */ /* 0x000fe20000410000 */
[----:B------:R-:W-:-:S03]  /*1fbd0*/  FMUL.FTZ R2, R3, 0.5 ;  /* 0x3f00000003027820 */ /* 0x000fc60000410000 */
[----:B------:R-:W-:-:S04]  /*1fbe0*/  FFMA R3, -R34, R34, R24 ;  /* 0x0000002222037223 */ /* 0x000fc80000000118 */
[----:B------:R-:W-:-:S07]  /*1fbf0*/  FFMA R34, R3, R2, R34 ;  /* 0x0000000203227223 */ /* 0x000fce0000000022 */
.L_x_1735:
[----:B------:R-:W-:Y:S05]  /*1fc00*/  BSYNC.RECONVERGENT B2 ;  /* 0x0000000000027941 */ /* 0x000fea0003800200 */
.L_x_1733:
[----:B------:R-:W-:-:S13]  /*1fc10*/  FSETP.GTU.AND P0, PT, R34, 1, PT ;  /* 0x3f8000002200780b */ /* 0x000fda0003f0c000 */
[----:B------:R-:W-:-:S07]  /*1fc20*/  @!P0 FADD R37, R37, 1 ;  /* 0x3f80000025258421 */ /* 0x000fce0000000000 */
.L_x_1726:
        /* <DEDUP_REMOVED lines=17> */
.L_x_1749:
        /* <DEDUP_REMOVED lines=12> */
[----:B------:R-:W-:-:S04]  /*1fe00*/  LOP3.LUT R28, R2, R37, RZ, 0x3c, !PT ;  /* 0x00000025021c7212 */ /* 0x000fc800078e3cff */
        /* <DEDUP_REMOVED lines=19> */
.L_x_1738:
[----:B------:R-:W-:Y:S01]  /*1ff40*/  FMUL.FTZ R34, R24, R31 ;  /* 0x0000001f18227220 */ /* 0x000fe20000410000 */
[----:B------:R-:W-:-:S03]  /*1ff50*/  FMUL.FTZ R2, R31, 0.5 ;  /* 0x3f0000001f027820 */ /* 0x000fc60000410000 */
[----:B------:R-:W-:-:S04]  /*1ff60*/  FFMA R31, -R34, R34, R24 ;  /* 0x00000022221f7223 */ /* 0x000fc80000000118 */
[----:B------:R-:W-:-:S07]  /*1ff70*/  FFMA R34, R31, R2, R34 ;  /* 0x000000021f227223 */ /* 0x000fce0000000022 */
.L_x_1739:
[----:B------:R-:W-:Y:S05]  /*1ff80*/  BSYNC.RECONVERGENT B2 ;  /* 0x0000000000027941 */ /* 0x000fea0003800200 */
.L_x_1737:
        /* <DEDUP_REMOVED lines=32> */
.L_x_1741:
[----:B------:R-:W-:Y:S01]  /*20190*/  FMUL.FTZ R34, R24, R3 ;  /* 0x0000000318227220 */ /* 0x000fe20000410000 */
[----:B------:R-:W-:-:S03]  /*201a0*/  FMUL.FTZ R2, R3, 0.5 ;  /* 0x3f00000003027820 */ /* 0x000fc60000410000 */
[----:B------:R-:W-:-:S04]  /*201b0*/  FFMA R3, -R34, R34, R24 ;  /* 0x0000002222037223 */ /* 0x000fc80000000118 */
[----:B------:R-:W-:-:S07]  /*201c0*/  FFMA R34, R3, R2, R34 ;  /* 0x0000000203227223 */ /* 0x000fce0000000022 */
.L_x_1742:
[----:B------:R-:W-:Y:S05]  /*201d0*/  BSYNC.RECONVERGENT B2 ;  /* 0x0000000000027941 */ /* 0x000fea0003800200 */
.L_x_1740:
        /* <DEDUP_REMOVED lines=32> */
.L_x_1744:
[----:B------:R-:W-:Y:S01]  /*203e0*/  FMUL.FTZ R34, R24, R31 ;  /* 0x0000001f18227220 */ /* 0x000fe20000410000 */
[----:B------:R-:W-:-:S03]  /*203f0*/  FMUL.FTZ R2, R31, 0.5 ;  /* 0x3f0000001f027820 */ /* 0x000fc60000410000 */
[----:B------:R-:W-:-:S04]  /*20400*/  FFMA R31, -R34, R34, R24 ;  /* 0x00000022221f7223 */ /* 0x000fc80000000118 */
[----:B------:R-:W-:-:S07]  /*20410*/  FFMA R34, R31, R2, R34 ;  /* 0x000000021f227223 */ /* 0x000fce0000000022 */
.L_x_1745:
[----:B------:R-:W-:Y:S05]  /*20420*/  BSYNC.RECONVERGENT B2 ;  /* 0x0000000000027941 */ /* 0x000fea0003800200 */
.L_x_1743:
        /* <DEDUP_REMOVED lines=32> */
.L_x_1747:
[----:B------:R-:W-:Y:S01]  /*20630*/  FMUL.FTZ R34, R24, R29 ;  /* 0x0000001d18227220 */ /* 0x000fe20000410000 */
[----:B------:R-:W-:-:S03]  /*20640*/  FMUL.FTZ R2, R29, 0.5 ;  /* 0x3f0000001d027820 */ /* 0x000fc60000410000 */
[----:B------:R-:W-:-:S04]  /*20650*/  FFMA R29, -R34, R34, R24 ;  /* 0x00000022221d7223 */ /* 0x000fc80000000118 */
[----:B------:R-:W-:-:S07]  /*20660*/  FFMA R34, R29, R2, R34 ;  /* 0x000000021d227223 */ /* 0x000fce0000000022 */
.L_x_1748:
[----:B------:R-:W-:Y:S05]  /*20670*/  BSYNC.RECONVERGENT B2 ;  /* 0x0000000000027941 */ /* 0x000fea0003800200 */
.L_x_1746:
[----:B------:R-:W-:-:S13]  /*20680*/  FSETP.GTU.AND P0, PT, R34, 1, PT ;  /* 0x3f8000002200780b */ /* 0x000fda0003f0c000 */
[----:B------:R-:W-:-:S04]  /*20690*/  @!P0 FADD R28, R28, 1 ;  /* 0x3f8000001c1c8421 */ /* 0x000fc80000000000 */
[----:B------:R-:W-:Y:S01]  /*206a0*/  IMAD.MOV.U32 R38, RZ, RZ, R28 ;  /* 0x000000ffff267224 */ /* 0x000fe200078e001c */
[----:B------:R-:W-:Y:S06]  /*206b0*/  @P1 BRA `(.L_x_1749) ;  /* 0xfffffff400a01947 */ /* 0x000fec000383ffff */
.L_x_1736:
        /* <DEDUP_REMOVED lines=11> */
[----:B------:R-:W-:Y:S01]  /*20770*/  LOP3.LUT R4, R27, R4, R2, 0x96, !PT ;  /* 0x000000041b047212 */ /* 0x000fe200078e9602 */
[----:B------:R-:W-:-:S03]  /*20780*/  IMAD.MOV.U32 R27, RZ, RZ, 0x2f800000 ;  /* 0x2f800000ff1b7424 */ /* 0x000fc600078e00ff */
        /* <DEDUP_REMOVED lines=19> */
.L_x_1752:
[----:B------:R-:W-:Y:S01]  /*208c0*/  FMUL.FTZ R34, R24, R27 ;  /* 0x0000001b18227220 */ /* 0x000fe20000410000 */
[----:B------:R-:W-:-:S03]  /*208d0*/  FMUL.FTZ R2, R27, 0.5 ;  /* 0x3f0000001b027820 */ /* 0x000fc60000410000 */
[----:B------:R-:W-:-:S04]  /*208e0*/  FFMA R27, -R34, R34, R24 ;  /* 0x00000022221b7223 */ /* 0x000fc80000000118 */
[----:B------:R-:W-:-:S07]  /*208f0*/  FFMA R34, R27, R2, R34 ;  /* 0x000000021b227223 */ /* 0x000fce0000000022 */
.L_x_1753:
[----:B------:R-:W-:Y:S05]  /*20900*/  BSYNC.RECONVERGENT B2 ;  /* 0x0000000000027941 */ /* 0x000fea0003800200 */
.L_x_1751:
        /* <DEDUP_REMOVED lines=33> */
.L_x_1755:
[----:B------:R-:W-:Y:S01]  /*20b20*/  FMUL.FTZ R34, R24, R3 ;  /* 0x0000000318227220 */ /* 0x000fe20000410000 */
[----:B------:R-:W-:-:S03]  /*20b30*/  FMUL.FTZ R2, R3, 0.5 ;  /* 0x3f00000003027820 */ /* 0x000fc60000410000 */
[----:B------:R-:W-:-:S04]  /*20b40*/  FFMA R3, -R34, R34, R24 ;  /* 0x0000002222037223 */ /* 0x000fc80000000118 */
[----:B------:R-:W-:-:S07]  /*20b50*/  FFMA R34, R3, R2, R34 ;  /* 0x0000000203227223 */ /* 0x000fce0000000022 */
.L_x_1756:
[----:B------:R-:W-:Y:S05]  /*20b60*/  BSYNC.RECONVERGENT B2 ;  /* 0x0000000000027941 */ /* 0x000fea0003800200 */
.L_x_1754:
        /* <DEDUP_REMOVED lines=32> */
.L_x_1758:
[----:B------:R-:W-:Y:S01]  /*20d70*/  FMUL.FTZ R34, R24, R3 ;  /* 0x0000000318227220 */ /* 0x000fe20000410000 */
[----:B------:R-:W-:-:S03]  /*20d80*/  FMUL.FTZ R2, R3, 0.5 ;  /* 0x3f00000003027820 */ /* 0x000fc60000410000 */
[----:B------:R-:W-:-:S04]  /*20d90*/  FFMA R3, -R34, R34, R24 ;  /* 0x0000002222037223 */ /* 0x000fc80000000118 */
[----:B------:R-:W-:-:S07]  /*20da0*/  FFMA R34, R3, R2, R34 ;  /* 0x0000000203227223 */ /* 0x000fce0000000022 */
.L_x_1759:
[----:B------:R-:W-:Y:S05]  /*20db0*/  BSYNC.RECONVERGENT B2 ;  /* 0x0000000000027941 */ /* 0x000fea0003800200 */
.L_x_1757:
[----:B------:R-:W-:-:S13]  /*20dc0*/  FSETP.GTU.AND P0, PT, R34, 1, PT ;  /* 0x3f8000002200780b */ /* 0x000fda0003f0c000 */
[----:B------:R-:W-:-:S07]  /*20dd0*/  @!P0 FADD R38, R38, 1 ;  /* 0x3f80000026268421 */ /* 0x000fce0000000000 */
.L_x_1750:
        /* <DEDUP_REMOVED lines=17> */
.L_x_1773:
        /* <DEDUP_REMOVED lines=32> */
.L_x_1762:
[----:B------:R-:W-:Y:S01]  /*210f0*/  FMUL.FTZ R34, R24, R31 ;  /* 0x0000001f18227220 */ /* 0x000fe20000410000 */
[----:B------:R-:W-:-:S03]  /*21100*/  FMUL.FTZ R2, R31, 0.5 ;  /* 0x3f0000001f027820 */ /* 0x000fc60000410000 */
[----:B------:R-:W-:-:S04]  /*21110*/  FFMA R31, -R34, R34, R24 ;  /* 0x00000022221f7223 */ /* 0x000fc80000000118 */
[----:B------:R-:W-:-:S07]  /*21120*/  FFMA R34, R31, R2, R34 ;  /* 0x000000021f227223 */ /* 0x000fce0000000022 */
.L_x_1763:
[----:B------:R-:W-:Y:S05]  /*21130*/  BSYNC.RECONVERGENT B2 ;  /* 0x0000000000027941 */ /* 0x000fea0003800200 */
.L_x_1761:
        /* <DEDUP_REMOVED lines=32> */
.L_x_1765:
[----:B------:R-:W-:Y:S01]  /*21340*/  FMUL.FTZ R34, R24, R3 ;  /* 0x0000000318227220 */ /* 0x000fe20000410000 */
[----:B------:R-:W-:-:S03]  /*21350*/  FMUL.FTZ R2, R3, 0.5 ;  /* 0x3f00000003027820 */ /* 0x000fc60000410000 */
[----:B------:R-:W-:-:S04]  /*21360*/  FFMA R3, -R34, R34, R24 ;  /* 0x0000002222037223 */ /* 0x000fc80000000118 */
[----:B------:R-:W-:-:S07]  /*21370*/  FFMA R34, R3, R2, R34 ;  /* 0x0000000203227223 */ /* 0x000fce0000000022 */
.L_x_1766:
[----:B------:R-:W-:Y:S05]  /*21380*/  BSYNC.RECONVERGENT B2 ;  /* 0x0000000000027941 */ /* 0x000fea0003800200 */
.L_x_1764:
        /* <DEDUP_REMOVED lines=32> */
.L_x_1768:
[----:B------:R-:W-:Y:S01]  /*21590*/  FMUL.FTZ R34, R24, R31 ;  /* 0x0000001f18227220 */ /* 0x000fe20000410000 */
[----:B------:R-:W-:-:S03]  /*215a0*/  FMUL.FTZ R2, R31, 0.5 ;  /* 0x3f0000001f027820 */ /* 0x000fc60000410000 */
[----:B------:R-:W-:-:S04]  /*215b0*/  FFMA R31, -R34, R34, R24 ;  /* 0x00000022221f7223 */ /* 0x000fc80000000118 */
[----:B------:R-:W-:-:S07]  /*215c0*/  FFMA R34, R31, R2, R34 ;  /* 0x000000021f227223 */ /* 0x000fce0000000022 */
.L_x_1769:
[----:B------:R-:W-:Y:S05]  /*215d0*/  BSYNC.RECONVERGENT B2 ;  /* 0x0000000000027941 */ /* 0x000fea0003800200 */
.L_x_1767:
        /* <DEDUP_REMOVED lines=32> */
.L_x_1771:
[----:B------:R-:W-:Y:S01]  /*217e0*/  FMUL.FTZ R34, R24, R29 ;  /* 0x0000001d18227220 */ /* 0x000fe20000410000 */
[----:B------:R-:W-:-:S03]  /*217f0*/  FMUL.FTZ R2, R29, 0.5 ;  /* 0x3f0000001d027820 */ /* 0x000fc60000410000 */
[----:B------:R-:W-:-:S04]  /*21800*/  FFMA R29, -R34, R34, R24 ;  /* 0x00000022221d7223 */ /* 0x000fc80000000118 */
[----:B------:R-:W-:-:S07]  /*21810*/  FFMA R34, R29, R2, R34 ;  /* 0x000000021d227223 */ /* 0x000fce0000000022 */
.L_x_1772:
[----:B------:R-:W-:Y:S05]  /*21820*/  BSYNC.RECONVERGENT B2 ;  /* 0x0000000000027941 */ /* 0x000fea0003800200 */
.L_x_1770:
[----:B------:R-:W-:-:S13]  /*21830*/  FSETP.GTU.AND P0, PT, R34, 1, PT ;  /* 0x3f8000002200780b */ /* 0x000fda0003f0c000 */
[----:B------:R-:W-:-:S04]  /*21840*/  @!P0 FADD R28, R28, 1 ;  /* 0x3f8000001c1c8421 */ /* 0x000fc80000000000 */
[----:B------:R-:W-:Y:S01]  /*21850*/  IMAD.MOV.U32 R39, RZ, RZ, R28 ;  /* 0x000000ffff277224 */ /* 0x000fe200078e001c */
[----:B------:R-:W-:Y:S06]  /*21860*/  @P1 BRA `(.L_x_1773) ;  /* 0xfffffff400a01947 */ /* 0x000fec000383ffff */
.L_x_1760:
        /* <DEDUP_REMOVED lines=32> */
.L_x_1776:
[----:B------:R-:W-:Y:S01]  /*21a70*/  FMUL.FTZ R34, R24, R27 ;  /* 0x0000001b18227220 */ /* 0x000fe20000410000 */
[----:B------:R-:W-:-:S03]  /*21a80*/  FMUL.FTZ R2, R27, 0.5 ;  /* 0x3f0000001b027820 */ /* 0x000fc60000410000 */
[----:B------:R-:W-:-:S04]  /*21a90*/  FFMA R27, -R34, R34, R24 ;  /* 0x00000022221b7223 */ /* 0x000fc80000000118 */
[----:B------:R-:W-:-:S07]  /*21aa0*/  FFMA R34, R27, R2, R34 ;  /* 0x000000021b227223 */ /* 0x000fce0000000022 */
.L_x_1777:
[----:B------:R-:W-:Y:S05]  /*21ab0*/  BSYNC.RECONVERGENT B2 ;  /* 0x0000000000027941 */ /* 0x000fea0003800200 */
.L_x_1775:
        /* <DEDUP_REMOVED lines=33> */
.L_x_1779:
[----:B------:R-:W-:Y:S01]  /*21cd0*/  FMUL.FTZ R34, R24, R3 ;  /* 0x0000000318227220 */ /* 0x000fe20000410000 */
[----:B------:R-:W-:-:S03]  /*21ce0*/  FMUL.FTZ R2, R3, 0.5 ;  /* 0x3f00000003027820 */ /* 0x000fc60000410000 */
[----:B------:R-:W-:-:S04]  /*21cf0*/  FFMA R3, -R34, R34, R24 ;  /* 0x0000002222037223 */ /* 0x000fc80000000118 */
[----:B------:R-:W-:-:S07]  /*21d00*/  FFMA R34, R3, R2, R34 ;  /* 0x0000000203227223 */ /* 0x000fce0000000022 */
.L_x_1780:
[----:B------:R-:W-:Y:S05]  /*21d10*/  BSYNC.RECONVERGENT B2 ;  /* 0x0000000000027941 */ /* 0x000fea0003800200 */
.L_x_1778:
        /* <DEDUP_REMOVED lines=32> */
.L_x_1782:
[----:B------:R-:W-:Y:S01]  /*21f20*/  FMUL.FTZ R34, R24, R3 ;  /* 0x0000000318227220 */ /* 0x000fe20000410000 */
[----:B------:R-:W-:-:S03]  /*21f30*/  FMUL.FTZ R2, R3, 0.5 ;  /* 0x3f00000003027820 */ /* 0x000fc60000410000 */
[----:B------:R-:W-:-:S04]  /*21f40*/  FFMA R3, -R34, R34, R24 ;  /* 0x0000002222037223 */ /* 0x000fc80000000118 */
[----:B------:R-:W-:-:S07]  /*21f50*/  FFMA R34, R3, R2, R34 ;  /* 0x0000000203227223 */ /* 0x000fce0000000022 */
.L_x_1783:
[----:B------:R-:W-:Y:S05]  /*21f60*/  BSYNC.RECONVERGENT B2 ;  /* 0x0000000000027941 */ /* 0x000fea0003800200 */
.L_x_1781:
[----:B------:R-:W-:-:S13]  /*21f70*/  FSETP.GTU.AND P0, PT, R34, 1, PT ;  /* 0x3f8000002200780b */ /* 0x000fda0003f0c000 */
[----:B------:R-:W-:-:S07]  /*21f80*/  @!P0 FADD R39, R39, 1 ;  /* 0x3f80000027278421 */ /* 0x000fce0000000000 */
.L_x_1774:
        /* <DEDUP_REMOVED lines=17> */
.L_x_1797:
        /* <DEDUP_REMOVED lines=32> */
.L_x_1786:
[----:B------:R-:W-:Y:S01]  /*222a0*/  FMUL.FTZ R34, R24, R31 ;  /* 0x0000001f18227220 */ /* 0x000fe20000410000 */
[----:B------:R-:W-:-:S03]  /*222b0*/  FMUL.FTZ R2, R31, 0.5 ;  /* 0x3f0000001f027820 */ /* 0x000fc60000410000 */
[----:B------:R-:W-:-:S04]  /*222c0*/  FFMA R31, -R34, R34, R24 ;  /* 0x00000022221f7223 */ /* 0x000fc80000000118 */
[----:B------:R-:W-:-:S07]  /*222d0*/  FFMA R34, R31, R2, R34 ;  /* 0x000000021f227223 */ /* 0x000fce0000000022 */
.L_x_1787:
[----:B------:R-:W-:Y:S05]  /*222e0*/  BSYNC.RECONVERGENT B2 ;  /* 0x0000000000027941 */ /* 0x000fea0003800200 */
.L_x_1785:
        /* <DEDUP_REMOVED lines=32> */
.L_x_1789:
[----:B------:R-:W-:Y:S01]  /*224f0*/  FMUL.FTZ R34, R24, R3 ;  /* 0x0000000318227220 */ /* 0x000fe20000410000 */
[----:B------:R-:W-:-:S03]  /*22500*/  FMUL.FTZ R2, R3, 0.5 ;  /* 0x3f00000003027820 */ /* 0x000fc60000410000 */
[----:B------:R-:W-:-:S04]  /*22510*/  FFMA R3, -R34, R34, R24 ;  /* 0x0000002222037223 */ /* 0x000fc80000000118 */
[----:B------:R-:W-:-:S07]  /*22520*/  FFMA R34, R3, R2, R34 ;  /* 0x0000000203227223 */ /* 0x000fce0000000022 */
.L_x_1790:
[----:B------:R-:W-:Y:S05]  /*22530*/  BSYNC.RECONVERGENT B2 ;  /* 0x0000000000027941 */ /* 0x000fea0003800200 */
.L_x_1788:
        /* <DEDUP_REMOVED lines=32> */
.L_x_1792:
[----:B------:R-:W-:Y:S01]  /*22740*/  FMUL.FTZ R34, R24, R31 ;  /* 0x0000001f18227220 */ /* 0x000fe20000410000 */
[----:B------:R-:W-:-:S03]  /*22750*/  FMUL.FTZ R2, R31, 0.5 ;  /* 0x3f0000001f027820 */ /* 0x000fc60000410000 */
[----:B------:R-:W-:-:S04]  /*22760*/  FFMA R31, -R34, R34, R24 ;  /* 0x00000022221f7223 */ /* 0x000fc80000000118 */
[----:B------:R-:W-:-:S07]  /*22770*/  FFMA R34, R31, R2, R34 ;  /* 0x000000021f227223 */ /* 0x000fce0000000022 */
.L_x_1793:
[----:B------:R-:W-:Y:S05]  /*22780*/  BSYNC.RECONVERGENT B2 ;  /* 0x0000000000027941 */ /* 0x000fea0003800200 */
.L_x_1791:
        /* <DEDUP_REMOVED lines=32> */
.L_x_1795:
[----:B------:R-:W-:Y:S01]  /*22990*/  FMUL.FTZ R34, R24, R29 ;  /* 0x0000001d18227220 */ /* 0x000fe20000410000 */
[----:B------:R-:W-:-:S03]  /*229a0*/  FMUL.FTZ R2, R29, 0.5 ;  /* 0x3f0000001d027820 */ /* 0x000fc60000410000 */
[----:B------:R-:W-:-:S04]  /*229b0*/  FFMA R29, -R34, R34, R24 ;  /* 0x00000022221d7223 */ /* 0x000fc80000000118 */
[----:B------:R-:W-:-:S07]  /*229c0*/  FFMA R34, R29, R2, R34 ;  /* 0x000000021d227223 */ /* 0x000fce0000000022 */
.L_x_1796:
[----:B------:R-:W-:Y:S05]  /*229d0*/  BSYNC.RECONVERGENT B2 ;  /* 0x0000000000027941 */ /* 0x000fea0003800200 */
.L_x_1794:
[----:B------:R-:W-:-:S13]  /*229e0*/  FSETP.GTU.AND P0, PT, R34, 1, PT ;  /* 0x3f8000002200780b */ /* 0x000fda0003f0c000 */
[----:B------:R-:W-:-:S04]  /*229f0*/  @!P0 FADD R28, R28, 1 ;  /* 0x3f8000001c1c8421 */ /* 0x000fc80000000000 */
[----:B------:R-:W-:Y:S01]  /*22a00*/  IMAD.MOV.U32 R40, RZ, RZ, R28 ;  /* 0x000000ffff287224 */ /* 0x000fe200078e001c */
[----:B------:R-:W-:Y:S06]  /*22a10*/  @P1 BRA `(.L_x_1797) ;  /* 0xfffffff400a01947 */ /* 0x000fec000383ffff */
.L_x_1784:
        /* <DEDUP_REMOVED lines=32> */
.L_x_1800:
[----:B------:R-:W-:Y:S01]  /*22c20*/  FMUL.FTZ R34, R24, R29 ;  /* 0x0000001d18227220 */ /* 0x000fe20000410000 */
[----:B------:R-:W-:-:S03]  /*22c30*/  FMUL.FTZ R2, R29, 0.5 ;  /* 0x3f0000001d027820 */ /* 0x000fc60000410000 */
[----:B------:R-:W-:-:S04]  /*22c40*/  FFMA R29, -R34, R34, R24 ;  /* 0x00000022221d7223 */ /* 0x000fc80000000118 */
[----:B------:R-:W-:-:S07]  /*22c50*/  FFMA R34, R29, R2, R34 ;  /* 0x000000021d227223 */ /* 0x000fce0000000022 */
.L_x_1801:
[----:B------:R-:W-:Y:S05]  /*22c60*/  BSYNC.RECONVERGENT B2 ;  /* 0x0000000000027941 */ /* 0x000fea0003800200 */
.L_x_1799:
        /* <DEDUP_REMOVED lines=33> */
.L_x_1803:
[----:B------:R-:W-:Y:S01]  /*22e80*/  FMUL.FTZ R34, R24, R3 ;  /* 0x0000000318227220 */ /* 0x000fe20000410000 */
[----:B------:R-:W-:-:S03]  /*22e90*/  FMUL.FTZ R2, R3, 0.5 ;  /* 0x3f00000003027820 */ /* 0x000fc60000410000 */
[----:B------:R-:W-:-:S04]  /*22ea0*/  FFMA R3, -R34, R34, R24 ;  /* 0x0000002222037223 */ /* 0x000fc80000000118 */
[----:B------:R-:W-:-:S07]  /*22eb0*/  FFMA R34, R3, R2, R34 ;  /* 0x0000000203227223 */ /* 0x000fce0000000022 */
.L_x_1804:
[----:B------:R-:W-:Y:S05]  /*22ec0*/  BSYNC.RECONVERGENT B2 ;  /* 0x0000000000027941 */ /* 0x000fea0003800200 */
.L_x_1802:
        /* <DEDUP_REMOVED lines=32> */
.L_x_1806:
[----:B------:R-:W-:Y:S01]  /*230d0*/  FMUL.FTZ R34, R24, R3 ;  /* 0x0000000318227220 */ /* 0x000fe20000410000 */
[----:B------:R-:W-:-:S03]  /*230e0*/  FMUL.FTZ R2, R3, 0.5 ;  /* 0x3f00000003027820 */ /* 0x000fc60000410000 */
[----:B------:R-:W-:-:S04]  /*230f0*/  FFMA R3, -R34, R34, R24 ;  /* 0x0000002222037223 */ /* 0x000fc80000000118 */
[----:B------:R-:W-:-:S07]  /*23100*/  FFMA R34, R3, R2, R34 ;  /* 0x0000000203227223 */ /* 0x000fce0000000022 */
.L_x_1807:
[----:B------:R-:W-:Y:S05]  /*23110*/  BSYNC.RECONVERGENT B2 ;  /* 0x0000000000027941 */ /* 0x000fea0003800200 */
.L_x_1805:
[----:B------:R-:W-:-:S13]  /*23120*/  FSETP.GTU.AND P0, PT, R34, 1, PT ;  /* 0x3f8000002200780b */ /* 0x000fda0003f0c000 */
[----:B------:R-:W-:-:S07]  /*23130*/  @!P0 FADD R40, R40, 1 ;  /* 0x3f80000028288421 */ /* 0x000fce0000000000 */
.L_x_1798:
        /* <DEDUP_REMOVED lines=17> */
.L_x_1821:
        /* <DEDUP_REMOVED lines=32> */
.L_x_1810:
[----:B------:R-:W-:Y:S01]  /*23450*/  FMUL.FTZ R34, R24, R31 ;  /* 0x0000001f18227220 */ /* 0x000fe20000410000 */
[----:B------:R-:W-:-:S03]  /*23460*/  FMUL.FTZ R2, R31, 0.5 ;  /* 0x3f0000001f027820 */ /* 0x000fc60000410000 */
[----:B------:R-:W-:-:S04]  /*23470*/  FFMA R31, -R34, R34, R24 ;  /* 0x00000022221f7223 */ /* 0x000fc80000000118 */
[----:B------:R-:W-:-:S07]  /*23480*/  FFMA R34, R31, R2, R34 ;  /* 0x000000021f227223 */ /* 0x000fce0000000022 */
.L_x_1811:
[----:B------:R-:W-:Y:S05]  /*23490*/  BSYNC.RECONVERGENT B2 ;  /* 0x0000000000027941 */ /* 0x000fea0003800200 */
.L_x_1809:
        /* <DEDUP_REMOVED lines=32> */
.L_x_1813:
[----:B------:R-:W-:Y:S01]  /*236a0*/  FMUL.FTZ R34, R24, R31 ;  /* 0x0000001f18227220 */ /* 0x000fe20000410000 */
[----:B------:R-:W-:-:S03]  /*236b0*/  FMUL.FTZ R2, R31, 0.5 ;  /* 0x3f0000001f027820 */ /* 0x000fc60000410000 */
[----:B------:R-:W-:-:S04]  /*236c0*/  FFMA R31, -R34, R34, R24 ;  /* 0x00000022221f7223 */ /* 0x000fc80000000118 */
[----:B------:R-:W-:-:S07]  /*236d0*/  FFMA R34, R31, R2, R34 ;  /* 0x000000021f227223 */ /* 0x000fce0000000022 */
.L_x_1814:
[----:B------:R-:W-:Y:S05]  /*236e0*/  BSYNC.RECONVERGENT B2 ;  /* 0x0000000000027941 */ /* 0x000fea0003800200 */
.L_x_1812:
        /* <DEDUP_REMOVED lines=23> */
[----:B------:R-:W-:Y:S01]  /*23860*/  FFMA R24, R2, R2, R25 ;  /* 0x0000000202187223 */ /* 0x000fe20000000019 */
[----:B------:R-:W-:-:S03]  /*23870*/  IMAD.MOV.U32 R25, RZ, RZ, R41 ;  /* 0x000000ffff197224 */ /* 0x000fc600078e0029 */
[----:B------:R-:W-:Y:S01]  /*23880*/  VIADD R2, R24, 0xf3000000 ;  /* 0xf300000018027836 */ /* 0x000fe20000000000 */
[----:B------:R0:W1:Y:S04]  /*23890*/  MUFU.RSQ R31, R24 ;  /* 0x00000018001f7308 */ /* 0x0000680000001400 */
[----:B------:R-:W-:-:S13]  /*238a0*/  ISETP.GT.U32.AND P2, PT, R2, 0x727fffff, PT ;  /* 0x727fffff0200780c */ /* 0x000fda0003f44070 */
[----:B01----:R-:W-:Y:S05]  /*238b0*/  @!P2 BRA `(.L_x_1816) ;  /* 0x00000000000ca947 */ /* 0x003fea0003800000 */
[----:B------:R-:W-:-:S07]  /*238c0*/  MOV R2, 0x238e0 ;  /* 0x000238e000027802 */ /* 0x000fce0000000f00 */
[----:B------:R-:W-:Y:S05]  /*238d0*/  CALL.REL.NOINC `($__internal_2_$__cuda_sm20_sqrt_rn_f32_slowpath) ;  /* 0x0000006c00d87944 */ /* 0x000fea0003c00000 */
[----:B------:R-:W-:Y:S05]  /*238e0*/  BRA `(.L_x_1817) ;  /* 0x0000000000107947 */ /* 0x000fea0003800000 */
.L_x_1816:
[----:B------:R-:W-:Y:S01]  /*238f0*/  FMUL.FTZ R34, R24, R31 ;  /* 0x0000001f18227220 */ /* 0x000fe20000410000 */
[----:B------:R-:W-:-:S03]  /*23900*/  FMUL.FTZ R2, R31, 0.5 ;  /* 0x3f0000001f027820 */ /* 0x000fc60000410000 */
[----:B------:R-:W-:-:S04]  /*23910*/  FFMA R31, -R34, R34, R24 ;  /* 0x00000022221f7223 */ /* 0x000fc80000000118 */
[----:B------:R-:W-:-:S07]  /*23920*/  FFMA R34, R31, R2, R34 ;  /* 0x000000021f227223 */ /* 0x000fce0000000022 */
.L_x_1817:
[----:B------:R-:W-:Y:S05]  /*23930*/  BSYNC.RECONVERGENT B2 ;  /* 0x0000000000027941 */ /* 0x000fea0003800200 */
.L_x_1815:
        /* <DEDUP_REMOVED lines=32> */
.L_x_1819:
[----:B------:R-:W-:Y:S01]  /*23b40*/  FMUL.FTZ R34, R24, R29 ;  /* 0x0000001d18227220 */ /* 0x000fe20000410000 */
[----:B------:R-:W-:-:S03]  /*23b50*/  FMUL.FTZ R2, R29, 0.5 ;  /* 0x3f0000001d027820 */ /* 0x000fc60000410000 */
[----:B------:R-:W-:-:S04]  /*23b60*/  FFMA R29, -R34, R34, R24 ;  /* 0x00000022221d7223 */ /* 0x000fc80000000118 */
[----:B------:R-:W-:-:S07]  /*23b70*/  FFMA R34, R29, R2, R34 ;  /* 0x000000021d227223 */ /* 0x000fce0000000022 */
.L_x_1820:
[----:B------:R-:W-:Y:S05]  /*23b80*/  BSYNC.RECONVERGENT B2 ;  /* 0x0000000000027941 */ /* 0x000fea0003800200 */
.L_x_1818:
[----:B------:R-:W-:-:S13]  /*23b90*/  FSETP.GTU.AND P0, PT, R34, 1, PT ;  /* 0x3f8000002200780b */ /* 0x000fda0003f0c000 */
[----:B------:R-:W-:-:S04]  /*23ba0*/  @!P0 FADD R25, R25, 1 ;  /* 0x3f80000019198421 */ /* 0x000fc80000000000 */
[----:B------:R-:W-:Y:S01]  /*23bb0*/  IMAD.MOV.U32 R41, RZ, RZ, R25 ;  /* 0x000000ffff297224 */ /* 0x000fe200078e0019 */
[----:B------:R-:W-:Y:S06]  /*23bc0*/  @P1 BRA `(.L_x_1821) ;  /* 0xfffffff400a01947 */ /* 0x000fec000383ffff */
.L_x_1808:
        /* <DEDUP_REMOVED lines=32> */
.L_x_1824:
[----:B------:R-:W-:Y:S01]  /*23dd0*/  FMUL.FTZ R34, R24, R29 ;  /* 0x0000001d18227220 */ /* 0x000fe20000410000 */
[----:B------:R-:W-:-:S03]  /*23de0*/  FMUL.FTZ R2, R29, 0.5 ;  /* 0x3f0000001d027820 */ /* 0x000fc60000410000 */
[----:B------:R-:W-:-:S04]  /*23df0*/  FFMA R29, -R34, R34, R24 ;  /* 0x00000022221d7223 */ /* 0x000fc80000000118 */
[----:B------:R-:W-:-:S07]  /*23e00*/  FFMA R34, R29, R2, R34 ;  /* 0x000000021d227223 */ /* 0x000fce0000000022 */
.L_x_1825:
[----:B------:R-:W-:Y:S05]  /*23e10*/  BSYNC.RECONVERGENT B2 ;  /* 0x0000000000027941 */ /* 0x000fea0003800200 */
.L_x_1823:
        /* <DEDUP_REMOVED lines=11> */
[----:B------:R-:W-:-:S04]  /*23ed0*/  LOP3.LUT R24, R2, R24, R29, 0x96, !PT ;  /* 0x0000001802187212 */ /* 0x000fc800078e961d */
[----:B------:R-:W-:Y:S01]  /*23ee0*/  LOP3.LUT R29, R24, R3, RZ, 0x3c, !PT ;  /* 0x00000003181d7212 */ /* 0x000fe200078e3cff */
[----:B------:R-:W-:Y:S02]  /*23ef0*/  IMAD.SHL.U32 R3, R31, 0x2, RZ ;  /* 0x000000021f037824 */ /* 0x000fe400078e00ff */
[----:B------:R-:W-:Y:S02]  /*23f00*/  IMAD.MOV.U32 R24, RZ, RZ, 0x2f800000 ;  /* 0x2f800000ff187424 */ /* 0x000fe400078e00ff */
        /* <DEDUP_REMOVED lines=18> */
.L_x_1827:
[----:B------:R-:W-:Y:S01]  /*24030*/  FMUL.FTZ R34, R24, R29 ;  /* 0x0000001d18227220 */ /* 0x000fe20000410000 */
[----:B------:R-:W-:-:S03]  /*24040*/  FMUL.FTZ R2, R29, 0.5 ;  /* 0x3f0000001d027820 */ /* 0x000fc60000410000 */
[----:B------:R-:W-:-:S04]  /*24050*/  FFMA R29, -R34, R34, R24 ;  /* 0x00000022221d7223 */ /* 0x000fc80000000118 */
[----:B------:R-:W-:-:S07]  /*24060*/  FFMA R34, R29, R2, R34 ;  /* 0x000000021d227223 */ /* 0x000fce0000000022 */
.L_x_1828:
[----:B------:R-:W-:Y:S05]  /*24070*/  BSYNC.RECONVERGENT B2 ;  /* 0x0000000000027941 */ /* 0x000fea0003800200 */
.L_x_1826:
        /* <DEDUP_REMOVED lines=32> */
.L_x_1830:
[----:B------:R-:W-:Y:S01]  /*24280*/  FMUL.FTZ R34, R24, R3 ;  /* 0x0000000318227220 */ /* 0x000fe20000410000 */
[----:B------:R-:W-:-:S03]  /*24290*/  FMUL.FTZ R2, R3, 0.5 ;  /* 0x3f00000003027820 */ /* 0x000fc60000410000 */
[----:B------:R-:W-:-:S04]  /*242a0*/  FFMA R3, -R34, R34, R24 ;  /* 0x0000002222037223 */ /* 0x000fc80000000118 */
[----:B------:R-:W-:-:S07]  /*242b0*/  FFMA R34, R3, R2, R34 ;  /* 0x0000000203227223 */ /* 0x000fce0000000022 */
.L_x_1831:
[----:B------:R-:W-:Y:S05]  /*242c0*/  BSYNC.RECONVERGENT B2 ;  /* 0x0000000000027941 */ /* 0x000fea0003800200 */
.L_x_1829:
[----:B------:R-:W-:-:S13]  /*242d0*/  FSETP.GTU.AND P0, PT, R34, 1, PT ;  /* 0x3f8000002200780b */ /* 0x000fda0003f0c000 */
[----:B------:R-:W-:-:S07]  /*242e0*/  @!P0 FADD R41, R41, 1 ;  /* 0x3f80000029298421 */ /* 0x000fce0000000000 */
.L_x_1822:
        /* <DEDUP_REMOVED lines=17> */
.L_x_1845:
        /* <DEDUP_REMOVED lines=32> */
.L_x_1834:
[----:B------:R-:W-:Y:S01]  /*24600*/  FMUL.FTZ R34, R24, R31 ;  /* 0x0000001f18227220 */ /* 0x000fe20000410000 */
[----:B------:R-:W-:-:S03]  /*24610*/  FMUL.FTZ R2, R31, 0.5 ;  /* 0x3f0000001f027820 */ /* 0x000fc60000410000 */
[----:B------:R-:W-:-:S04]  /*24620*/  FFMA R31, -R34, R34, R24 ;  /* 0x00000022221f7223 */ /* 0x000fc80000000118 */
[----:B------:R-:W-:-:S07]  /*24630*/  FFMA R34, R31, R2, R34 ;  /* 0x000000021f227223 */ /* 0x000fce0000000022 */
.L_x_1835:
[----:B------:R-:W-:Y:S05]  /*24640*/  BSYNC.RECONVERGENT B2 ;  /* 0x0000000000027941 */ /* 0x000fea0003800200 */
.L_x_1833:
        /* <DEDUP_REMOVED lines=9> */
[----:B------:R-:W-:Y:S02]  /*246e0*/  IMAD.SHL.U32 R24, R33, 0x2, RZ ;  /* 0x0000000221187824 */ /* 0x000fe400078e00ff */
[----:B------:R-:W-:Y:S01]  /*246f0*/  IMAD.MOV.U32 R31, RZ, RZ, 0x2f800000 ;  /* 0x2f800000ff1f7424 */ /* 0x000fe200078e00ff */
        /* <DEDUP_REMOVED lines=21> */
.L_x_1837:
[----:B------:R-:W-:Y:S01]  /*24850*/  FMUL.FTZ R34, R24, R31 ;  /* 0x0000001f18227220 */ /* 0x000fe20000410000 */
[----:B------:R-:W-:-:S03]  /*24860*/  FMUL.FTZ R2, R31, 0.5 ;  /* 0x3f0000001f027820 */ /* 0x000fc60000410000 */
[----:B------:R-:W-:-:S04]  /*24870*/  FFMA R31, -R34, R34, R24 ;  /* 0x00000022221f7223 */ /* 0x000fc80000000118 */
[----:B------:R-:W-:-:S07]  /*24880*/  FFMA R34, R31, R2, R34 ;  /* 0x000000021f227223 */ /* 0x000fce0000000022 */
.L_x_1838:
[----:B------:R-:W-:Y:S05]  /*24890*/  BSYNC.RECONVERGENT B2 ;  /* 0x0000000000027941 */ /* 0x000fea0003800200 */
.L_x_1836:
        /* <DEDUP_REMOVED lines=32> */
.L_x_1840:
[----:B------:R-:W-:Y:S01]  /*24aa0*/  FMUL.FTZ R34, R24, R31 ;  /* 0x0000001f18227220 */ /* 0x000fe20000410000 */
[----:B------:R-:W-:-:S03]  /*24ab0*/  FMUL.FTZ R2, R31, 0.5 ;  /* 0x3f0000001f027820 */ /* 0x000fc60000410000 */
[----:B------:R-:W-:-:S04]  /*24ac0*/  FFMA R31, -R34, R34, R24 ;  /* 0x00000022221f7223 */ /* 0x000fc80000000118 */
[----:B------:R-:W-:-:S07]  /*24ad0*/  FFMA R34, R31, R2, R34 ;  /* 0x000000021f227223 */ /* 0x000fce0000000022 */
.L_x_1841:
[----:B------:R-:W-:Y:S05]  /*24ae0*/  BSYNC.RECONVERGENT B2 ;  /* 0x0000000000027941 */ /* 0x000fea0003800200 */
.L_x_1839:
        /* <DEDUP_REMOVED lines=10> */
[----:B------:R-:W-:Y:S01]  /*24b90*/  LOP3.LUT R36, R25, R38, RZ, 0x3c, !PT ;  /* 0x0000002619247212 */ /* 0x000fe200078e3cff */
[----:B------:R-:W-:-:S04]  /*24ba0*/  HFMA2 R25, -RZ, RZ, 0.1171875, 0 ;  /* 0x2f800000ff197431 */ /* 0x000fc800000001ff */
        /* <DEDUP_REMOVED lines=20> */
.L_x_1843:
[----:B------:R-:W-:Y:S01]  /*24cf0*/  FMUL.FTZ R34, R24, R25 ;  /* 0x0000001918227220 */ /* 0x000fe20000410000 */
[----:B------:R-:W-:-:S03]  /*24d00*/  FMUL.FTZ R2, R25, 0.5 ;  /* 0x3f00000019027820 */ /* 0x000fc60000410000 */
[----:B------:R-:W-:-:S04]  /*24d10*/  FFMA R25, -R34, R34, R24 ;  /* 0x0000002222197223 */ /* 0x000fc80000000118 */
[----:B------:R-:W-:-:S07]  /*24d20*/  FFMA R34, R25, R2, R34 ;  /* 0x0000000219227223 */ /* 0x000fce0000000022 */
.L_x_1844:
[----:B------:R-:W-:Y:S05]  /*24d30*/  BSYNC.RECONVERGENT B2 ;  /* 0x0000000000027941 */ /* 0x000fea0003800200 */
.L_x_1842:
[----:B------:R-:W-:-:S13]  /*24d40*/  FSETP.GTU.AND P0, PT, R34, 1, PT ;  /* 0x3f8000002200780b */ /* 0x000fda0003f0c000 */
[----:B------:R-:W-:-:S04]  /*24d50*/  @!P0 FADD R3, R3, 1 ;  /* 0x3f80000003038421 */ /* 0x000fc80000000000 */
[----:B------:R-:W-:Y:S01]  /*24d60*/  IMAD.MOV.U32 R42, RZ, RZ, R3 ;  /* 0x000000ffff2a7224 */ /* 0x000fe200078e0003 */
[----:B------:R-:W-:Y:S06]  /*24d70*/  @P1 BRA `(.L_x_1845) ;  /* 0xfffffff400a01947 */ /* 0x000fec000383ffff */
.L_x_1832:
        /* <DEDUP_REMOVED lines=32> */
.L_x_1848:
[----:B------:R-:W-:Y:S01]  /*24f80*/  FMUL.FTZ R34, R24, R31 ;  /* 0x0000001f18227220 */ /* 0x000fe20000410000 */
[----:B------:R-:W-:-:S03]  /*24f90*/  FMUL.FTZ R2, R31, 0.5 ;  /* 0x3f0000001f027820 */ /* 0x000fc60000410000 */
[----:B------:R-:W-:-:S04]  /*24fa0*/  FFMA R31, -R34, R34, R24 ;  /* 0x00000022221f7223 */ /* 0x000fc80000000118 */
[----:B------:R-:W-:-:S07]  /*24fb0*/  FFMA R34, R31, R2, R34 ;  /* 0x000000021f227223 */ /* 0x000fce0000000022 */
.L_x_1849:
[----:B------:R-:W-:Y:S05]  /*24fc0*/  BSYNC.RECONVERGENT B2 ;  /* 0x0000000000027941 */ /* 0x000fea0003800200 */
.L_x_1847:
        /* <DEDUP_REMOVED lines=33> */
.L_x_1851:
[----:B------:R-:W-:Y:S01]  /*251e0*/  FMUL.FTZ R34, R24, R31 ;  /* 0x0000001f18227220 */ /* 0x000fe20000410000 */
[----:B------:R-:W-:-:S03]  /*251f0*/  FMUL.FTZ R2, R31, 0.5 ;  /* 0x3f0000001f027820 */ /* 0x000fc60000410000 */
[----:B------:R-:W-:-:S04]  /*25200*/  FFMA R31, -R34, R34, R24 ;  /* 0x00000022221f7223 */ /* 0x000fc80000000118 */
[----:B------:R-:W-:-:S07]  /*25210*/  FFMA R34, R31, R2, R34 ;  /* 0x000000021f227223 */ /* 0x000fce0000000022 */
.L_x_1852:
[----:B------:R-:W-:Y:S05]  /*25220*/  BSYNC.RECONVERGENT B2 ;  /* 0x0000000000027941 */ /* 0x000fea0003800200 */
.L_x_1850:
        /* <DEDUP_REMOVED lines=32> */
.L_x_1854:
[----:B------:R-:W-:Y:S01]  /*25430*/  FMUL.FTZ R34, R24, R3 ;  /* 0x0000000318227220 */ /* 0x000fe20000410000 */
[----:B------:R-:W-:-:S03]  /*25440*/  FMUL.FTZ R2, R3, 0.5 ;  /* 0x3f00000003027820 */ /* 0x000fc60000410000 */
[----:B------:R-:W-:-:S04]  /*25450*/  FFMA R3, -R34, R34, R24 ;  /* 0x0000002222037223 */ /* 0x000fc80000000118 */
[----:B------:R-:W-:-:S07]  /*25460*/  FFMA R34, R3, R2, R34 ;  /* 0x0000000203227223 */ /* 0x000fce0000000022 */
.L_x_1855:
[----:B------:R-:W-:Y:S05]  /*25470*/  BSYNC.RECONVERGENT B2 ;  /* 0x0000000000027941 */ /* 0x000fea0003800200 */
.L_x_1853:
[----:B------:R-:W-:-:S13]  /*25480*/  FSETP.GTU.AND P0, PT, R34, 1, PT ;  /* 0x3f8000002200780b */ /* 0x000fda0003f0c000 */
[----:B------:R-:W-:-:S07]  /*25490*/  @!P0 FADD R42, R42, 1 ;  /* 0x3f8000002a2a8421 */ /* 0x000fce0000000000 */
.L_x_1846:
        /* <DEDUP_REMOVED lines=17> */
.L_x_1869:
        /* <DEDUP_REMOVED lines=32> */
.L_x_1858:
[----:B------:R-:W-:Y:S01]  /*257b0*/  FMUL.FTZ R34, R24, R31 ;  /* 0x0000001f18227220 */ /* 0x000fe20000410000 */
[----:B------:R-:W-:-:S03]  /*257c0*/  FMUL.FTZ R2, R31, 0.5 ;  /* 0x3f0000001f027820 */ /* 0x000fc60000410000 */
[----:B------:R-:W-:-:S04]  /*257d0*/  FFMA R31, -R34, R34, R24 ;  /* 0x00000022221f7223 */ /* 0x000fc80000000118 */
[----:B------:R-:W-:-:S07]  /*257e0*/  FFMA R34, R31, R2, R34 ;  /* 0x000000021f227223 */ /* 0x000fce0000000022 */
.L_x_1859:
[----:B------:R-:W-:Y:S05]  /*257f0*/  BSYNC.RECONVERGENT B2 ;  /* 0x0000000000027941 */ /* 0x000fea0003800200 */
.L_x_1857:
        /* <DEDUP_REMOVED lines=32> */
.L_x_1861:
[----:B------:R-:W-:Y:S01]  /*25a00*/  FMUL.FTZ R34, R24, R31 ;  /* 0x0000001f18227220 */ /* 0x000fe20000410000 */
[----:B------:R-:W-:-:S03]  /*25a10*/  FMUL.FTZ R2, R31, 0.5 ;  /* 0x3f0000001f027820 */ /* 0x000fc60000410000 */
[----:B------:R-:W-:-:S04]  /*25a20*/  FFMA R31, -R34, R34, R24 ;  /* 0x00000022221f7223 */ /* 0x000fc80000000118 */
[----:B------:R-:W-:-:S07]  /*25a30*/  FFMA R34, R31, R2, R34 ;  /* 0x000000021f227223 */ /* 0x000fce0000000022 */
.L_x_1862:
[----:B------:R-:W-:Y:S05]  /*25a40*/  BSYNC.RECONVERGENT B2 ;  /* 0x0000000000027941 */ /* 0x000fea0003800200 */
.L_x_1860:
        /* <DEDUP_REMOVED lines=32> */
.L_x_1864:
[----:B------:R-:W-:Y:S01]  /*25c50*/  FMUL.FTZ R34, R24, R31 ;  /* 0x0000001f18227220 */ /* 0x000fe20000410000 */
[----:B------:R-:W-:-:S03]  /*25c60*/  FMUL.FTZ R2, R31, 0.5 ;  /* 0x3f0000001f027820 */ /* 0x000fc60000410000 */
[----:B------:R-:W-:-:S04]  /*25c70*/  FFMA R31, -R34, R34, R24 ;  /* 0x00000022221f7223 */ /* 0x000fc80000000118 */
[----:B------:R-:W-:-:S07]  /*25c80*/  FFMA R34, R31, R2, R34 ;  /* 0x000000021f227223 */ /* 0x000fce0000000022 */
.L_x_1865:
[----:B------:R-:W-:Y:S05]  /*25c90*/  BSYNC.RECONVERGENT B2 ;  /* 0x0000000000027941 */ /* 0x000fea0003800200 */
.L_x_1863:
        /* <DEDUP_REMOVED lines=32> */
.L_x_1867:
[----:B------:R-:W-:Y:S01]  /*25ea0*/  FMUL.FTZ R34, R24, R3 ;  /* 0x0000000318227220 */ /* 0x000fe20000410000 */
[----:B------:R-:W-:-:S03]  /*25eb0*/  FMUL.FTZ R2, R3, 0.5 ;  /* 0x3f00000003027820 */ /* 0x000fc60000410000 */
[----:B------:R-:W-:-:S04]  /*25ec0*/  FFMA R3, -R34, R34, R24 ;  /* 0x0000002222037223 */ /* 0x000fc80000000118 */
[----:B------:R-:W-:-:S07]  /*25ed0*/  FFMA R34, R3, R2, R34 ;  /* 0x0000000203227223 */ /* 0x000fce0000000022 */
.L_x_1868:
[----:B------:R-:W-:Y:S05]  /*25ee0*/  BSYNC.RECONVERGENT B2 ;  /* 0x0000000000027941 */ /* 0x000fea0003800200 */
.L_x_1866:
[----:B------:R-:W-:-:S13]  /*25ef0*/  FSETP.GTU.AND P0, PT, R34, 1, PT ;  /* 0x3f8000002200780b */ /* 0x000fda0003f0c000 */
[----:B------:R-:W-:-:S04]  /*25f00*/  @!P0 FADD R25, R25, 1 ;  /* 0x3f80000019198421 */ /* 0x000fc80000000000 */
[----:B------:R-:W-:Y:S01]  /*25f10*/  IMAD.MOV.U32 R43, RZ, RZ, R25 ;  /* 0x000000ffff2b7224 */ /* 0x000fe200078e0019 */
[----:B------:R-:W-:Y:S06]  /*25f20*/  @P1 BRA `(.L_x_1869) ;  /* 0xfffffff400a01947 */ /* 0x000fec000383ffff */
.L_x_1856:
        /* <DEDUP_REMOVED lines=32> */
.L_x_1872:
[----:B------:R-:W-:Y:S01]  /*26130*/  FMUL.FTZ R34, R24, R31 ;  /* 0x0000001f18227220 */ /* 0x000fe20000410000 */
[----:B------:R-:W-:-:S03]  /*26140*/  FMUL.FTZ R2, R31, 0.5 ;  /* 0x3f0000001f027820 */ /* 0x000fc60000410000 */
[----:B------:R-:W-:-:S04]  /*26150*/  FFMA R31, -R34, R34, R24 ;  /* 0x00000022221f7223 */ /* 0x000fc80000000118 */
[----:B------:R-:W-:-:S07]  /*26160*/  FFMA R34, R31, R2, R34 ;  /* 0x000000021f227223 */ /* 0x000fce0000000022 */
.L_x_1873:
[----:B------:R-:W-:Y:S05]  /*26170*/  BSYNC.RECONVERGENT B2 ;  /* 0x0000000000027941 */ /* 0x000fea0003800200 */
.L_x_1871:
        /* <DEDUP_REMOVED lines=33> */
.L_x_1875:
[----:B------:R-:W-:Y:S01]  /*26390*/  FMUL.FTZ R34, R24, R31 ;  /* 0x0000001f18227220 */ /* 0x000fe20000410000 */
[----:B------:R-:W-:-:S03]  /*263a0*/  FMUL.FTZ R2, R31, 0.5 ;  /* 0x3f0000001f027820 */ /* 0x000fc60000410000 */
[----:B------:R-:W-:-:S04]  /*263b0*/  FFMA R31, -R34, R34, R24 ;  /* 0x00000022221f7223 */ /* 0x000fc80000000118 */
[----:B------:R-:W-:-:S07]  /*263c0*/  FFMA R34, R31, R2, R34 ;  /* 0x000000021f227223 */ /* 0x000fce0000000022 */
.L_x_1876:
[----:B------:R-:W-:Y:S05]  /*263d0*/  BSYNC.RECONVERGENT B2 ;  /* 0x0000000000027941 */ /* 0x000fea0003800200 */
.L_x_1874:
        /* <DEDUP_REMOVED lines=32> */
.L_x_1878:
[----:B------:R-:W-:Y:S01]  /*265e0*/  FMUL.FTZ R34, R24, R3 ;  /* 0x0000000318227220 */ /* 0x000fe20000410000 */
[----:B------:R-:W-:-:S03]  /*265f0*/  FMUL.FTZ R2, R3, 0.5 ;  /* 0x3f00000003027820 */ /* 0x000fc60000410000 */
[----:B------:R-:W-:-:S04]  /*26600*/  FFMA R3, -R34, R34, R24 ;  /* 0x0000002222037223 */ /* 0x000fc80000000118 */
[----:B------:R-:W-:-:S07]  /*26610*/  FFMA R34, R3, R2, R34 ;  /* 0x0000000203227223 */ /* 0x000fce0000000022 */
.L_x_1879:
[----:B------:R-:W-:Y:S05]  /*26620*/  BSYNC.RECONVERGENT B2 ;  /* 0x0000000000027941 */ /* 0x000fea0003800200 */
.L_x_1877:
[----:B------:R-:W-:-:S13]  /*26630*/  FSETP.GTU.AND P0, PT, R34, 1, PT ;  /* 0x3f8000002200780b */ /* 0x000fda0003f0c000 */
[----:B------:R-:W-:-:S07]  /*26640*/  @!P0 FADD R43, R43, 1 ;  /* 0x3f8000002b2b8421 */ /* 0x000fce0000000000 */
.L_x_1870:
        /* <DEDUP_REMOVED lines=17> */
.L_x_1893:
        /* <DEDUP_REMOVED lines=32> */
.L_x_1882:
[----:B------:R-:W-:Y:S01]  /*26960*/  FMUL.FTZ R34, R24, R31 ;  /* 0x0000001f18227220 */ /* 0x000fe20000410000 */
[----:B------:R-:W-:-:S03]  /*26970*/  FMUL.FTZ R2, R31, 0.5 ;  /* 0x3f0000001f027820 */ /* 0x000fc60000410000 */
[----:B------:R-:W-:-:S04]  /*26980*/  FFMA R31, -R34, R34, R24 ;  /* 0x00000022221f7223 */ /* 0x000fc80000000118 */
[----:B------:R-:W-:-:S07]  /*26990*/  FFMA R34, R31, R2, R34 ;  /* 0x000000021f227223 */ /* 0x000fce0000000022 */
.L_x_1883:
[----:B------:R-:W-:Y:S05]  /*269a0*/  BSYNC.RECONVERGENT B2 ;  /* 0x0000000000027941 */ /* 0x000fea0003800200 */
.L_x_1881:
        /* <DEDUP_REMOVED lines=32> */
.L_x_1885:
[----:B------:R-:W-:Y:S01]  /*26bb0*/  FMUL.FTZ R34, R24, R31 ;  /* 0x0000001f18227220 */ /* 0x000fe20000410000 */
[----:B------:R-:W-:-:S03]  /*26bc0*/  FMUL.FTZ R2, R31, 0.5 ;  /* 0x3f0000001f027820 */ /* 0x000fc60000410000 */
[----:B------:R-:W-:-:S04]  /*26bd0*/  FFMA R31, -R34, R34, R24 ;  /* 0x00000022221f7223 */ /* 0x000fc80000000118 */
[----:B------:R-:W-:-:S07]  /*26be0*/  FFMA R34, R31, R2, R34 ;  /* 0x000000021f227223 */ /* 0x000fce0000000022 */
.L_x_1886:
[----:B------:R-:W-:Y:S05]  /*26bf0*/  BSYNC.RECONVERGENT B2 ;  /* 0x0000000000027941 */ /* 0x000fea0003800200 */
.L_x_1884:
        /* <DEDUP_REMOVED lines=32> */
.L_x_1888:
[----:B------:R-:W-:Y:S01]  /*26e00*/  FMUL.FTZ R34, R24, R31 ;  /* 0x0000001f18227220 */ /* 0x000fe20000410000 */
[----:B------:R-:W-:-:S03]  /*26e10*/  FMUL.FTZ R2, R31, 0.5 ;  /* 0x3f0000001f027820 */ /* 0x000fc60000410000 */
[----:B------:R-:W-:-:S04]  /*26e20*/  FFMA R31, -R34, R34, R24 ;  /* 0x00000022221f7223 */ /* 0x000fc80000000118 */
[----:B------:R-:W-:-:S07]  /*26e30*/  FFMA R34, R31, R2, R34 ;  /* 0x000000021f227223 */ /* 0x000fce0000000022 */
.L_x_1889:
[----:B------:R-:W-:Y:S05]  /*26e40*/  BSYNC.RECONVERGENT B2 ;  /* 0x0000000000027941 */ /* 0x000fea0003800200 */
.L_x_1887:
        /* <DEDUP_REMOVED lines=32> */
.L_x_1891:
[----:B------:R-:W-:Y:S01]  /*27050*/  FMUL.FTZ R34, R24, R3 ;  /* 0x0000000318227220 */ /* 0x000fe20000410000 */
[----:B------:R-:W-:-:S03]  /*27060*/  FMUL.FTZ R2, R3, 0.5 ;  /* 0x3f00000003027820 */ /* 0x000fc60000410000 */
[----:B------:R-:W-:-:S04]  /*27070*/  FFMA R3, -R34, R34, R24 ;  /* 0x0000002222037223 */ /* 0x000fc80000000118 */
[----:B------:R-:W-:-:S07]  /*27080*/  FFMA R34, R3, R2, R34 ;  /* 0x0000000203227223 */ /* 0x000fce0000000022 */
.L_x_1892:
[----:B------:R-:W-:Y:S05]  /*27090*/  BSYNC.RECONVERGENT B2 ;  /* 0x0000000000027941 */ /* 0x000fea0003800200 */
.L_x_1890:
[----:B------:R-:W-:-:S13]  /*270a0*/  FSETP.GTU.AND P0, PT, R34, 1, PT ;  /* 0x3f8000002200780b */ /* 0x000fda0003f0c000 */
[----:B------:R-:W-:-:S04]  /*270b0*/  @!P0 FADD R35, R35, 1 ;  /* 0x3f80000023238421 */ /* 0x000fc80000000000 */
[----:B------:R-:W-:Y:S01]  /*270c0*/  IMAD.MOV.U32 R43, RZ, RZ, R35 ;  /* 0x000000ffff2b7224 */ /* 0x000fe200078e0023 */
[----:B------:R-:W-:Y:S06]  /*270d0*/  @P1 BRA `(.L_x_1893) ;  /* 0xfffffff400a01947 */ /* 0x000fec000383ffff */
.L_x_1880:
        /* <DEDUP_REMOVED lines=32> */
.L_x_1896:
[----:B------:R-:W-:Y:S01]  /*272e0*/  FMUL.FTZ R34, R24, R31 ;  /* 0x0000001f18227220 */ /* 0x000fe20000410000 */
[----:B------:R-:W-:-:S03]  /*272f0*/  FMUL.FTZ R2, R31, 0.5 ;  /* 0x3f0000001f027820 */ /* 0x000fc60000410000 */
[----:B------:R-:W-:-:S04]  /*27300*/  FFMA R31, -R34, R34, R24 ;  /* 0x00000022221f7223 */ /* 0x000fc80000000118 */
[----:B------:R-:W-:-:S07]  /*27310*/  FFMA R34, R31, R2, R34 ;  /* 0x000000021f227223 */ /* 0x000fce0000000022 */
.L_x_1897:
[----:B------:R-:W-:Y:S05]  /*27320*/  BSYNC.RECONVERGENT B2 ;  /* 0x0000000000027941 */ /* 0x000fea0003800200 */
.L_x_1895:
        /* <DEDUP_REMOVED lines=33> */
.L_x_1899:
[----:B------:R-:W-:Y:S01]  /*27540*/  FMUL.FTZ R34, R24, R31 ;  /* 0x0000001f18227220 */ /* 0x000fe20000410000 */
[----:B------:R-:W-:-:S03]  /*27550*/  FMUL.FTZ R2, R31, 0.5 ;  /* 0x3f0000001f027820 */ /* 0x000fc60000410000 */
[----:B------:R-:W-:-:S04]  /*27560*/  FFMA R31, -R34, R34, R24 ;  /* 0x00000022221f7223 */ /* 0x000fc80000000118 */
[----:B------:R-:W-:-:S07]  /*27570*/  FFMA R34, R31, R2, R34 ;  /* 0x000000021f227223 */ /* 0x000fce0000000022 */
.L_x_1900:
[----:B------:R-:W-:Y:S05]  /*27580*/  BSYNC.RECONVERGENT B2 ;  /* 0x0000000000027941 */ /* 0x000fea0003800200 */
.L_x_1898:
        /* <DEDUP_REMOVED lines=32> */
.L_x_1902:
[----:B------:R-:W-:Y:S01]  /*27790*/  FMUL.FTZ R34, R24, R3 ;  /* 0x0000000318227220 */ /* 0x000fe20000410000 */
[----:B------:R-:W-:-:S03]  /*277a0*/  FMUL.FTZ R2, R3, 0.5 ;  /* 0x3f00000003027820 */ /* 0x000fc60000410000 */
[----:B------:R-:W-:-:S04]  /*277b0*/  FFMA R3, -R34, R34, R24 ;  /* 0x0000002222037223 */ /* 0x000fc80000000118 */
[----:B------:R-:W-:-:S07]  /*277c0*/  FFMA R34, R3, R2, R34 ;  /* 0x0000000203227223 */ /* 0x000fce0000000022 */
.L_x_1903:
[----:B------:R-:W-:Y:S05]  /*277d0*/  BSYNC.RECONVERGENT B2 ;  /* 0x0000000000027941 */ /* 0x000fea0003800200 */
.L_x_1901:
[----:B------:R-:W-:-:S13]  /*277e0*/  FSETP.GTU.AND P0, PT, R34, 1, PT ;  /* 0x3f8000002200780b */ /* 0x000fda0003f0c000 */
[----:B------:R-:W-:-:S07]  /*277f0*/  @!P0 FADD R43, R43, 1 ;  /* 0x3f8000002b2b8421 */ /* 0x000fce0000000000 */
.L_x_1894:
        /* <DEDUP_REMOVED lines=14> */
.L_x_1905:
[----:B------:R-:W-:Y:S05]  /*278e0*/  BSYNC.RECONVERGENT B4 ;  /* 0x0000000000047941 */ /* 0x000fea0003800200 */
.L_x_1904:
        /* <DEDUP_REMOVED lines=12> */
.L_x_1907:
[----:B------:R-:W-:Y:S05]  /*279b0*/  BSYNC.RECONVERGENT B4 ;  /* 0x0000000000047941 */ /* 0x000fea0003800200 */
.L_x_1906:
        /* <DEDUP_REMOVED lines=14> */
.L_x_1909:
[----:B------:R-:W-:Y:S05]  /*27aa0*/  BSYNC.RECONVERGENT B4 ;  /* 0x0000000000047941 */ /* 0x000fea0003800200 */
.L_x_1908:
        /* <DEDUP_REMOVED lines=13> */
.L_x_1911:
[----:B------:R-:W-:Y:S05]  /*27b80*/  BSYNC.RECONVERGENT B4 ;  /* 0x0000000000047941 */ /* 0x000fea0003800200 */
.L_x_1910:
        /* <DEDUP_REMOVED lines=14> */
.L_x_1913:
[----:B------:R-:W-:Y:S05]  /*27c70*/  BSYNC.RECONVERGENT B4 ;  /* 0x0000000000047941 */ /* 0x000fea0003800200 */
.L_x_1912:
        /* <DEDUP_REMOVED lines=13> */
.L_x_1915:
[----:B------:R-:W-:Y:S05]  /*27d50*/  BSYNC.RECONVERGENT B4 ;  /* 0x0000000000047941 */ /* 0x000fea0003800200 */
.L_x_1914:
        /* <DEDUP_REMOVED lines=14> */
.L_x_1917:
[----:B------:R-:W-:Y:S05]  /*27e40*/  BSYNC.RECONVERGENT B4 ;  /* 0x0000000000047941 */ /* 0x000fea0003800200 */
.L_x_1916:
        /* <DEDUP_REMOVED lines=13> */
.L_x_1919:
[----:B------:R-:W-:Y:S05]  /*27f20*/  BSYNC.RECONVERGENT B4 ;  /* 0x0000000000047941 */ /* 0x000fea0003800200 */
.L_x_1918:
        /* <DEDUP_REMOVED lines=14> */
.L_x_1921:
[----:B------:R-:W-:Y:S05]  /*28010*/  BSYNC.RECONVERGENT B4 ;  /* 0x0000000000047941 */ /* 0x000fea0003800200 */
.L_x_1920:
        /* <DEDUP_REMOVED lines=13> */
.L_x_1923:
[----:B------:R-:W-:Y:S05]  /*280f0*/  BSYNC.RECONVERGENT B4 ;  /* 0x0000000000047941 */ /* 0x000fea0003800200 */
.L_x_1922:
        /* <DEDUP_REMOVED lines=14> */
.L_x_1925:
[----:B------:R-:W-:Y:S05]  /*281e0*/  BSYNC.RECONVERGENT B4 ;  /* 0x0000000000047941 */ /* 0x000fea0003800200 */
.L_x_1924:
        /* <DEDUP_REMOVED lines=13> */
.L_x_1927:
[----:B------:R-:W-:Y:S05]  /*282c0*/  BSYNC.RECONVERGENT B4 ;  /* 0x0000000000047941 */ /* 0x000fea0003800200 */
.L_x_1926:
        /* <DEDUP_REMOVED lines=14> */
.L_x_1929:
[----:B------:R-:W-:Y:S05]  /*283b0*/  BSYNC.RECONVERGENT B4 ;  /* 0x0000000000047941 */ /* 0x000fea0003800200 */
.L_x_1928:
        /* <DEDUP_REMOVED lines=13> */
.L_x_1931:
[----:B------:R-:W-:Y:S05]  /*28490*/  BSYNC.RECONVERGENT B4 ;  /* 0x0000000000047941 */ /* 0x000fea0003800200 */
.L_x_1930:
        /* <DEDUP_REMOVED lines=14> */
.L_x_1933:
[----:B------:R-:W-:Y:S05]  /*28580*/  BSYNC.RECONVERGENT B4 ;  /* 0x0000000000047941 */ /* 0x000fea0003800200 */
.L_x_1932:
        /* <DEDUP_REMOVED lines=14> */
.L_x_1934:
[----:B------:R-:W-:Y:S05]  /*28670*/  BSYNC.RECONVERGENT B4 ;  /* 0x0000000000047941 */ /* 0x000fea0003800200 */
.L_x_1519:
        /* <DEDUP_REMOVED lines=13> */
[----:B------:R-:W-:Y:S02]  /*28750*/  FADD R2, R2, R9 ;  /* 0x0000000902027221 */ /* 0x000fe40000000000 */
[----:B------:R-:W-:-:S04]  /*28760*/  FADD R7, R4, R7 ;  /* 0x0000000704077221 */ /* 0x000fc80000000000 */
[----:B------:R-:W-:Y:S01]  /*28770*/  FADD R2, R2, R7 ;  /* 0x0000000702027221 */ /* 0x000fe20000000000 */
[----:B0-----:R-:W-:-:S03]  /*28780*/  IADD3 R10, P1, PT, -R20, R24, RZ ;  /* 0x00000018140a7210 */ /* 0x001fc60007f3e1ff */
[----:B------:R-:W-:Y:S01]  /*28790*/  FADD R19, R2, R3 ;  /* 0x0000000302137221 */ /* 0x000fe20000000000 */
[----:B------:R-:W-:Y:S02]  /*287a0*/  ISETP.GE.U32.AND P0, PT, R10, 0x1000, PT ;  /* 0x000010000a00780c */ /* 0x000fe40003f06070 */
[----:B------:R-:W-:-:S04]  /*287b0*/  IADD3.X R5, PT, PT, ~R18, R25, RZ, P1, !PT ;  /* 0x0000001912057210 */ /* 0x000fc80000ffe5ff */
[----:B------:R-:W-:-:S13]  /*287c0*/  ISETP.GE.U32.AND.EX P0, PT, R5, RZ, PT, P0 ;  /* 0x000000ff0500720c */ /* 0x000fda0003f06100 */
[----:B------:R-:W-:Y:S05]  /*287d0*/  @!P0 BRA `(.L_x_1935) ;  /* 0x0000001800288947 */ /* 0x000fea0003800000 */
[----:B------:R-:W-:-:S05]  /*287e0*/  IADD3 R20, P0, PT, R20, 0x1000, RZ ;  /* 0x0000100014147810 */ /* 0x000fca0007f1e0ff */
[----:B------:R-:W-:Y:S01]  /*287f0*/  IMAD.X R18, RZ, RZ, R18, P0 ;  /* 0x000000ffff127224 */ /* 0x000fe200000e0612 */
[----:B------:R-:W-:-:S04]  /*28800*/  ISETP.GT.U32.AND P0, PT, R20, R22, PT ;  /* 0x000000161400720c */ /* 0x000fc80003f04070 */
[----:B------:R-:W-:-:S13]  /*28810*/  ISETP.GT.U32.AND.EX P0, PT, R18, R21, PT, P0 ;  /* 0x000000151200720c */ /* 0x000fda0003f04100 */
[----:B------:R-:W-:Y:S05]  /*28820*/  @!P0 BRA `(.L_x_1936) ;  /* 0xfffffed4006c8947 */ /* 0x000fea000383ffff */
.L_x_1517:
[----:B------:R-:W-:-:S04]  /*28830*/  ISETP.GE.U32.AND P0, PT, R20, R24, PT ;  /* 0x000000181400720c */ /* 0x000fc80003f06070 */
[----:B------:R-:W-:-:S13]  /*28840*/  ISETP.GE.U32.AND.EX P0, PT, R18, R25, PT, P0 ;  /* 0x000000191200720c */ /* 0x000fda0003f06100 */
[----:B------:R-:W-:Y:S05]  /*28850*/  @P0 BRA `(.L_x_1935) ;  /* 0x0000001800080947 */ /* 0x000fea0003800000 */
[----:B------:R-:W-:-:S05]  /*28860*/  IMAD.IADD R5, R24, 0x1, -R20 ;  /* 0x0000000118057824 */ /* 0x000fca00078e0a14 */
[----:B------:R-:W-:-:S13]  /*28870*/  ISETP.GE.AND P0, PT, R26, R5, PT ;  /* 0x000000051a00720c */ /* 0x000fda0003f06270 */
[----:B------:R-:W-:Y:S05]  /*28880*/  @P0 BRA `(.L_x_1935) ;  /* 0x0000001400fc0947 */ /* 0x000fea0003800000 */
[----:B------:R-:W0:Y:S02]  /*28890*/  LDC R6, c[0x0][0x3a0] ;  /* 0x0000e800ff067b82 */ /* 0x000e240000000800 */
[----:B0-----:R-:W-:-:S13]  /*288a0*/  ISETP.GE.AND P0, PT, R6, 0x1, PT ;  /* 0x000000010600780c */ /* 0x001fda0003f06270 */
[----:B------:R-:W-:Y:S05]  /*288b0*/  @!P0 BRA `(.L_x_1937) ;  /* 0x0000001000b88947 */ /* 0x000fea0003800000 */
[----:B------:R-:W0:Y:S01]  /*288c0*/  LDC R7, c[0x0][0x380] ;  /* 0x0000e000ff077b82 */ /* 0x000e220000000800 */
[C---:B------:R-:W-:Y:S01]  /*288d0*/  VIADD R4, R6.reuse, 0xffffffff ;  /* 0xffffffff06047836 */ /* 0x040fe20000000000 */
[C---:B------:R-:W-:Y:S02]  /*288e0*/  LOP3.LUT R3, R6.reuse, 0x3, RZ, 0xc0, !PT ;  /* 0x0000000306037812 */ /* 0x040fe400078ec0ff */
[----:B------:R-:W-:Y:S01]  /*288f0*/  LOP3.LUT R6, R6, 0x7ffffffc, RZ, 0xc0, !PT ;  /* 0x7ffffffc06067812 */ /* 0x000fe200078ec0ff */
[----:B0-----:R-:W-:Y:S01]  /*28900*/  IMAD.IADD R20, R20, 0x1, R7 ;  /* 0x0000000114147824 */ /* 0x001fe200078e0207 */
[----:B------:R-:W-:-:S07]  /*28910*/  MOV R7, R26 ;  /* 0x0000001a00077202 */ /* 0x000fce0000000f00 */
.L_x_1964:
        /* <DEDUP_REMOVED lines=17> */
.L_x_1951:
[----:B------:R-:W-:Y:S01]  /*28a30*/  SHF.R.U32.HI R2, RZ, 0x2, R21 ;  /* 0x00000002ff027819 */ /* 0x000fe20000011615 */
[----:B------:R-:W-:Y:S01]  /*28a40*/  IMAD.SHL.U32 R17, R8, 0x10, RZ ;  /* 0x0000001008117824 */ /* 0x000fe200078e00ff */
[----:B------:R-:W-:Y:S01]  /*28a50*/  SHF.R.U32.HI R16, RZ, 0x2, R15 ;  /* 0x00000002ff107819 */ /* 0x000fe2000001160f */
[----:B------:R-:W-:Y:S01]  /*28a60*/  VIADD R13, R13, 0x4 ;  /* 0x000000040d0d7836 */ /* 0x000fe20000000000 */
[----:B------:R-:W-:Y:S01]  /*28a70*/  LOP3.LUT R2, R2, R21, RZ, 0x3c, !PT ;  /* 0x0000001502027212 */ /* 0x000fe200078e3cff */
[----:B------:R-:W-:Y:S01]  /*28a80*/  BSSY.RECONVERGENT B2, `(.L_x_1939) ;  /* 0x000001e000027945 */ /* 0x000fe20003800200 */
[----:B------:R-:W-:Y:S02]  /*28a90*/  LOP3.LUT R16, R16, R15, RZ, 0x3c, !PT ;  /* 0x0000000f10107212 */ /* 0x000fe400078e3cff */
[----:B------:R-:W-:Y:S01]  /*28aa0*/  MOV R21, 0x2f800000 ;  /* 0x2f80000000157802 */ /* 0x000fe20000000f00 */
[----:B------:R-:W-:Y:S01]  /*28ab0*/  IMAD.SHL.U32 R14, R2, 0x2, RZ ;  /* 0x00000002020e7824 */ /* 0x000fe200078e00ff */
[----:B------:R-:W-:-:S04]  /*28ac0*/  ISETP.NE.AND P1, PT, R13, R6, PT ;  /* 0x000000060d00720c */ /* 0x000fc80003f25270 */
        /* <DEDUP_REMOVED lines=21> */
.L_x_1940:
[----:B------:R-:W-:Y:S01]  /*28c20*/  FMUL.FTZ R34, R24, R21 ;  /* 0x0000001518227220 */ /* 0x000fe20000410000 */
[----:B------:R-:W-:-:S03]  /*28c30*/  FMUL.FTZ R2, R21, 0.5 ;  /* 0x3f00000015027820 */ /* 0x000fc60000410000 */
[----:B------:R-:W-:-:S04]  /*28c40*/  FFMA R21, -R34, R34, R24 ;  /* 0x0000002222157223 */ /* 0x000fc80000000118 */
[----:B------:R-:W-:-:S07]  /*28c50*/  FFMA R34, R21, R2, R34 ;  /* 0x0000000215227223 */ /* 0x000fce0000000022 */
.L_x_1941:
[----:B------:R-:W-:Y:S05]  /*28c60*/  BSYNC.RECONVERGENT B2 ;  /* 0x0000000000027941 */ /* 0x000fea0003800200 */
.L_x_1939:
        /* <DEDUP_REMOVED lines=31> */
.L_x_1943:
[----:B------:R-:W-:Y:S01]  /*28e60*/  FMUL.FTZ R34, R24, R9 ;  /* 0x0000000918227220 */ /* 0x000fe20000410000 */
[----:B------:R-:W-:-:S03]  /*28e70*/  FMUL.FTZ R2, R9, 0.5 ;  /* 0x3f00000009027820 */ /* 0x000fc60000410000 */
[----:B------:R-:W-:-:S04]  /*28e80*/  FFMA R9, -R34, R34, R24 ;  /* 0x0000002222097223 */ /* 0x000fc80000000118 */
[----:B------:R-:W-:-:S07]  /*28e90*/  FFMA R34, R9, R2, R34 ;  /* 0x0000000209227223 */ /* 0x000fce0000000022 */
.L_x_1944:
[----:B------:R-:W-:Y:S05]  /*28ea0*/  BSYNC.RECONVERGENT B2 ;  /* 0x0000000000027941 */ /* 0x000fea0003800200 */
.L_x_1942:
        /* <DEDUP_REMOVED lines=31> */
.L_x_1946:
[----:B------:R-:W-:Y:S01]  /*290a0*/  FMUL.FTZ R34, R24, R23 ;  /* 0x0000001718227220 */ /* 0x000fe20000410000 */
[----:B------:R-:W-:-:S03]  /*290b0*/  FMUL.FTZ R2, R23, 0.5 ;  /* 0x3f00000017027820 */ /* 0x000fc60000410000 */
[----:B------:R-:W-:-:S04]  /*290c0*/  FFMA R23, -R34, R34, R24 ;  /* 0x0000002222177223 */ /* 0x000fc80000000118 */
[----:B------:R-:W-:-:S07]  /*290d0*/  FFMA R34, R23, R2, R34 ;  /* 0x0000000217227223 */ /* 0x000fce0000000022 */
.L_x_1947:
[----:B------:R-:W-:Y:S05]  /*290e0*/  BSYNC.RECONVERGENT B2 ;  /* 0x0000000000027941 */ /* 0x000fea0003800200 */
.L_x_1945:
        /* <DEDUP_REMOVED lines=32> */
.L_x_1949:
[----:B------:R-:W-:Y:S01]  /*292f0*/  FMUL.FTZ R34, R24, R17 ;  /* 0x0000001118227220 */ /* 0x000fe20000410000 */
[----:B------:R-:W-:-:S03]  /*29300*/  FMUL.FTZ R2, R17, 0.5 ;  /* 0x3f00000011027820 */ /* 0x000fc60000410000 */
[----:B------:R-:W-:-:S04]  /*29310*/  FFMA R17, -R34, R34, R24 ;  /* 0x0000002222117223 */ /* 0x000fc80000000118 */
[----:B------:R-:W-:-:S07]  /*29320*/  FFMA R34, R17, R2, R34 ;  /* 0x0000000211227223 */ /* 0x000fce0000000022 */
.L_x_1950:
[----:B------:R-:W-:Y:S05]  /*29330*/  BSYNC.RECONVERGENT B2 ;  /* 0x0000000000027941 */ /* 0x000fea0003800200 */
.L_x_1948:
[----:B------:R-:W-:-:S13]  /*29340*/  FSETP.GTU.AND P0, PT, R34, 1, PT ;  /* 0x3f8000002200780b */ /* 0x000fda0003f0c000 */
[----:B------:R-:W-:Y:S01]  /*29350*/  @!P0 FADD R12, R12, 1 ;  /* 0x3f8000000c0c8421 */ /* 0x000fe20000000000 */
[----:B------:R-:W-:Y:S06]  /*29360*/  @P1 BRA `(.L_x_1951) ;  /* 0xfffffff400b01947 */ /* 0x000fec000383ffff */
.L_x_1938:
        /* <DEDUP_REMOVED lines=32> */
.L_x_1954:
[----:B------:R-:W-:Y:S01]  /*29570*/  FMUL.FTZ R34, R24, R17 ;  /* 0x0000001118227220 */ /* 0x000fe20000410000 */
[----:B------:R-:W-:-:S03]  /*29580*/  FMUL.FTZ R2, R17, 0.5 ;  /* 0x3f00000011027820 */ /* 0x000fc60000410000 */
[----:B------:R-:W-:-:S04]  /*29590*/  FFMA R17, -R34, R34, R24 ;  /* 0x0000002222117223 */ /* 0x000fc80000000118 */
[----:B------:R-:W-:-:S07]  /*295a0*/  FFMA R34, R17, R2, R34 ;  /* 0x0000000211227223 */ /* 0x000fce0000000022 */
.L_x_1955:
[----:B------:R-:W-:Y:S05]  /*295b0*/  BSYNC.RECONVERGENT B2 ;  /* 0x0000000000027941 */ /* 0x000fea0003800200 */
.L_x_1953:
        /* <DEDUP_REMOVED lines=8> */
[----:B------:R-:W-:Y:S01]  /*29640*/  LOP3.LUT R16, R16, R11, RZ, 0x3c, !PT ;  /* 0x0000000b10107212 */ /* 0x000fe200078e3cff */
[----:B------:R-:W-:Y:S01]  /*29650*/  IMAD.MOV.U32 R11, RZ, RZ, 0x2f800000 ;  /* 0x2f800000ff0b7424 */ /* 0x000fe200078e00ff */
        /* <DEDUP_REMOVED lines=23> */
.L_x_1957:
[----:B------:R-:W-:Y:S01]  /*297d0*/  FMUL.FTZ R34, R24, R11 ;  /* 0x0000000b18227220 */ /* 0x000fe20000410000 */
[----:B------:R-:W-:-:S03]  /*297e0*/  FMUL.FTZ R2, R11, 0.5 ;  /* 0x3f0000000b027820 */ /* 0x000fc60000410000 */
[----:B------:R-:W-:-:S04]  /*297f0*/  FFMA R11, -R34, R34, R24 ;  /* 0x00000022220b7223 */ /* 0x000fc80000000118 */
[----:B------:R-:W-:-:S07]  /*29800*/  FFMA R34, R11, R2, R34 ;  /* 0x000000020b227223 */ /* 0x000fce0000000022 */
.L_x_1958:
[----:B------:R-:W-:Y:S05]  /*29810*/  BSYNC.RECONVERGENT B2 ;  /* 0x0000000000027941 */ /* 0x000fea0003800200 */
.L_x_1956:
        /* <DEDUP_REMOVED lines=32> */
.L_x_1960:
[----:B------:R-:W-:Y:S01]  /*29a20*/  FMUL.FTZ R34, R24, R9 ;  /* 0x0000000918227220 */ /* 0x000fe20000410000 */
[----:B------:R-:W-:-:S03]  /*29a30*/  FMUL.FTZ R2, R9, 0.5 ;  /* 0x3f00000009027820 */ /* 0x000fc60000410000 */
[----:B------:R-:W-:-:S04]  /*29a40*/  FFMA R9, -R34, R34, R24 ;  /* 0x0000002222097223 */ /* 0x000fc80000000118 */
[----:B------:R-:W-:-:S07]  /*29a50*/  FFMA R34, R9, R2, R34 ;  /* 0x0000000209227223 */ /* 0x000fce0000000022 */
.L_x_1961:
[----:B------:R-:W-:Y:S05]  /*29a60*/  BSYNC.RECONVERGENT B2 ;  /* 0x0000000000027941 */ /* 0x000fea0003800200 */
.L_x_1959:
[----:B------:R-:W-:-:S13]  /*29a70*/  FSETP.GTU.AND P0, PT, R34, 1, PT ;  /* 0x3f8000002200780b */ /* 0x000fda0003f0c000 */
[----:B------:R-:W-:-:S07]  /*29a80*/  @!P0 FADD R12, R12, 1 ;  /* 0x3f8000000c0c8421 */ /* 0x000fce0000000000 */
.L_x_1952:
        /* <DEDUP_REMOVED lines=13> */
.L_x_1963:
[----:B------:R-:W-:Y:S05]  /*29b60*/  BSYNC.RECONVERGENT B4 ;  /* 0x0000000000047941 */ /* 0x000fea0003800200 */
.L_x_1962:
[----:B------:R-:W-:Y:S01]  /*29b70*/  FADD R19, R2, R19 ;  /* 0x0000001302137221 */ /* 0x000fe20000000000 */
[----:B------:R-:W-:Y:S06]  /*29b80*/  @!P2 BRA `(.L_x_1964) ;  /* 0xffffffec0064a947 */ /* 0x000fec000383ffff */
[----:B------:R-:W-:Y:S05]  /*29b90*/  BRA `(.L_x_1935) ;  /* 0x0000000400387947 */ /* 0x000fea0003800000 */
.L_x_1937:
        /* <DEDUP_REMOVED lines=11> */
.L_x_1965:
[----:B------:R-:W0:Y:S01]  /*29c50*/  LDC R0, c[0x0][0x390] ;  /* 0x0000e400ff007b82 */ /* 0x000e220000000800 */
[----:B------:R-:W-:Y:S01]  /*29c60*/  LOP3.LUT R3, RZ, R26, RZ, 0x33, !PT ;  /* 0x0000001aff037212 */ /* 0x000fe200078e33ff */
[----:B------:R-:W-:Y:S03]  /*29c70*/  BSSY.RECONVERGENT B2, `(.L_x_1966) ;  /* 0x0000010000027945 */ /* 0x000fe60003800200 */
[----:B0-----:R-:W-:-:S04]  /*29c80*/  IADD3 R3, PT, PT, -R20, R0, R3 ;  /* 0x0000000014037210 */ /* 0x001fc80007ffe103 */
[C---:B------:R-:W-:Y:S02]  /*29c90*/  LOP3.LUT R0, R3.reuse, 0x300, RZ, 0xc0, !PT ;  /* 0x0000030003007812 */ /* 0x040fe400078ec0ff */
[----:B------:R-:W-:Y:S02]  /*29ca0*/  ISETP.GE.U32.AND P1, PT, R3, 0x300, PT ;  /* 0x000003000300780c */ /* 0x000fe40003f26070 */
[----:B------:R-:W-:Y:S01]  /*29cb0*/  ISETP.NE.AND P0, PT, R0, 0x300, PT ;  /* 0x000003000000780c */ /* 0x000fe20003f05270 */
[----:B------:R-:W-:-:S12]  /*29cc0*/  IMAD.MOV.U32 R0, RZ, RZ, R26 ;  /* 0x000000ffff007224 */ /* 0x000fd800078e001a */
[----:B------:R-:W-:Y:S05]  /*29cd0*/  @!P0 BRA `(.L_x_1967) ;  /* 0x0000000000248947 */ /* 0x000fea0003800000 */
[----:B------:R-:W-:Y:S01]  /*29ce0*/  LEA.HI R3, R3, 0x1, RZ, 0x18 ;  /* 0x0000000103037811 */ /* 0x000fe200078fc0ff */
[----:B------:R-:W-:Y:S01]  /*29cf0*/  IMAD.MOV.U32 R4, RZ, RZ, RZ ;  /* 0x000000ffff047224 */ /* 0x000fe200078e00ff */
[----:B------:R-:W-:Y:S02]  /*29d00*/  MOV R0, R26 ;  /* 0x0000001a00007202 */ /* 0x000fe40000000f00 */
[----:B------:R-:W-:-:S07]  /*29d10*/  LOP3.LUT R3, R3, 0x3, RZ, 0xc0, !PT ;  /* 0x0000000303037812 */ /* 0x000fce00078ec0ff */
.L_x_1968:
[----:B------:R-:W-:Y:S02]  /*29d20*/  VIADD R4, R4, 0x1 ;  /* 0x0000000104047836 */ /* 0x000fe40000000000 */
[----:B------:R-:W-:Y:S01]  /*29d30*/  FADD R19, R2, R19 ;  /* 0x0000001302137221 */ /* 0x000fe20000000000 */
[----:B------:R-:W-:Y:S02]  /*29d40*/  VIADD R0, R0, 0x100 ;  /* 0x0000010000007836 */ /* 0x000fe40000000000 */
[----:B------:R-:W-:-:S13]  /*29d50*/  ISETP.NE.AND P0, PT, R4, R3, PT ;  /* 0x000000030400720c */ /* 0x000fda0003f05270 */
[----:B------:R-:W-:Y:S05]  /*29d60*/  @P0 BRA `(.L_x_1968) ;  /* 0xfffffffc00ec0947 */ /* 0x000fea000383ffff */
.L_x_1967:
[----:B------:R-:W-:Y:S05]  /*29d70*/  BSYNC.RECONVERGENT B2 ;  /* 0x0000000000027941 */ /* 0x000fea0003800200 */
.L_x_1966:
        /* <DEDUP_REMOVED lines=8> */
.L_x_1971:
        /* <DEDUP_REMOVED lines=19> */
.L_x_1970:
[----:B------:R-:W-:Y:S05]  /*29f30*/  BSYNC.RECONVERGENT B2 ;  /* 0x0000000000027941 */ /* 0x000fea0003800200 */
.L_x_1969:
        /* <DEDUP_REMOVED lines=14> */
.L_x_1973:
[----:B------:R-:W-:Y:S05]  /*2a020*/  BSYNC.RECONVERGENT B2 ;  /* 0x0000000000027941 */ /* 0x000fea0003800200 */
.L_x_1972:
[----:B------:R-:W-:-:S13]  /*2a030*/  ISETP.LT.OR P0, PT, R0, R5, P0 ;  /* 0x000000050000720c */ /* 0x000fda0000701670 */
[----:B------:R-:W-:-:S04]  /*2a040*/  @P0 FADD R3, R19, R2 ;  /* 0x0000000213030221 */ /* 0x000fc80000000000 */
[----:B------:R-:W-:-:S04]  /*2a050*/  @P0 FADD R3, R3, R2 ;  /* 0x0000000203030221 */ /* 0x000fc80000000000 */
[----:B------:R-:W-:-:S04]  /*2a060*/  @P0 FADD R3, R3, R2 ;  /* 0x0000000203030221 */ /* 0x000fc80000000000 */
[----:B------:R-:W-:-:S07]  /*2a070*/  @P0 FADD R19, R3, R2 ;  /* 0x0000000203130221 */ /* 0x000fce0000000000 */
.L_x_1935:
[----:B------:R-:W-:Y:S05]  /*2a080*/  BSYNC.RECONVERGENT B1 ;  /* 0x0000000000017941 */ /* 0x000fea0003800200 */
.L_x_1516:
[----:B------:R-:W0:Y:S01]  /*2a090*/  S2R R5, SR_LANEID ;  /* 0x0000000000057919 */ /* 0x000e220000000000 */
[----:B------:R-:W-:Y:S01]  /*2a0a0*/  ISETP.NE.AND P5, PT, R26, RZ, PT ;  /* 0x000000ff1a00720c */ /* 0x000fe20003fa5270 */
        /* <DEDUP_REMOVED lines=19> */
[----:B------:R-:W-:-:S04]  /*2a1e0*/  ISETP.GT.AND P0, PT, R5, 0xf, PT ;  /* 0x0000000f0500780c */ /* 0x000fc80003f04270 */
[----:B------:R-:W0:Y:S02]  /*2a1f0*/  SHFL.DOWN PT, R0, R19, 0x10, 0x1f ;  /* 0x0a001f0013007f89 */ /* 0x000e2400000e0000 */
[----:B0-----:R-:W-:-:S05]  /*2a200*/  FADD R2, R19, R0 ;  /* 0x0000000013027221 */ /* 0x001fca0000000000 */
[----:B------:R0:W-:Y:S01]  /*2a210*/  @!P1 STS [R3+0x8], R2 ;  /* 0x0000080203009388 */ /* 0x0001e20000000800 */
[----:B------:R-:W-:Y:S01]  /*2a220*/  FSEL R0, R19, R2, P0 ;  /* 0x0000000213007208 */ /* 0x000fe20000000000 */
[----:B------:R-:W-:Y:S06]  /*2a230*/  BAR.SYNC.DEFER_BLOCKING 0x0 ;  /* 0x0000000000007b1d */ /* 0x000fec0000010000 */
[----:B------:R-:W-:Y:S05]  /*2a240*/  @P5 BRA `(.L_x_1088) ;  /* 0x0000000000345947 */ /* 0x000fea0003800000 */
[----:B0-----:R-:W0:Y:S01]  /*2a250*/  S2R R3, SR_CgaCtaId ;  /* 0x0000000000037919 */ /* 0x001e220000008800 */
[----:B------:R-:W-:-:S04]  /*2a260*/  MOV R2, 0x400 ;  /* 0x0000040000027802 */ /* 0x000fc80000000f00 */
[----:B0-----:R-:W-:-:S05]  /*2a270*/  LEA R2, R3, R2, 0x18 ;  /* 0x0000000203027211 */ /* 0x001fca00078ec0ff */
        /* <DEDUP_REMOVED lines=10> */
.L_x_1088:
[----:B------:R-:W-:Y:S05]  /*2a320*/  BSYNC.RECONVERGENT B0 ;  /* 0x0000000000007941 */ /* 0x000fea0003800200 */
.L_x_1021:
[----:B------:R-:W-:Y:S05]  /*2a330*/  @P5 EXIT ;  /* 0x000000000000594d */ /* 0x000fea0003800000 */
[----:B------:R-:W3:Y:S08]  /*2a340*/  LDC R5, c[0x0][0x39c] ;  /* 0x0000e700ff057b82 */ /* 0x000ef00000000800 */
[----:B012---:R-:W0:Y:S01]  /*2a350*/  LDC.64 R2, c[0x0][0x388] ;  /* 0x0000e200ff027b82 */ /* 0x007e220000000a00 */
[----:B---3--:R-:W-:-:S05]  /*2a360*/  FADD R5, R0, R5 ;  /* 0x0000000500057221 */ /* 0x008fca0000000000 */
[----:B0-----:R-:W-:Y:S01]  /*2a370*/  STG.E desc[UR6][R2.64], R5 ;  /* 0x0000000502007986 */ /* 0x001fe2000c101906 */
[----:B------:R-:W-:Y:S05]  /*2a380*/  EXIT ;  /* 0x000000000000794d */ /* 0x000fea0003800000 */
.L_x_1087:
[----:B------:R-:W-:Y:S02]  /*2a390*/  HFMA2 R7, -RZ, RZ, 0, 1.847743988037109375e-06 ;  /* 0x0000001fff077431 */ /* 0x000fe400000001ff */
[----:B------:R-:W-:Y:S02]  /*2a3a0*/  IMAD.MOV.U32 R10, RZ, RZ, 0x1 ;  /* 0x00000001ff0a7424 */ /* 0x000fe400078e00ff */
[----:B------:R-:W-:-:S07]  /*2a3b0*/  IMAD.MOV.U32 R8, RZ, RZ, -0x1 ;  /* 0xffffffffff087424 */ /* 0x000fce00078e00ff */
[----:B0-----:R-:W-:Y:S05]  /*2a3c0*/  WARPSYNC.COLLECTIVE R8, `(.L_x_1974) ;  /* 0x0000000008087348 */ /* 0x001fea0003c00000 */
[----:B------:R1:W2:Y:S02]  /*2a3d0*/  SHFL.DOWN P0, R3, R9, R10, R7 ;  /* 0x0800000a09037389 */ /* 0x0002a40000000007 */
[----:B012---:R-:W-:Y:S05]  /*2a3e0*/  ENDCOLLECTIVE ;  /* 0x000000000000791b */ /* 0x007fea0003800000 */
.L_x_1974:
[----:B------:R-:W-:Y:S02]  /*2a3f0*/  IMAD.MOV.U32 R10, RZ, RZ, 0x2 ;  /* 0x00000002ff0a7424 */ /* 0x000fe400078e00ff */
[----:B------:R-:W-:Y:S01]  /*2a400*/  IMAD.MOV.U32 R0, RZ, RZ, R3 ;  /* 0x000000ffff007224 */ /* 0x000fe200078e0003 */
[----:B------:R-:W-:-:S03]  /*2a410*/  ISETP.GT.AND P0, PT, R6, 0x1e, PT ;  /* 0x0000001e0600780c */ /* 0x000fc60003f04270 */
[----:B------:R-:W-:-:S05]  /*2a420*/  FADD R0, R0, R9 ;  /* 0x0000000900007221 */ /* 0x000fca0000000000 */
[----:B------:R-:W-:-:S05]  /*2a430*/  FSEL R0, R9, R0, P0 ;  /* 0x0000000009007208 */ /* 0x000fca0000000000 */
[----:B------:R-:W-:-:S07]  /*2a440*/  IMAD.MOV.U32 R9, RZ, RZ, R0 ;  /* 0x000000ffff097224 */ /* 0x000fce00078e0000 */
[----:B------:R-:W-:Y:S05]  /*2a450*/  WARPSYNC.COLLECTIVE R8, `(.L_x_1975) ;  /* 0x0000000008087348 */ /* 0x000fea0003c00000 */
[----:B------:R0:W1:Y:S02]  /*2a460*/  SHFL.DOWN P0, R3, R9, R10, R7 ;  /* 0x0800000a09037389 */ /* 0x0000640000000007 */
[----:B01----:R-:W-:Y:S05]  /*2a470*/  ENDCOLLECTIVE ;  /* 0x000000000000791b */ /* 0x003fea0003800000 */
.L_x_1975:
[----:B------:R-:W-:Y:S01]  /*2a480*/  IMAD.MOV.U32 R10, RZ, RZ, 0x4 ;  /* 0x00000004ff0a7424 */ /* 0x000fe200078e00ff */
[----:B------:R-:W-:-:S13]  /*2a490*/  ISETP.GT.AND P0, PT, R6, 0x1d, PT ;  /* 0x0000001d0600780c */ /* 0x000fda0003f04270 */
[----:B------:R-:W-:-:S05]  /*2a4a0*/  @!P0 FADD R0, R0, R3 ;  /* 0x0000000300008221 */ /* 0x000fca0000000000 */
[----:B------:R-:W-:-:S07]  /*2a4b0*/  MOV R9, R0 ;  /* 0x0000000000097202 */ /* 0x000fce0000000f00 */
[----:B------:R-:W-:Y:S05]  /*2a4c0*/  WARPSYNC.COLLECTIVE R8, `(.L_x_1976) ;  /* 0x0000000008087348 */ /* 0x000fea0003c00000 */
[----:B------:R0:W1:Y:S02]  /*2a4d0*/  SHFL.DOWN P0, R3, R9, R10, R7 ;  /* 0x0800000a09037389 */ /* 0x0000640000000007 */
[----:B01----:R-:W-:Y:S05]  /*2a4e0*/  ENDCOLLECTIVE ;  /* 0x000000000000791b */ /* 0x003fea0003800000 */
.L_x_1976:
[----:B------:R-:W-:Y:S01]  /*2a4f0*/  IMAD.MOV.U32 R10, RZ, RZ, 0x8 ;  /* 0x00000008ff0a7424 */ /* 0x000fe200078e00ff */
[----:B------:R-:W-:-:S13]  /*2a500*/  ISETP.GT.AND P0, PT, R6, 0x1b, PT ;  /* 0x0000001b0600780c */ /* 0x000fda0003f04270 */
[----:B------:R-:W-:-:S04]  /*2a510*/  @!P0 FADD R0, R0, R3 ;  /* 0x0000000300008221 */ /* 0x000fc80000000000 */
[----:B------:R-:W-:-:S07]  /*2a520*/  IMAD.MOV.U32 R9, RZ, RZ, R0 ;  /* 0x000000ffff097224 */ /* 0x000fce00078e0000 */
[----:B------:R-:W-:Y:S05]  /*2a530*/  WARPSYNC.COLLECTIVE R8, `(.L_x_1977) ;  /* 0x0000000008087348 */ /* 0x000fea0003c00000 */
[----:B------:R0:W1:Y:S02]  /*2a540*/  SHFL.DOWN P0, R3, R9, R10, R7 ;  /* 0x0800000a09037389 */ /* 0x0000640000000007 */
[----:B01----:R-:W-:Y:S05]  /*2a550*/  ENDCOLLECTIVE ;  /* 0x000000000000791b */ /* 0x003fea0003800000 */
.L_x_1977:
[----:B------:R-:W-:Y:S01]  /*2a560*/  HFMA2 R10, -RZ, RZ, 0, 9.5367431640625e-07 ;  /* 0x00000010ff0a7431 */ /* 0x000fe200000001ff */
[----:B------:R-:W-:-:S13]  /*2a570*/  ISETP.GT.AND P0, PT, R6, 0x17, PT ;  /* 0x000000170600780c */ /* 0x000fda0003f04270 */
[----:B------:R-:W-:-:S04]  /*2a580*/  @!P0 FADD R0, R0, R3 ;  /* 0x0000000300008221 */ /* 0x000fc80000000000 */
[----:B------:R-:W-:-:S07]  /*2a590*/  IMAD.MOV.U32 R9, RZ, RZ, R0 ;  /* 0x000000ffff097224 */ /* 0x000fce00078e0000 */
[----:B------:R-:W-:Y:S05]  /*2a5a0*/  WARPSYNC.COLLECTIVE R8, `(.L_x_1978) ;  /* 0x0000000008087348 */ /* 0x000fea0003c00000 */
[----:B------:R0:W1:Y:S02]  /*2a5b0*/  SHFL.DOWN P0, R3, R9, R10, R7 ;  /* 0x0800000a09037389 */ /* 0x0000640000000007 */
[----:B01----:R-:W-:Y:S05]  /*2a5c0*/  ENDCOLLECTIVE ;  /* 0x000000000000791b */ /* 0x003fea0003800000 */
.L_x_1978:
[----:B------:R-:W-:Y:S05]  /*2a5d0*/  BRA `(.L_x_1979) ;  /* 0xfffffd84002c7947 */ /* 0x000fea000383ffff */
.L_x_1089:
[----:B------:R-:W-:Y:S02]  /*2a5e0*/  IMAD.MOV.U32 R10, RZ, RZ, 0x1 ;  /* 0x00000001ff0a7424 */ /* 0x000fe400078e00ff */
[----:B------:R-:W-:Y:S02]  /*2a5f0*/  IMAD.MOV.U32 R8, RZ, RZ, -0x1 ;  /* 0xffffffffff087424 */ /* 0x000fe400078e00ff */
[----:B0-----:R-:W-:-:S07]  /*2a600*/  VIADD R4, R6, 0x2 ;  /* 0x0000000206047836 */ /* 0x001fce0000000000 */
[----:B------:R-:W-:Y:S05]  /*2a610*/  WARPSYNC.COLLECTIVE R8, `(.L_x_1980) ;  /* 0x0000000008087348 */ /* 0x000fea0003c00000 */
[----:B------:R0:W1:Y:S02]  /*2a620*/  SHFL.DOWN P0, R3, R9, R10, R7 ;  /* 0x0800000a09037389 */ /* 0x0000640000000007 */
[----:B01----:R-:W-:Y:S05]  /*2a630*/  ENDCOLLECTIVE ;  /* 0x000000000000791b */ /* 0x003fea0003800000 */
.L_x_1980:
[----:B------:R-:W-:Y:S01]  /*2a640*/  IMAD.MOV.U32 R10, RZ, RZ, 0x2 ;  /* 0x00000002ff0a7424 */ /* 0x000fe200078e00ff */
[----:B------:R-:W-:Y:S01]  /*2a650*/  ISETP.GE.AND P0, PT, R6, R7, PT ;  /* 0x000000070600720c */ /* 0x000fe20003f06270 */
[----:B------:R-:W-:-:S12]  /*2a660*/  IMAD.MOV.U32 R0, RZ, RZ, R3 ;  /* 0x000000ffff007224 */ /* 0x000fd800078e0003 */
[----:B------:R-:W-:-:S07]  /*2a670*/  @!P0 FADD R9, R0, R9 ;  /* 0x0000000900098221 */ /* 0x000fce0000000000 */
[----:B------:R-:W-:Y:S05]  /*2a680*/  WARPSYNC.COLLECTIVE R8, `(.L_x_1981) ;  /* 0x0000000008087348 */ /* 0x000fea0003c00000 */
[----:B------:R0:W1:Y:S02]  /*2a690*/  SHFL.DOWN P0, R3, R9, R10, R7 ;  /* 0x0800000a09037389 */ /* 0x0000640000000007 */
[----:B01----:R-:W-:Y:S05]  /*2a6a0*/  ENDCOLLECTIVE ;  /* 0x000000000000791b */ /* 0x003fea0003800000 */
.L_x_1981:
[----:B------:R-:W-:Y:S01]  /*2a6b0*/  IMAD.MOV.U32 R10, RZ, RZ, 0x4 ;  /* 0x00000004ff0a7424 */ /* 0x000fe200078e00ff */
[----:B------:R-:W-:Y:S01]  /*2a6c0*/  ISETP.GT.AND P0, PT, R4, R7, PT ;  /* 0x000000070400720c */ /* 0x000fe20003f04270 */
[----:B------:R-:W-:Y:S01]  /*2a6d0*/  VIADD R4, R6, 0x4 ;  /* 0x0000000406047836 */ /* 0x000fe20000000000 */
[----:B------:R-:W-:-:S11]  /*2a6e0*/  MOV R0, R3 ;  /* 0x0000000300007202 */ /* 0x000fd60000000f00 */
[----:B------:R-:W-:-:S07]  /*2a6f0*/  @!P0 FADD R9, R9, R0 ;  /* 0x0000000009098221 */ /* 0x000fce0000000000 */
[----:B------:R-:W-:Y:S05]  /*2a700*/  WARPSYNC.COLLECTIVE R8, `(.L_x_1982) ;  /* 0x0000000008087348 */ /* 0x000fea0003c00000 */
[----:B------:R0:W1:Y:S02]  /*2a710*/  SHFL.DOWN P0, R3, R9, R10, R7 ;  /* 0x0800000a09037389 */ /* 0x0000640000000007 */
[----:B01----:R-:W-:Y:S05]  /*2a720*/  ENDCOLLECTIVE ;  /* 0x000000000000791b */ /* 0x003fea0003800000 */
.L_x_1982:
[----:B------:R-:W-:Y:S01]  /*2a730*/  HFMA2 R10, -RZ, RZ, 0, 4.76837158203125e-07 ;  /* 0x00000008ff0a7431 */ /* 0x000fe200000001ff */
[----:B------:R-:W-:Y:S01]  /*2a740*/  ISETP.GT.AND P0, PT, R4, R7, PT ;  /* 0x000000070400720c */ /* 0x000fe20003f04270 */
[----:B------:R-:W-:Y:S02]  /*2a750*/  IMAD.MOV.U32 R0, RZ, RZ, R3 ;  /* 0x000000ffff007224 */ /* 0x000fe400078e0003 */
[----:B------:R-:W-:-:S10]  /*2a760*/  VIADD R4, R6, 0x8 ;  /* 0x0000000806047836 */ /* 0x000fd40000000000 */
[----:B------:R-:W-:-:S07]  /*2a770*/  @!P0 FADD R9, R9, R0 ;  /* 0x0000000009098221 */ /* 0x000fce0000000000 */
[----:B------:R-:W-:Y:S05]  /*2a780*/  WARPSYNC.COLLECTIVE R8, `(.L_x_1983) ;  /* 0x0000000008087348 */ /* 0x000fea0003c00000 */
[----:B------:R0:W1:Y:S02]  /*2a790*/  SHFL.DOWN P0, R3, R9, R10, R7 ;  /* 0x0800000a09037389 */ /* 0x0000640000000007 */
[----:B01----:R-:W-:Y:S05]  /*2a7a0*/  ENDCOLLECTIVE ;  /* 0x000000000000791b */ /* 0x003fea0003800000 */
.L_x_1983:
[----:B------:R-:W-:Y:S01]  /*2a7b0*/  IMAD.MOV.U32 R10, RZ, RZ, 0x10 ;  /* 0x00000010ff0a7424 */ /* 0x000fe200078e00ff */
[----:B------:R-:W-:Y:S01]  /*2a7c0*/  ISETP.GT.AND P0, PT, R4, R7, PT ;  /* 0x000000070400720c */ /* 0x000fe20003f04270 */
[----:B------:R-:W-:-:S12]  /*2a7d0*/  IMAD.MOV.U32 R0, RZ, RZ, R3 ;  /* 0x000000ffff007224 */ /* 0x000fd800078e0003 */
[----:B------:R-:W-:-:S07]  /*2a7e0*/  @!P0 FADD R9, R9, R0 ;  /* 0x0000000009098221 */ /* 0x000fce0000000000 */
[----:B------:R-:W-:Y:S05]  /*2a7f0*/  WARPSYNC.COLLECTIVE R8, `(.L_x_1984) ;  /* 0x0000000008087348 */ /* 0x000fea0003c00000 */
[----:B------:R0:W1:Y:S02]  /*2a800*/  SHFL.DOWN P0, R3, R9, R10, R7 ;  /* 0x0800000a09037389 */ /* 0x0000640000000007 */
[----:B01----:R-:W-:Y:S05]  /*2a810*/  ENDCOLLECTIVE ;  /* 0x000000000000791b */ /* 0x003fea0003800000 */
.L_x_1984:
[----:B------:R-:W-:Y:S01]  /*2a820*/  IMAD.MOV.U32 R0, RZ, RZ, R3 ;  /* 0x000000ffff007224 */ /* 0x000fe200078e0003 */
[----:B------:R-:W-:Y:S06]  /*2a830*/  BRA `(.L_x_1985) ;  /* 0xfffffd84006c7947 */ /* 0x000fec000383ffff */
        .weak           $__internal_2_$__cuda_sm20_sqrt_rn_f32_slowpath
        .type           $__internal_2_$__cuda_sm20_sqrt_rn_f32_slowpath,@function
        .size           $__internal_2_$__cuda_sm20_sqrt_rn_f32_slowpath,($__internal_3_$__cuda_sm3x_div_rn_noftz_f32_slowpath - $__internal_2_$__cuda_sm20_sqrt_rn_f32_slowpath)
$__internal_2_$__cuda_sm20_sqrt_rn_f32_slowpath:
        /* <DEDUP_REMOVED lines=15> */
[----:B------:R-:W-:Y:S01]  /*2a930*/  @P0 FFMA R32, R33, R32, R34 ;  /* 0x0000002021200223 */ /* 0x000fe20000000022 */
[----:B------:R-:W-:-:S03]  /*2a940*/  @!P0 IMAD.MOV.U32 R34, RZ, RZ, R24 ;  /* 0x000000ffff228224 */ /* 0x000fc600078e0018 */
[----:B------:R-:W-:-:S04]  /*2a950*/  @P0 FFMA R31, R32, R31, R33 ;  /* 0x0000001f201f0223 */ /* 0x000fc80000000021 */
[----:B------:R-:W-:-:S07]  /*2a960*/  @P0 FMUL.FTZ R34, R31, 2.3283064365386962891e-10 ;  /* 0x2f8000001f220820 */ /* 0x000fce0000410000 */
.L_x_1986:
[----:B------:R-:W-:Y:S02]  /*2a970*/  IMAD.MOV.U32 R32, RZ, RZ, R2 ;  /* 0x000000ffff207224 */ /* 0x000fe400078e0002 */
[----:B------:R-:W-:-:S04]  /*2a980*/  IMAD.MOV.U32 R33, RZ, RZ, 0x0 ;  /* 0x00000000ff217424 */ /* 0x000fc800078e00ff */
[----:B------:R-:W-:Y:S05]  /*2a990*/  RET.REL.NODEC R32 `(_ZN3cub18CUB_300001_SM_10006detail6reduce28DeviceReduceSingleTileKernelINS2_10policy_hubIfyN4cuda3std3__44plusIfEEE10Policy1000EN6thrust24THRUST_300001_SM_1000_NS17counting_iteratorIiNSD_11use_defaultESF_SF_EEPfyS9_ff11estimate_piEEvT0_T1_T2_T3_T4_T6_) ;  /* 0xfffffd5420987950 */ /* 0x000fea0003c3ffff */
        .weak           $__internal_3_$__cuda_sm3x_div_rn_noftz_f32_slowpath
        .type           $__internal_3_$__cuda_sm3x_div_rn_noftz_f32_slowpath,@function
        .size           $__internal_3_$__cuda_sm3x_div_rn_noftz_f32_slowpath,(.L_x_4001 - $__internal_3_$__cuda_sm3x_div_rn_noftz_f32_slowpath)
$__internal_3_$__cuda_sm3x_div_rn_noftz_f32_slowpath:
        /* <DEDUP_REMOVED lines=35> */
.L_x_1988:
        /* <DEDUP_REMOVED lines=51> */
.L_x_1995:
[----:B------:R-:W-:-:S04]  /*2af00*/  LOP3.LUT R33, R33, 0x80000000, RZ, 0xc0, !PT ;  /* 0x8000000021217812 */ /* 0x000fc800078ec0ff */
[----:B------:R-:W-:Y:S01]  /*2af10*/  LOP3.LUT R33, R33, 0x7f800000, RZ, 0xfc, !PT ;  /* 0x7f80000021217812 */ /* 0x000fe200078efcff */
[----:B------:R-:W-:Y:S06]  /*2af20*/  BRA `(.L_x_1996) ;  /* 0x0000000000047947 */ /* 0x000fec0003800000 */
.L_x_1994:
[----:B------:R-:W-:-:S07]  /*2af30*/  LEA R33, R32, R33, 0x17 ;  /* 0x0000002120217211 */ /* 0x000fce00078eb8ff */
.L_x_1996:
[----:B------:R-:W-:Y:S05]  /*2af40*/  BSYNC.RECONVERGENT B3 ;  /* 0x0000000000037941 */ /* 0x000fea0003800200 */
.L_x_1993:
[----:B------:R-:W-:Y:S01]  /*2af50*/  IMAD.MOV.U32 R2, RZ, RZ, R33 ;  /* 0x000000ffff027224 */ /* 0x000fe200078e0021 */
[----:B------:R-:W-:Y:S06]  /*2af60*/  BRA `(.L_x_1997) ;  /* 0x0000000000207947 */ /* 0x000fec0003800000 */
.L_x_1992:
[----:B------:R-:W-:-:S04]  /*2af70*/  LOP3.LUT R2, R36, 0x80000000, R2, 0x48, !PT ;  /* 0x8000000024027812 */ /* 0x000fc800078e4802 */
[----:B------:R-:W-:Y:S01]  /*2af80*/  LOP3.LUT R2, R2, 0x7f800000, RZ, 0xfc, !PT ;  /* 0x7f80000002027812 */ /* 0x000fe200078efcff */
[----:B------:R-:W-:Y:S06]  /*2af90*/  BRA `(.L_x_1997) ;  /* 0x0000000000147947 */ /* 0x000fec0003800000 */
.L_x_1991:
[----:B------:R-:W-:Y:S01]  /*2afa0*/  LOP3.LUT R2, R36, 0x80000000, R2, 0x48, !PT ;  /* 0x8000000024027812 */ /* 0x000fe200078e4802 */
[----:B------:R-:W-:Y:S06]  /*2afb0*/  BRA `(.L_x_1997) ;  /* 0x00000000000c7947 */ /* 0x000fec0003800000 */
.L_x_1990:
[----:B------:R-:W0:Y:S01]  /*2afc0*/  MUFU.RSQ R2, -QNAN ;  /* 0xffc0000000027908 */ /* 0x000e220000001400 */
[----:B------:R-:W-:Y:S05]  /*2afd0*/  BRA `(.L_x_1997) ;  /* 0x0000000000047947 */ /* 0x000fea0003800000 */
.L_x_1989:
[----:B------:R-:W-:-:S07]  /*2afe0*/  FADD.FTZ R2, R2, R0 ;  /* 0x0000000002027221 */ /* 0x000fce0000010000 */
.L_x_1997:
[----:B------:R-:W-:Y:S05]  /*2aff0*/  BSYNC.RECONVERGENT B2 ;  /* 0x0000000000027941 */ /* 0x000fea0003800200 */
.L_x_1987:
[----:B------:R-:W-:Y:S02]  /*2b000*/  IMAD.MOV.U32 R32, RZ, RZ, R31 ;  /* 0x000000ffff207224 */ /* 0x000fe400078e001f */
[----:B------:R-:W-:-:S04]  /*2b010*/  IMAD.MOV.U32 R33, RZ, RZ, 0x0 ;  /* 0x00000000ff217424 */ /* 0x000fc800078e00ff */
[----:B0-----:R-:W-:Y:S05]  /*2b020*/  RET.REL.NODEC R32 `(_ZN3cub18CUB_300001_SM_10006detail6reduce28DeviceReduceSingleTileKernelINS2_10policy_hubIfyN4cuda3std3__44plusIfEEE10Policy1000EN6thrust24THRUST_300001_SM_1000_NS17counting_iteratorIiNSD_11use_defaultESF_SF_EEPfyS9_ff11estimate_piEEvT0_T1_T2_T3_T4_T6_) ;  /* 0xfffffd4c20f47950 */ /* 0x001fea0003c3ffff */
.L_x_1998:
        /* <DEDUP_REMOVED lines=13> */
.L_x_4001:


//--------------------- .text._ZN3cub18CUB_300001_SM_10006detail6reduce28DeviceReduceSingleTileKernelINS2_10policy_hubIfjN4cuda3std3__44plusIfEEE10Policy1000EPfSC_iS9_ffNS7_10__identityEEEvT0_T1_T2_T3_T4_T6_ --------------------------
	.section	.text._ZN3cub18CUB_300001_SM_10006detail6reduce28DeviceReduceSingleTileKernelINS2_10policy_hubIfjN4cuda3std3__44plusIfEEE10Policy1000EPfSC_iS9_ffNS7_10__identityEEEvT0_T1_T2_T3_T4_T6_,"ax",@progbits
	.align	128
        .global         _ZN3cub18CUB_300001_SM_10006detail6reduce28DeviceReduceSingleTileKernelINS2_10policy_hubIfjN4cuda3std3__44plusIfEEE10Policy1000EPfSC_iS9_ffNS7_10__identityEEEvT0_T1_T2_T3_T4_T6_
        .type           _ZN3cub18CUB_300001_SM_10006detail6reduce28DeviceReduceSingleTileKernelINS2_10policy_hubIfjN4cuda3std3__44plusIfEEE10Policy1000EPfSC_iS9_ffNS7_10__identityEEEvT0_T1_T2_T3_T4_T6_,@function
        .size           _ZN3cub18CUB_300001_SM_10006detail6reduce28DeviceReduceSingleTileKernelINS2_10policy_hubIfjN4cuda3std3__44plusIfEEE10Policy1000EPfSC_iS9_ffNS7_10__identityEEEvT0_T1_T2_T3_T4_T6_,(.L_x_4009 - _ZN3cub18CUB_300001_SM_10006detail6reduce28DeviceReduceSingleTileKernelINS2_10policy_hubIfjN4cuda3std3__44plusIfEEE10Policy1000EPfSC_iS9_ffNS7_10__identityEEEvT0_T1_T2_T3_T4_T6_)
        .other          _ZN3cub18CUB_300001_SM_10006detail6reduce28DeviceReduceSingleTileKernelINS2_10policy_hubIfjN4cuda3std3__44plusIfEEE10Policy1000EPfSC_iS9_ffNS7_10__identityEEEvT0_T1_T2_T3_T4_T6_,@"STO_CUDA_ENTRY STV_DEFAULT"
_ZN3cub18CUB_300001_SM_10006detail6reduce28DeviceReduceSingleTileKernelINS2_10policy_hubIfjN4cuda3std3__44plusIfEEE10Policy1000EPfSC_iS9_ffNS7_10__identityEEEvT0_T1_T2_T3_T4_T6_:
.text._ZN3cub18CUB_300001_SM_10006detail6reduce28DeviceReduceSingleTileKernelINS2_10policy_hubIfjN4cuda3std3__44plusIfEEE10Policy1000EPfSC_iS9_ffNS7_10__identityEEEvT0_T1_T2_T3_T4_T6_:
        /* <DEDUP_REMOVED lines=13> */
.L_x_1999:
        /* <DEDUP_REMOVED lines=16> */
.L_x_2004:
[----:B------:R-:W-:Y:S05]  /*01d0*/  BSYNC.RECONVERGENT B1 ;  /* 0x0000000000017941 */ /* 0x000fea0003800200 */
.L_x_2003:
        /* <DEDUP_REMOVED lines=16> */
.L_x_2009:
        /* <DEDUP_REMOVED lines=9> */
.L_x_2008:
[----:B------:R-:W-:Y:S05]  /*0370*/  BSYNC.RECONVERGENT B2 ;  /* 0x0000000000027941 */ /* 0x000fea0003800200 */
.L_x_2007:
        /* <DEDUP_REMOVED lines=8> */
.L_x_2012:
        /* <DEDUP_REMOVED lines=43> */
.L_x_2011:
[----:B------:R-:W-:Y:S05]  /*06b0*/  BSYNC.RECONVERGENT B2 ;  /* 0x0000000000027941 */ /* 0x000fea0003800200 */
.L_x_2010:
        /* <DEDUP_REMOVED lines=26> */
.L_x_2014:
[----:B------:R-:W-:Y:S05]  /*0860*/  BSYNC.RECONVERGENT B2 ;  /* 0x0000000000027941 */ /* 0x000fea0003800200 */
.L_x_2013:
        /* <DEDUP_REMOVED lines=12> */
.L_x_2006:
[----:B------:R-:W-:Y:S05]  /*0930*/  BSYNC.RECONVERGENT B1 ;  /* 0x0000000000017941 */ /* 0x000fea0003800200 */
.L_x_2005:
        /* <DEDUP_REMOVED lines=10> */
[----:B------:R-:W1:Y:S06]  /*09e0*/  SHFL.DOWN PT, R3, R0, 0x2, 0x1f ;  /* 0x08401f0000037f89 */ /* 0x000e6c00000e0000 */
[----:B------:R-:W2:Y:S01]  /*09f0*/  @!P1 S2R R6, SR_CgaCtaId ;  /* 0x0000000000069919 */ /* 0x000ea20000008800 */
[----:B0-----:R-:W-:Y:S02]  /*0a00*/  @!P1 MOV R5, 0x400 ;  /* 0x0000040000059802 */ /* 0x001fe40000000f00 */
[----:B------:R-:W-:-:S04]  /*0a10*/  @!P1 SHF.R.U32.HI R4, RZ, 0x3, R2 ;  /* 0x00000003ff049819 */ /* 0x000fc80000011602 */
[----:B------:R-:W-:Y:S01]  /*0a20*/  @!P1 LOP3.LUT R4, R4, 0x7c, RZ, 0xc0, !PT ;  /* 0x0000007c04049812 */ /* 0x000fe200078ec0ff */
[----:B-1----:R-:W-:Y:S01]  /*0a30*/  @!P0 FADD R0, R0, R3 ;  /* 0x0000000300008221 */ /* 0x002fe20000000000 */
[----:B------:R-:W-:-:S04]  /*0a40*/  ISETP.GT.AND P0, PT, R8, 0x1b, PT ;  /* 0x0000001b0800780c */ /* 0x000fc80003f04270 */
[----:B------:R-:W0:Y:S01]  /*0a50*/  SHFL.DOWN PT, R3, R0, 0x4, 0x1f ;  /* 0x08801f0000037f89 */ /* 0x000e2200000e0000 */
[----:B--2---:R-:W-:-:S04]  /*0a60*/  @!P1 LEA R5, R6, R5, 0x18 ;  /* 0x0000000506059211 */ /* 0x004fc800078ec0ff */
        /* <DEDUP_REMOVED lines=16> */
[----:B0-----:R-:W0:Y:S04]  /*0b70*/  LDS.128 R4, [UR4+0x10] ;  /* 0x00001004ff047984 */ /* 0x001e280008000c00 */
[----:B------:R-:W1:Y:S04]  /*0b80*/  LDS.128 R12, [UR4+0x20] ;  /* 0x00002004ff0c7984 */ /* 0x000e680008000c00 */
[----:B------:R-:W2:Y:S04]  /*0b90*/  LDS.128 R8, [UR4+0x30] ;  /* 0x00003004ff087984 */ /* 0x000ea80008000c00 */
[----:B------:R-:W3:Y:S01]  /*0ba0*/  LDS.128 R16, [UR4+0x40] ;  /* 0x00004004ff107984 */ /* 0x000ee20008000c00 */
[----:B0-----:R-:W-:-:S04]  /*0bb0*/  FADD R5, R0, R5 ;  /* 0x0000000500057221 */ /* 0x001fc80000000000 */
[----:B------:R-:W-:-:S04]  /*0bc0*/  FADD R6, R5, R6 ;  /* 0x0000000605067221 */ /* 0x000fc80000000000 */
[----:B------:R-:W-:-:S04]  /*0bd0*/  FADD R7, R6, R7 ;  /* 0x0000000706077221 */ /* 0x000fc80000000000 */
[----:B-1----:R-:W-:-:S04]  /*0be0*/  FADD R12, R7, R12 ;  /* 0x0000000c070c7221 */ /* 0x002fc80000000000 */
[----:B------:R-:W-:-:S04]  /*0bf0*/  FADD R13, R12, R13 ;  /* 0x0000000d0c0d7221 */ /* 0x000fc80000000000 */
[----:B------:R-:W-:-:S04]  /*0c00*/  FADD R14, R13, R14 ;  /* 0x0000000e0d0e7221 */ /* 0x000fc80000000000 */
[----:B------:R-:W-:-:S04]  /*0c10*/  FADD R15, R14, R15 ;  /* 0x0000000f0e0f7221 */ /* 0x000fc80000000000 */
[----:B--2---:R-:W-:-:S04]  /*0c20*/  FADD R8, R15, R8 ;  /* 0x000000080f087221 */ /* 0x004fc80000000000 */
[----:B------:R-:W-:-:S04]  /*0c30*/  FADD R9, R8, R9 ;  /* 0x0000000908097221 */ /* 0x000fc80000000000 */
[----:B------:R-:W-:-:S04]  /*0c40*/  FADD R10, R9, R10 ;  /* 0x0000000a090a7221 */ /* 0x000fc80000000000 */
[----:B------:R-:W-:-:S04]  /*0c50*/  FADD R11, R10, R11 ;  /* 0x0000000b0a0b7221 */ /* 0x000fc80000000000 */
[----:B---3--:R-:W-:-:S04]  /*0c60*/  FADD R16, R11, R16 ;  /* 0x000000100b107221 */ /* 0x008fc80000000000 */
[----:B------:R-:W-:-:S04]  /*0c70*/  FADD R17, R16, R17 ;  /* 0x0000001110117221 */ /* 0x000fc80000000000 */
[----:B------:R-:W-:-:S04]  /*0c80*/  FADD R18, R17, R18 ;  /* 0x0000001211127221 */ /* 0x000fc80000000000 */
[----:B------:R-:W-:Y:S01]  /*0c90*/  FADD R0, R18, R19 ;  /* 0x0000001312007221 */ /* 0x000fe20000000000 */
[----:B------:R-:W-:Y:S06]  /*0ca0*/  BRA `(.L_x_2016) ;  /* 0x0000003400707947 */ /* 0x000fec0003800000 */
.L_x_2015:
        /* <DEDUP_REMOVED lines=23> */
[-C--:B------:R-:W-:Y:S02]  /*0e20*/  ISETP.GT.AND P0, PT, R5, R4.reuse, PT ;  /* 0x000000040500720c */ /* 0x080fe40003f04270 */
[----:B------:R-:W-:Y:S02]  /*0e30*/  IADD3 R5, PT, PT, R9, 0x10, RZ ;  /* 0x0000001009057810 */ /* 0x000fe40007ffe0ff */
        /* <DEDUP_REMOVED lines=20> */
[----:B------:R-:W0:Y:S04]  /*0f80*/  LDS.128 R16, [UR4+0x10] ;  /* 0x00001004ff107984 */ /* 0x000e280008000c00 */
[----:B----4-:R-:W1:Y:S04]  /*0f90*/  LDS.128 R4, [UR4+0x20] ;  /* 0x00002004ff047984 */ /* 0x010e680008000c00 */
[----:B------:R-:W2:Y:S04]  /*0fa0*/  LDS.128 R8, [UR4+0x30] ;  /* 0x00003004ff087984 */ /* 0x000ea80008000c00 */
[----:B------:R-:W3:Y:S01]  /*0fb0*/  LDS.128 R12, [UR4+0x40] ;  /* 0x00004004ff0c7984 */ /* 0x000ee20008000c00 */
[----:B0-----:R-:W-:Y:S01]  /*0fc0*/  @P2 FADD R0, R0, R17 ;  /* 0x0000001100002221 */ /* 0x001fe20000000000 */
[----:B------:R-:W-:-:S03]  /*0fd0*/  ISETP.GT.AND P2, PT, R3, 0x80, PT ;  /* 0x000000800300780c */ /* 0x000fc60003f44270 */
[----:B------:R-:W-:Y:S01]  /*0fe0*/  @P3 FADD R0, R0, R18 ;  /* 0x0000001200003221 */ /* 0x000fe20000000000 */
[----:B------:R-:W-:-:S03]  /*0ff0*/  ISETP.GT.AND P3, PT, R3, 0xa0, PT ;  /* 0x000000a00300780c */ /* 0x000fc60003f64270 */
[----:B------:R-:W-:Y:S01]  /*1000*/  @P1 FADD R0, R0, R19 ;  /* 0x0000001300001221 */ /* 0x000fe20000000000 */
[----:B------:R-:W-:-:S05]  /*1010*/  ISETP.GT.AND P1, PT, R3, 0xe0, PT ;  /* 0x000000e00300780c */ /* 0x000fca0003f24270 */
[----:B-1----:R-:W-:Y:S01]  /*1020*/  @P2 FADD R0, R0, R4 ;  /* 0x0000000400002221 */ /* 0x002fe20000000000 */
[----:B------:R-:W-:-:S03]  /*1030*/  ISETP.GT.AND P2, PT, R3, 0x100, PT ;  /* 0x000001000300780c */ /* 0x000fc60003f44270 */
[----:B------:R-:W-:Y:S01]  /*1040*/  @P3 FADD R0, R0, R5 ;  /* 0x0000000500003221 */ /* 0x000fe20000000000 */
[----:B------:R-:W-:-:S03]  /*1050*/  ISETP.GT.AND P3, PT, R3, 0x120, PT ;  /* 0x000001200300780c */ /* 0x000fc60003f64270 */
[----:B------:R-:W-:Y:S01]  /*1060*/  @P4 FADD R0, R0, R6 ;  /* 0x0000000600004221 */ /* 0x000fe20000000000 */
[----:B------:R-:W-:-:S03]  /*1070*/  ISETP.GT.AND P4, PT, R3, 0x140, PT ;  /* 0x000001400300780c */ /* 0x000fc60003f84270 */
[----:B------:R-:W-:Y:S01]  /*1080*/  @P1 FADD R0, R0, R7 ;  /* 0x0000000700001221 */ /* 0x000fe20000000000 */
[----:B------:R-:W-:-:S03]  /*1090*/  ISETP.GT.AND P1, PT, R3, 0x160, PT ;  /* 0x000001600300780c */ /* 0x000fc60003f24270 */
[----:B--2---:R-:W-:Y:S01]  /*10a0*/  @P2 FADD R0, R0, R8 ;  /* 0x0000000800002221 */ /* 0x004fe20000000000 */
[----:B------:R-:W-:-:S03]  /*10b0*/  ISETP.GT.AND P2, PT, R3, 0x180, PT ;  /* 0x000001800300780c */ /* 0x000fc60003f44270 */
[----:B------:R-:W-:Y:S01]  /*10c0*/  @P3 FADD R0, R0, R9 ;  /* 0x0000000900003221 */ /* 0x000fe20000000000 */
[----:B------:R-:W-:-:S03]  /*10d0*/  ISETP.GT.AND P3, PT, R3, 0x1a0, PT ;  /* 0x000001a00300780c */ /* 0x000fc60003f64270 */
[----:B------:R-:W-:Y:S01]  /*10e0*/  @P4 FADD R0, R0, R10 ;  /* 0x0000000a00004221 */ /* 0x000fe20000000000 */
[----:B------:R-:W-:-:S03]  /*10f0*/  ISETP.GT.AND P4, PT, R3, 0x1c0, PT ;  /* 0x000001c00300780c */ /* 0x000fc60003f84270 */
[----:B------:R-:W-:Y:S01]  /*1100*/  @P1 FADD R0, R0, R11 ;  /* 0x0000000b00001221 */ /* 0x000fe20000000000 */
[----:B------:R-:W-:-:S03]  /*1110*/  ISETP.GT.AND P1, PT, R3, 0x1e0, PT ;  /* 0x000001e00300780c */ /* 0x000fc60003f24270 */
[----:B---3--:R-:W-:-:S04]  /*1120*/  @P2 FADD R0, R0, R12 ;  /* 0x0000000c00002221 */ /* 0x008fc80000000000 */
[----:B------:R-:W-:-:S04]  /*1130*/  @P3 FADD R0, R0, R13 ;  /* 0x0000000d00003221 */ /* 0x000fc80000000000 */
[----:B------:R-:W-:-:S04]  /*1140*/  @P4 FADD R0, R0, R14 ;  /* 0x0000000e00004221 */ /* 0x000fc80000000000 */
[----:B------:R-:W-:Y:S01]  /*1150*/  @P1 FADD R0, R0, R15 ;  /* 0x0000000f00001221 */ /* 0x000fe20000000000 */
[----:B------:R-:W-:Y:S06]  /*1160*/  BRA `(.L_x_2016) ;  /* 0x0000003000407947 */ /* 0x000fec0003800000 */
.L_x_2002:
[----:B------:R-:W0:Y:S01]  /*1170*/  S2R R2, SR_TID.X ;  /* 0x0000000000027919 */ /* 0x000e220000002100 */
[----:B------:R-:W1:Y:S01]  /*1180*/  LDC.64 R4, c[0x0][0x380] ;  /* 0x0000e000ff047b82 */ /* 0x000e620000000a00 */
[----:B0-----:R-:W-:-:S05]  /*1190*/  SHF.L.U32 R7, R2, 0x1, RZ ;  /* 0x0000000102077819 */ /* 0x001fca00000006ff */
[----:B-1----:R-:W-:-:S05]  /*11a0*/  IMAD.WIDE.U32 R4, R7, 0x4, R4 ;  /* 0x0000000407047825 */ /* 0x002fca00078e0004 */
[----:B------:R-:W2:Y:S04]  /*11b0*/  LDG.E.64.CONSTANT R14, desc[UR6][R4.64] ;  /* 0x00000006040e7981 */ /* 0x000ea8000c1e9b00 */
[----:B------:R-:W3:Y:S04]  /*11c0*/  LDG.E.64.CONSTANT R16, desc[UR6][R4.64+0x1000] ;  /* 0x0010000604107981 */ /* 0x000ee8000c1e9b00 */
[----:B------:R-:W4:Y:S04]  /*11d0*/  LDG.E.64.CONSTANT R18, desc[UR6][R4.64+0x2000] ;  /* 0x0020000604127981 */ /* 0x000f28000c1e9b00 */
[----:B------:R-:W5:Y:S04]  /*11e0*/  LDG.E.64.CONSTANT R20, desc[UR6][R4.64+0x3000] ;  /* 0x0030000604147981 */ /* 0x000f68000c1e9b00 */
[----:B------:R-:W5:Y:S04]  /*11f0*/  LDG.E.64.CONSTANT R12, desc[UR6][R4.64+0x4000] ;  /* 0x00400006040c7981 */ /* 0x000f68000c1e9b00 */
[----:B------:R-:W5:Y:S04]  /*1200*/  LDG.E.64.CONSTANT R10, desc[UR6][R4.64+0x5000] ;  /* 0x00500006040a7981 */ /* 0x000f68000c1e9b00 */
[----:B------:R-:W5:Y:S04]  /*1210*/  LDG.E.64.CONSTANT R6, desc[UR6][R4.64+0x6000] ;  /* 0x0060000604067981 */ /* 0x000f68000c1e9b00 */
[----:B------:R-:W5:Y:S01]  /*1220*/  LDG.E.64.CONSTANT R8, desc[UR6][R4.64+0x7000] ;  /* 0x0070000604087981 */ /* 0x000f62000c1e9b00 */
[----:B------:R-:W-:Y:S01]  /*1230*/  ISETP.GE.U32.AND P0, PT, R3, 0x4000, PT ;  /* 0x000040000300780c */ /* 0x000fe20003f06070 */
[----:B--2---:R-:W-:Y:S01]  /*1240*/  FADD R14, R14, R15 ;  /* 0x0000000f0e0e7221 */ /* 0x004fe20000000000 */
[----:B---3--:R-:W-:Y:S01]  /*1250*/  FADD R17, R16, R17 ;  /* 0x0000001110117221 */ /* 0x008fe20000000000 */
[----:B----4-:R-:W-:-:S03]  /*1260*/  FADD R18, R18, R19 ;  /* 0x0000001312127221 */ /* 0x010fc60000000000 */
[----:B------:R-:W-:Y:S01]  /*1270*/  FADD R14, R14, R17 ;  /* 0x000000110e0e7221 */ /* 0x000fe20000000000 */
[----:B-----5:R-:W-:Y:S01]  /*1280*/  FADD R21, R20, R21 ;  /* 0x0000001514157221 */ /* 0x020fe20000000000 */
[----:B------:R-:W-:Y:S02]  /*1290*/  HFMA2 R20, -RZ, RZ, 0, 0.0078125 ;  /* 0x00002000ff147431 */ /* 0x000fe400000001ff */
[----:B------:R-:W-:Y:S01]  /*12a0*/  FADD R12, R12, R13 ;  /* 0x0000000d0c0c7221 */ /* 0x000fe20000000000 */
[----:B------:R-:W-:Y:S01]  /*12b0*/  FADD R21, R18, R21 ;  /* 0x0000001512157221 */ /* 0x000fe20000000000 */
[----:B------:R-:W-:-:S03]  /*12c0*/  FADD R11, R10, R11 ;  /* 0x0000000b0a0b7221 */ /* 0x000fc60000000000 */
[----:B------:R-:W-:Y:S01]  /*12d0*/  FADD R14, R14, R21 ;  /* 0x000000150e0e7221 */ /* 0x000fe20000000000 */
[----:B------:R-:W-:Y:S01]  /*12e0*/  FADD R6, R6, R7 ;  /* 0x0000000706067221 */ /* 0x000fe20000000000 */
[----:B------:R-:W-:Y:S01]  /*12f0*/  FADD R11, R12, R11 ;  /* 0x0000000b0c0b7221 */ /* 0x000fe20000000000 */
[----:B------:R-:W-:-:S04]  /*1300*/  FADD R9, R8, R9 ;  /* 0x0000000908097221 */ /* 0x000fc80000000000 */
[----:B------:R-:W-:-:S04]  /*1310*/  FADD R6, R6, R9 ;  /* 0x0000000906067221 */ /* 0x000fc80000000000 */
[----:B------:R-:W-:-:S04]  /*1320*/  FADD R11, R11, R6 ;  /* 0x000000060b0b7221 */ /* 0x000fc80000000000 */
[----:B------:R-:W-:Y:S01]  /*1330*/  FADD R0, R14, R11 ;  /* 0x0000000b0e007221 */ /* 0x000fe20000000000 */
[----:B------:R-:W-:Y:S06]  /*1340*/  @!P0 BRA `(.L_x_2017) ;  /* 0x00000000008c8947 */ /* 0x000fec0003800000 */
[----:B------:R-:W0:Y:S01]  /*1350*/  LDC R24, c[0x0][0x390] ;  /* 0x0000e400ff187b82 */ /* 0x000e220000000800 */
[----:B------:R-:W-:Y:S02]  /*1360*/  IADD3 R21, PT, PT, R3, -0x2000, RZ ;  /* 0xffffe00003157810 */ /* 0x000fe40007ffe0ff */
[----:B------:R-:W-:-:S07]  /*1370*/  MOV R20, 0x2000 ;  /* 0x0000200000147802 */ /* 0x000fce0000000f00 */
.L_x_2019:
[----:B------:R-:W-:-:S05]  /*1380*/  IMAD.WIDE R26, R20, 0x4, R4 ;  /* 0x00000004141a7825 */ /* 0x000fca00078e0204 */
[----:B------:R-:W2:Y:S04]  /*1390*/  LDG.E.64.CONSTANT R14, desc[UR6][R26.64+0x6000] ;  /* 0x006000061a0e7981 */ /* 0x000ea8000c1e9b00 */
[----:B------:R-:W2:Y:S04]  /*13a0*/  LDG.E.64.CONSTANT R6, desc[UR6][R26.64+0x7000] ;  /* 0x007000061a067981 */ /* 0x000ea8000c1e9b00 */
[----:B------:R-:W3:Y:S04]  /*13b0*/  LDG.E.64.CONSTANT R22, desc[UR6][R26.64] ;  /* 0x000000061a167981 */ /* 0x000ee8000c1e9b00 */
[----:B------:R-:W4:Y:S04]  /*13c0*/  LDG.E.64.CONSTANT R18, desc[UR6][R26.64+0x1000] ;  /* 0x001000061a127981 */ /* 0x000f28000c1e9b00 */
[----:B------:R-:W5:Y:S04]  /*13d0*/  LDG.E.64.CONSTANT R16, desc[UR6][R26.64+0x2000] ;  /* 0x002000061a107981 */ /* 0x000f68000c1e9b00 */
[----:B------:R-:W5:Y:S04]  /*13e0*/  LDG.E.64.CONSTANT R12, desc[UR6][R26.64+0x3000] ;  /* 0x003000061a0c7981 */ /* 0x000f68000c1e9b00 */
[----:B------:R-:W5:Y:S04]  /*13f0*/  LDG.E.64.CONSTANT R10, desc[UR6][R26.64+0x4000] ;  /* 0x004000061a0a7981 */ /* 0x000f68000c1e9b00 */
[----:B------:R-:W5:Y:S01]  /*1400*/  LDG.E.64.CONSTANT R8, desc[UR6][R26.64+0x5000] ;  /* 0x005000061a087981 */ /* 0x000f62000c1e9b00 */
[----:B0-----:R-:W-:Y:S01]  /*1410*/  MOV R3, R24 ;  /* 0x0000001800037202 */ /* 0x001fe20000000f00 */
[----:B--2---:R-:W-:-:S03]  /*1420*/  FADD R15, R15, R6 ;  /* 0x000000060f0f7221 */ /* 0x004fc60000000000 */
[----:B------:R-:W-:Y:S01]  /*1430*/  IADD3 R6, PT, PT, -R20, R3, RZ ;  /* 0x0000000314067210 */ /* 0x000fe20007ffe1ff */
[----:B---3--:R-:W-:-:S03]  /*1440*/  FADD R0, R22, R0 ;  /* 0x0000000016007221 */ /* 0x008fc60000000000 */
[----:B------:R-:W-:Y:S01]  /*1450*/  ISETP.GE.AND P0, PT, R6, 0x2000, PT ;  /* 0x000020000600780c */ /* 0x000fe20003f06270 */
[----:B----4-:R-:W-:Y:S01]  /*1460*/  FADD R23, R23, R18 ;  /* 0x0000001217177221 */ /* 0x010fe20000000000 */
[----:B-----5:R-:W-:Y:S01]  /*1470*/  FADD R18, R19, R16 ;  /* 0x0000001013127221 */ /* 0x020fe20000000000 */
        /* <DEDUP_REMOVED lines=10> */
[----:B------:R-:W-:-:S04]  /*1520*/  FADD R11, R0, R11 ;  /* 0x0000000b000b7221 */ /* 0x000fc80000000000 */
[----:B------:R-:W-:Y:S01]  /*1530*/  FADD R0, R7, R11 ;  /* 0x0000000b07007221 */ /* 0x000fe20000000000 */
[----:B------:R-:W-:Y:S06]  /*1540*/  @!P0 BRA `(.L_x_2018) ;  /* 0x0000000800308947 */ /* 0x000fec0003800000 */
[----:B------:R-:W-:-:S04]  /*1550*/  IADD3 R20, PT, PT, R20, 0x2000, RZ ;  /* 0x0000200014147810 */ /* 0x000fc80007ffe0ff */
[----:B------:R-:W-:-:S13]  /*1560*/  ISETP.GT.AND P0, PT, R20, R21, PT ;  /* 0x000000151400720c */ /* 0x000fda0003f04270 */
[----:B------:R-:W-:Y:S05]  /*1570*/  @!P0 BRA `(.L_x_2019) ;  /* 0xfffffffc00808947 */ /* 0x000fea000383ffff */
.L_x_2017:
        /* <DEDUP_REMOVED lines=20> */
.L_x_2023:
        /* <DEDUP_REMOVED lines=8> */
.L_x_2022:
[----:B------:R-:W-:Y:S05]  /*1740*/  BSYNC.RECONVERGENT B2 ;  /* 0x0000000000027941 */ /* 0x000fea0003800200 */
.L_x_2021:
[----:B------:R-:W-:Y:S05]  /*1750*/  @!P1 BRA `(.L_x_2020) ;  /* 0x0000000400a89947 */ /* 0x000fea0003800000 */
[----:B------:R-:W0:Y:S01]  /*1760*/  LDCU.64 UR4, c[0x0][0x380] ;  /* 0x00007000ff0477ac */ /* 0x000e220008000a00 */
[----:B------:R-:W-:Y:S01]  /*1770*/  IADD3 R5, PT, PT, R11, -R10, RZ ;  /* 0x8000000a0b057210 */ /* 0x000fe20007ffe0ff */
[----:B------:R-:W-:Y:S01]  /*1780*/  BSSY.RECONVERGENT B2, `(.L_x_2024) ;  /* 0x000003b000027945 */ /* 0x000fe20003800200 */
[----:B------:R-:W-:Y:S02]  /*1790*/  IADD3 R3, P0, PT, R10, R20, RZ ;  /* 0x000000140a037210 */ /* 0x000fe40007f1e0ff */
[----:B------:R-:W-:Y:S02]  /*17a0*/  ISETP.GT.AND P1, PT, R5, 0x1800, PT ;  /* 0x000018000500780c */ /* 0x000fe40003f24270 */
[----:B------:R-:W-:Y:S02]  /*17b0*/  IADD3.X R6, PT, PT, RZ, RZ, RZ, P0, !PT ;  /* 0x000000ffff067210 */ /* 0x000fe400007fe4ff */
[----:B0-----:R-:W-:-:S04]  /*17c0*/  LEA R4, P0, R3, UR4, 0x2 ;  /* 0x0000000403047c11 */ /* 0x001fc8000f8010ff */
[----:B------:R-:W-:Y:S02]  /*17d0*/  LEA.HI.X R3, R3, UR5, R6, 0x2, P0 ;  /* 0x0000000503037c11 */ /* 0x000fe400080f1406 */
[----:B------:R-:W-:-:S04]  /*17e0*/  IADD3 R4, P0, PT, R4, 0x1000, RZ ;  /* 0x0000100004047810 */ /* 0x000fc80007f1e0ff */
[----:B------:R-:W-:Y:S02]  /*17f0*/  IADD3.X R5, PT, PT, RZ, R3, RZ, P0, !PT ;  /* 0x00000003ff057210 */ /* 0x000fe400007fe4ff */
[----:B------:R-:W-:Y:S02]  /*1800*/  PLOP3.LUT P0, PT, PT, PT, PT, 0x80, 0x8 ;  /* 0x000000000008781c */ /* 0x000fe40003f0f070 */
[----:B------:R-:W-:Y:S01]  /*1810*/  IADD3 R3, PT, PT, R10, R20, RZ ;  /* 0x000000140a037210 */ /* 0x000fe20007ffe0ff */
[----:B------:R-:W-:Y:S10]  /*1820*/  @!P1 BRA `(.L_x_2025) ;  /* 0x0000000000c09947 */ /* 0x000ff40003800000 */
[----:B------:R-:W-:Y:S02]  /*1830*/  PLOP3.LUT P0, PT, PT, PT, PT, 0x8, 0x80 ;  /* 0x000000000080781c */ /* 0x000fe40003f0e170 */
[----:B------:R-:W-:-:S11]  /*1840*/  IADD3 R13, PT, PT, R11, -0x1800, RZ ;  /* 0xffffe8000b0d7810 */ /* 0x000fd60007ffe0ff */
.L_x_2026:
        /* <DEDUP_REMOVED lines=46> */
.L_x_2025:
[----:B------:R-:W-:Y:S05]  /*1b30*/  BSYNC.RECONVERGENT B2 ;  /* 0x0000000000027941 */ /* 0x000fea0003800200 */
.L_x_2024:
        /* <DEDUP_REMOVED lines=31> */
.L_x_2028:
[----:B------:R-:W-:Y:S05]  /*1d30*/  BSYNC.RECONVERGENT B2 ;  /* 0x0000000000027941 */ /* 0x000fea0003800200 */
.L_x_2027:
        /* <DEDUP_REMOVED lines=9> */
[----:B----4-:R-:W-:-:S04]  /*1dd0*/  FADD R0, R0, R3 ;  /* 0x0000000300007221 */ /* 0x010fc80000000000 */
[----:B--2---:R-:W-:-:S04]  /*1de0*/  FADD R0, R0, R9 ;  /* 0x0000000900007221 */ /* 0x004fc80000000000 */
[----:B---3--:R-:W-:-:S07]  /*1df0*/  FADD R0, R0, R11 ;  /* 0x0000000b00007221 */ /* 0x008fce0000000000 */
.L_x_2020:
[----:B------:R-:W-:Y:S05]  /*1e00*/  BSYNC.RECONVERGENT B1 ;  /* 0x0000000000017941 */ /* 0x000fea0003800200 */
.L_x_2018:
        /* <DEDUP_REMOVED lines=32> */
[----:B---3--:R-:W0:Y:S04]  /*2010*/  LDS.128 R4, [UR4+0x10] ;  /* 0x00001004ff047984 */ /* 0x008e280008000c00 */
        /* <DEDUP_REMOVED lines=19> */
.L_x_2001:
        /* <DEDUP_REMOVED lines=12> */
.L_x_2031:
[----:B------:R-:W-:Y:S05]  /*2210*/  BSYNC.RECONVERGENT B1 ;  /* 0x0000000000017941 */ /* 0x000fea0003800200 */
.L_x_2030:
        /* <DEDUP_REMOVED lines=16> */
.L_x_2036:
        /* <DEDUP_REMOVED lines=9> */
.L_x_2035:
[----:B------:R-:W-:Y:S05]  /*23b0*/  BSYNC.RECONVERGENT B2 ;  /* 0x0000000000027941 */ /* 0x000fea0003800200 */
.L_x_2034:
        /* <DEDUP_REMOVED lines=8> */
.L_x_2039:
        /* <DEDUP_REMOVED lines=43> */
.L_x_2038:
[----:B------:R-:W-:Y:S05]  /*26f0*/  BSYNC.RECONVERGENT B2 ;  /* 0x0000000000027941 */ /* 0x000fea0003800200 */
.L_x_2037:
        /* <DEDUP_REMOVED lines=26> */
.L_x_2041:
[----:B------:R-:W-:Y:S05]  /*28a0*/  BSYNC.RECONVERGENT B2 ;  /* 0x0000000000027941 */ /* 0x000fea0003800200 */
.L_x_2040:
        /* <DEDUP_REMOVED lines=12> */
.L_x_2033:
[----:B------:R-:W-:Y:S05]  /*2970*/  BSYNC.RECONVERGENT B1 ;  /* 0x0000000000017941 */ /* 0x000fea0003800200 */
.L_x_2032:
[----:B------:R-:W-:Y:S02]  /*2980*/  ISETP.GE.AND P0, PT, R3, 0x200, PT ;  /* 0x000002000300780c */ /* 0x000fe40003f06270 */
[----:B0----5:R-:W-:-:S11]  /*2990*/  MOV R5, R0 ;  /* 0x0000000000057202 */ /* 0x021fd60000000f00 */
[----:B------:R-:W-:Y:S05]  /*29a0*/  @!P0 BRA `(.L_x_2042) ;  /* 0x0000000000d08947 */ /* 0x000fea0003800000 */
[----:B------:R-:W0:Y:S01]  /*29b0*/  S2R R7, SR_LANEID ;  /* 0x0000000000077919 */ /* 0x000e220000000000 */
[----:B------:R-:W1:Y:S02]  /*29c0*/  SHFL.DOWN PT, R0, R5, 0x1, 0x1f ;  /* 0x08201f0005007f89 */ /* 0x000e6400000e0000 */
[----:B-1----:R-:W-:Y:S01]  /*29d0*/  FADD R0, R0, R5 ;  /* 0x0000000500007221 */ /* 0x002fe20000000000 */
[C---:B0-----:R-:W-:Y:S02]  /*29e0*/  ISETP.GT.AND P0, PT, R7.reuse, 0x1e, PT ;  /* 0x0000001e0700780c */ /* 0x041fe40003f04270 */
[----:B------:R-:W-:Y:S02]  /*29f0*/  ISETP.NE.AND P1, PT, R7, RZ, PT ;  /* 0x000000ff0700720c */ /* 0x000fe40003f25270 */
        /* <DEDUP_REMOVED lines=27> */
[----:B--2---:R-:W0:Y:S04]  /*2bb0*/  LDS.128 R4, [UR4+0x10] ;  /* 0x00001004ff047984 */ /* 0x004e280008000c00 */
        /* <DEDUP_REMOVED lines=19> */
.L_x_2042:
[----:B------:R-:W0:Y:S01]  /*2cf0*/  S2R R4, SR_LANEID ;  /* 0x0000000000047919 */ /* 0x000e220000000000 */
[----:B------:R-:W-:-:S04]  /*2d00*/  LOP3.LUT R0, R2, 0x3e0, RZ, 0xc0, !PT ;  /* 0x000003e002007812 */ /* 0x000fc800078ec0ff */
[----:B------:R-:W-:Y:S02]  /*2d10*/  IADD3 R6, PT, PT, R0, 0x20, RZ ;  /* 0x0000002000067810 */ /* 0x000fe40007ffe0ff */
[----:B------:R-:W-:Y:S02]  /*2d20*/  LOP3.LUT R0, RZ, R0, RZ, 0x33, !PT ;  /* 0x00000000ff007212 */ /* 0x000fe400078e33ff */
[-C--:B------:R-:W-:Y:S02]  /*2d30*/  ISETP.GT.AND P0, PT, R6, R3.reuse, PT ;  /* 0x000000030600720c */ /* 0x080fe40003f04270 */
[----:B------:R-:W-:-:S04]  /*2d40*/  IADD3 R0, PT, PT, R0, R3, RZ ;  /* 0x0000000300007210 */ /* 0x000fc80007ffe0ff */
[----:B------:R-:W-:-:S05]  /*2d50*/  SEL R6, R0, 0x1f, P0 ;  /* 0x0000001f00067807 */ /* 0x000fca0000000000 */
[----:B------:R-:W1:Y:S01]  /*2d60*/  SHFL.DOWN PT, R0, R5, 0x1, R6 ;  /* 0x0820000005007989 */ /* 0x000e6200000e0006 */
[C---:B0-----:R-:W-:Y:S02]  /*2d70*/  ISETP.GE.AND P0, PT, R4.reuse, R6, PT ;  /* 0x000000060400720c */ /* 0x041fe40003f06270 */
[C---:B------:R-:W-:Y:S02]  /*2d80*/  IADD3 R7, PT, PT, R4.reuse, 0x2, RZ ;  /* 0x0000000204077810 */ /* 0x040fe40007ffe0ff */
[----:B------:R-:W-:-:S09]  /*2d90*/  ISETP.NE.AND P1, PT, R4, RZ, PT ;  /* 0x000000ff0400720c */ /* 0x000fd20003f25270 */
[----:B-1----:R-:W-:Y:S01]  /*2da0*/  @!P0 FADD R5, R0, R5 ;  /* 0x0000000500058221 */ /* 0x002fe20000000000 */
[-C--:B------:R-:W-:Y:S02]  /*2db0*/  ISETP.GT.AND P0, PT, R7, R6.reuse, PT ;  /* 0x000000060700720c */ /* 0x080fe40003f04270 */
[----:B------:R-:W-:Y:S01]  /*2dc0*/  IADD3 R7, PT, PT, R4, 0x4, RZ ;  /* 0x0000000404077810 */ /* 0x000fe20007ffe0ff */
[----:B------:R-:W0:Y:S01]  /*2dd0*/  @!P1 S2R R8, SR_CgaCtaId ;  /* 0x0000000000089919 */ /* 0x000e220000008800 */
        /* <DEDUP_REMOVED lines=31> */
[----:B-1----:R-:W1:Y:S04]  /*2fd0*/  LDS.128 R4, [UR4+0x20] ;  /* 0x00002004ff047984 */ /* 0x002e680008000c00 */
        /* <DEDUP_REMOVED lines=29> */
.L_x_2029:
        /* <DEDUP_REMOVED lines=28> */
[----:B------:R-:W-:Y:S02]  /*3370*/  HFMA2 R11, -RZ, RZ, 0, 0.0078125 ;  /* 0x00002000ff0b7431 */ /* 0x000fe400000001ff */
[----:B------:R-:W-:-:S04]  /*3380*/  FADD R15, R14, R15 ;  /* 0x0000000f0e0f7221 */ /* 0x000fc80000000000 */
        /* <DEDUP_REMOVED lines=10> */
.L_x_2045:
[----:B------:R-:W-:-:S05]  /*3430*/  IMAD.WIDE R2, R11, 0x4, R4 ;  /* 0x000000040b027825 */ /* 0x000fca00078e0204 */
        /* <DEDUP_REMOVED lines=15> */
[----:B------:R0:W5:Y:S02]  /*3530*/  LDG.E.CONSTANT R18, desc[UR6][R2.64+0x7800] ;  /* 0x0078000602127981 */ /* 0x000164000c1e9900 */
[----:B0-----:R-:W-:-:S04]  /*3540*/  MOV R3, R7 ;  /* 0x0000000700037202 */ /* 0x001fc80000000f00 */
[----:B------:R-:W-:-:S04]  /*3550*/  IADD3 R2, PT, PT, -R11, R3, RZ ;  /* 0x000000030b027210 */ /* 0x000fc80007ffe1ff */
[----:B------:R-:W-:Y:S01]  /*3560*/  ISETP.GE.AND P0, PT, R2, 0x2000, PT ;  /* 0x000020000200780c */ /* 0x000fe20003f06270 */
        /* <DEDUP_REMOVED lines=13> */
[----:B------:R-:W-:-:S04]  /*3640*/  FADD R15, R15, R12 ;  /* 0x0000000c0f0f7221 */ /* 0x000fc80000000000 */
[----:B------:R-:W-:-:S04]  /*3650*/  FADD R15, R0, R15 ;  /* 0x0000000f000f7221 */ /* 0x000fc80000000000 */
[----:B------:R-:W-:Y:S01]  /*3660*/  FADD R0, R18, R15 ;  /* 0x0000000f12007221 */ /* 0x000fe20000000000 */
[----:B------:R-:W-:Y:S06]  /*3670*/  @!P0 BRA `(.L_x_2044) ;  /* 0x0000000800308947 */ /* 0x000fec0003800000 */
[----:B------:R-:W-:-:S04]  /*3680*/  IADD3 R11, PT, PT, R11, 0x2000, RZ ;  /* 0x000020000b0b7810 */ /* 0x000fc80007ffe0ff */
[----:B------:R-:W-:-:S13]  /*3690*/  ISETP.GT.AND P0, PT, R11, R6, PT ;  /* 0x000000060b00720c */ /* 0x000fda0003f04270 */
[----:B------:R-:W-:Y:S05]  /*36a0*/  @!P0 BRA `(.L_x_2045) ;  /* 0xfffffffc00608947 */ /* 0x000fea000383ffff */
.L_x_2043:
        /* <DEDUP_REMOVED lines=20> */
.L_x_2049:
        /* <DEDUP_REMOVED lines=8> */
.L_x_2048:
[----:B------:R-:W-:Y:S05]  /*3870*/  BSYNC.RECONVERGENT B2 ;  /* 0x0000000000027941 */ /* 0x000fea0003800200 */
.L_x_2047:
        /* <DEDUP_REMOVED lines=16> */
.L_x_2052:
        /* <DEDUP_REMOVED lines=46> */
.L_x_2051:
[----:B------:R-:W-:Y:S05]  /*3c60*/  BSYNC.RECONVERGENT B2 ;  /* 0x0000000000027941 */ /* 0x000fea0003800200 */
.L_x_2050:
        /* <DEDUP_REMOVED lines=31> */
.L_x_2054:
[----:B------:R-:W-:Y:S05]  /*3e60*/  BSYNC.RECONVERGENT B2 ;  /* 0x0000000000027941 */ /* 0x000fea0003800200 */
.L_x_2053:
        /* <DEDUP_REMOVED lines=12> */
.L_x_2046:
[----:B------:R-:W-:Y:S05]  /*3f30*/  BSYNC.RECONVERGENT B1 ;  /* 0x0000000000017941 */ /* 0x000fea0003800200 */
.L_x_2044:
        /* <DEDUP_REMOVED lines=50> */
[----:B------:R-:W-:-:S07]  /*4260*/  FADD R0, R18, R19 ;  /* 0x0000001312007221 */ /* 0x000fce0000000000 */
.L_x_2016:
[----:B------:R-:W-:Y:S05]  /*4270*/  BSYNC.RECONVERGENT B0 ;  /* 0x0000000000007941 */ /* 0x000fea0003800200 */
.L_x_2000:
[----:B------:R-:W-:Y:S05]  /*4280*/  @P0 EXIT ;  /* 0x000000000000094d */ /* 0x000fea0003800000 */
[----:B0-23--:R-:W0:Y:S01]  /*4290*/  LDC.64 R2, c[0x0][0x388] ;  /* 0x0000e200ff027b82 */ /* 0x00de220000000a00 */
[----:B------:R-:W4:Y:S02]  /*42a0*/  LDCU UR4, c[0x0][0x398] ;  /* 0x00007300ff0477ac */ /* 0x000f240008000800 */
[----:B----4-:R-:W-:-:S05]  /*42b0*/  FADD R5, R0, UR4 ;  /* 0x0000000400057e21 */ /* 0x010fca0008000000 */
[----:B0-----:R-:W-:Y:S01]  /*42c0*/  STG.E desc[UR6][R2.64], R5 ;  /* 0x0000000502007986 */ /* 0x001fe2000c101906 */
[----:B------:R-:W-:Y:S05]  /*42d0*/  EXIT ;  /* 0x000000000000794d */ /* 0x000fea0003800000 */
.L_x_2055:
        /* <DEDUP_REMOVED lines=10> */
.L_x_4009:


//--------------------- .text._ZN3cub18CUB_300001_SM_10006detail6reduce18DeviceReduceKernelINS2_10policy_hubIfjN4cuda3std3__44plusIfEEE10Policy1000EN6thrust24THRUST_300001_SM_1000_NS17counting_iteratorIiNSD_11use_defaultESF_SF_EEjS9_f11estimate_piEEvT0_PT3_T1_NS0_13GridEvenShareISL_EET2_T4_ --------------------------
	.section	.text._ZN3cub18CUB_300001_SM_10006detail6reduce18DeviceReduceKernelINS2_10policy_hubIfjN4cuda3std3__44plusIfEEE10Policy1000EN6thrust24THRUST_300001_SM_1000_NS17counting_iteratorIiNSD_11use_defaultESF_SF_EEjS9_f11estimate_piEEvT0_PT3_T1_NS0_13GridEvenShareISL_EET2_T4_,"ax",@progbits
	.align	128
        .global         _ZN3cub18CUB_300001_SM_10006detail6reduce18DeviceReduceKernelINS2_10policy_hubIfjN4cuda3std3__44plusIfEEE10Policy1000EN6thrust24THRUST_300001_SM_1000_NS17counting_iteratorIiNSD_11use_defaultESF_SF_EEjS9_f11estimate_piEEvT0_PT3_T1_NS0_13GridEvenShareISL_EET2_T4_
        .type           _ZN3cub18CUB_300001_SM_10006detail6reduce18DeviceReduceKernelINS2_10policy_hubIfjN4cuda3std3__44plusIfEEE10Policy1000EN6thrust24THRUST_300001_SM_1000_NS17counting_iteratorIiNSD_11use_defaultESF_SF_EEjS9_f11estimate_piEEvT0_PT3_T1_NS0_13GridEvenShareISL_EET2_T4_,@function
        .size           _ZN3cub18CUB_300001_SM_10006detail6reduce18DeviceReduceKernelINS2_10policy_hubIfjN4cuda3std3__44plusIfEEE10Policy1000EN6thrust24THRUST_300001_SM_1000_NS17counting_iteratorIiNSD_11use_defaultESF_SF_EEjS9_f11estimate_piEEvT0_PT3_T1_NS0_13GridEvenShareISL_EET2_T4_,(.L_x_4003 - _ZN3cub18CUB_300001_SM_10006detail6reduce18DeviceReduceKernelINS2_10policy_hubIfjN4cuda3std3__44plusIfEEE10Policy1000EN6thrust24THRUST_300001_SM_1000_NS17counting_iteratorIiNSD_11use_defaultESF_SF_EEjS9_f11estimate_piEEvT0_PT3_T1_NS0_13GridEvenShareISL_EET2_T4_)
        .other          _ZN3cub18CUB_300001_SM_10006detail6reduce18DeviceReduceKernelINS2_10policy_hubIfjN4cuda3std3__44plusIfEEE10Policy1000EN6thrust24THRUST_300001_SM_1000_NS17counting_iteratorIiNSD_11use_defaultESF_SF_EEjS9_f11estimate_piEEvT0_PT3_T1_NS0_13GridEvenShareISL_EET2_T4_,@"STO_CUDA_ENTRY STV_DEFAULT"
_ZN3cub18CUB_300001_SM_10006detail6reduce18DeviceReduceKernelINS2_10policy_hubIfjN4cuda3std3__44plusIfEEE10Policy1000EN6thrust24THRUST_300001_SM_1000_NS17counting_iteratorIiNSD_11use_defaultESF_SF_EEjS9_f11estimate_piEEvT0_PT3_T1_NS0_13GridEvenShareISL_EET2_T4_:
.text._ZN3cub18CUB_300001_SM_10006detail6reduce18DeviceReduceKernelINS2_10policy_hubIfjN4cuda3std3__44plusIfEEE10Policy1000EN6thrust24THRUST_300001_SM_1000_NS17counting_iteratorIiNSD_11use_defaultESF_SF_EEjS9_f11estimate_piEEvT0_PT3_T1_NS0_13GridEvenShareISL_EET2_T4_:
[----:B------:R-:W-:Y:S01]  /*0000*/  LDC R1, c[0x0][0x37c] ;  /* 0x0000df00ff017b82 */ /* 0x000fe20000000800 */
[----:B------:R-:W0:Y:S07]  /*0010*/  S2R R13, SR_CTAID.X ;  /* 0x00000000000d7919 */ /* 0x000e2e0000002500 */
[----:B------:R-:W0:Y:S01]  /*0020*/  LDC R6, c[0x0][0x3a8] ;  /* 0x0000ea00ff067b82 */ /* 0x000e220000000800 */
[----:B------:R-:W-:Y:S01]  /*0030*/  BSSY.RECONVERGENT B0, `(.L_x_2056) ;  /* 0x0002adb000007945 */ /* 0x000fe20003800200 */
[----:B0-----:R-:W-:-:S05]  /*0040*/  IMAD R6, R13, -0x2000, R6 ;  /* 0xffffe0000d067824 */ /* 0x001fca00078e0206 */
[----:B------:R-:W-:-:S13]  /*0050*/  ISETP.GT.U32.AND P0, PT, R6, 0x1fff, PT ;  /* 0x00001fff0600780c */ /* 0x000fda0003f04070 */
[----:B------:R-:W-:Y:S05]  /*0060*/  @P0 BRA `(.L_x_2057) ;  /* 0x0000003000400947 */ /* 0x000fea0003800000 */
[----:B------:R-:W0:Y:S01]  /*0070*/  S2R R5, SR_TID.X ;  /* 0x0000000000057919 */ /* 0x000e220000002100 */
[----:B------:R-:W-:Y:S01]  /*0080*/  BSSY.RECONVERGENT B1, `(.L_x_2058) ;  /* 0x00000fe000017945 */ /* 0x000fe20003800200 */
[----:B------:R-:W-:Y:S01]  /*0090*/  IMAD.MOV.U32 R4, RZ, RZ, RZ ;  /* 0x000000ffff047224 */ /* 0x000fe200078e00ff */
[----:B0-----:R-:W-:Y:S01]  /*00a0*/  ISETP.GE.U32.AND P0, PT, R5, R6, PT ;  /* 0x000000060500720c */ /* 0x001fe20003f06070 */
[----:B------:R-:W-:-:S12]  /*00b0*/  IMAD.MOV.U32 R3, RZ, RZ, R5 ;  /* 0x000000ffff037224 */ /* 0x000fd800078e0005 */
[----:B------:R-:W-:Y:S05]  /*00c0*/  @P0 BRA `(.L_x_2059) ;  /* 0x0000000c00e40947 */ /* 0x000fea0003800000 */
[----:B------:R-:W0:Y:S01]  /*00d0*/  LDC R7, c[0x0][0x3c0] ;  /* 0x0000f000ff077b82 */ /* 0x000e220000000800 */
[----:B------:R-:W-:Y:S01]  /*00e0*/  IMAD.MOV.U32 R2, RZ, RZ, RZ ;  /* 0x000000ffff027224 */ /* 0x000fe200078e00ff */
[----:B0-----:R-:W-:-:S13]  /*00f0*/  ISETP.GE.AND P0, PT, R7, 0x1, PT ;  /* 0x000000010700780c */ /* 0x001fda0003f06270 */
[----:B------:R-:W-:Y:S05]  /*0100*/  @!P0 BRA `(.L_x_2060) ;  /* 0x0000000c00908947 */ /* 0x000fea0003800000 */
[----:B------:R-:W0:Y:S01]  /*0110*/  LDCU UR4, c[0x0][0x380] ;  /* 0x00007000ff0477ac */ /* 0x000e220008000800 */
[----:B------:R-:W-:Y:S02]  /*0120*/  IMAD R0, R13, 0x2000, R5 ;  /* 0x000020000d007824 */ /* 0x000fe400078e0205 */
[----:B------:R-:W-:Y:S02]  /*0130*/  VIADD R3, R7, 0xffffffff ;  /* 0xffffffff07037836 */ /* 0x000fe40000000000 */
[----:B------:R-:W-:Y:S02]  /*0140*/  IMAD.MOV.U32 R19, RZ, RZ, -0x23270784 ;  /* 0xdcd8f87cff137424 */ /* 0x000fe400078e00ff */
[----:B------:R-:W-:Y:S01]  /*0150*/  IMAD.MOV.U32 R15, RZ, RZ, -0x75bd8fc ;  /* 0xf8a42704ff0f7424 */ /* 0x000fe200078e00ff */
[----:B------:R-:W-:Y:S02]  /*0160*/  ISETP.GE.U32.AND P0, PT, R3, 0x3, PT ;  /* 0x000000030300780c */ /* 0x000fe40003f06070 */
[----:B0-----:R-:W-:-:S04]  /*0170*/  IADD3 R0, PT, PT, R0, UR4, RZ ;  /* 0x0000000400007c10 */ /* 0x001fc8000fffe0ff */
[----:B------:R-:W-:Y:S02]  /*0180*/  LOP3.LUT R2, R0, 0xaad26b49, RZ, 0x3c, !PT ;  /* 0xaad26b4900027812 */ /* 0x000fe400078e3cff */
[----:B------:R-:W-:-:S03]  /*0190*/  LOP3.LUT R0, R7, 0x3, RZ, 0xc0, !PT ;  /* 0x0000000307007812 */ /* 0x000fc600078ec0ff */
[----:B------:R-:W-:Y:S02]  /*01a0*/  IMAD R4, R2, 0x4182bed5, RZ ;  /* 0x4182bed502047824 */ /* 0x000fe400078e02ff */
[----:B------:R-:W-:Y:S02]  /*01b0*/  IMAD.MOV.U32 R2, RZ, RZ, RZ ;  /* 0x000000ffff027224 */ /* 0x000fe400078e00ff */
[C---:B------:R-:W-:Y:S01]  /*01c0*/  VIADD R17, R4.reuse, 0x75bcd15 ;  /* 0x075bcd1504117836 */ /* 0x040fe20000000000 */
[C---:B------:R-:W-:Y:S02]  /*01d0*/  IADD3 R3, PT, PT, R4.reuse, 0x583f19, RZ ;  /* 0x00583f1904037810 */ /* 0x040fe40007ffe0ff */
[C---:B------:R-:W-:Y:S01]  /*01e0*/  LOP3.LUT R9, R4.reuse, 0x159a55e5, RZ, 0x3c, !PT ;  /* 0x159a55e504097812 */ /* 0x040fe200078e3cff */
[----:B------:R-:W-:Y:S01]  /*01f0*/  VIADD R4, R4, 0xd9f6dc18 ;  /* 0xd9f6dc1804047836 */ /* 0x000fe20000000000 */
[----:B------:R-:W-:Y:S06]  /*0200*/  @!P0 BRA `(.L_x_2061) ;  /* 0x0000000800808947 */ /* 0x000fec0003800000 */
[----:B------:R-:W-:Y:S01]  /*0210*/  HFMA2 R15, -RZ, RZ, -38016, 0.02740478515625 ;  /* 0xf8a42704ff0f7431 */ /* 0x000fe200000001ff */
[----:B------:R-:W-:Y:S01]  /*0220*/  LOP3.LUT R7, R7, 0x7ffffffc, RZ, 0xc0, !PT ;  /* 0x7ffffffc07077812 */ /* 0x000fe200078ec0ff */
[----:B------:R-:W-:Y:S02]  /*0230*/  IMAD.MOV.U32 R8, RZ, RZ, RZ ;  /* 0x000000ffff087224 */ /* 0x000fe400078e00ff */
[----:B------:R-:W-:Y:S02]  /*0240*/  IMAD.MOV.U32 R19, RZ, RZ, -0x23270784 ;  /* 0xdcd8f87cff137424 */ /* 0x000fe400078e00ff */
[----:B------:R-:W-:-:S07]  /*0250*/  IMAD.MOV.U32 R2, RZ, RZ, RZ ;  /* 0x000000ffff027224 */ /* 0x000fce00078e00ff */
.L_x_2074:
        /* <DEDUP_REMOVED lines=9> */
[----:B------:R-:W-:Y:S02]  /*02f0*/  IMAD.SHL.U32 R11, R10, 0x2, RZ ;  /* 0x000000020a0b7824 */ /* 0x000fe400078e00ff */
[----:B------:R-:W-:-:S03]  /*0300*/  IMAD.MOV.U32 R20, RZ, RZ, R2 ;  /* 0x000000ffff147224 */ /* 0x000fc600078e0002 */
        /* <DEDUP_REMOVED lines=20> */
[----:B------:R-:W-:Y:S05]  /*0450*/  CALL.REL.NOINC `($__internal_4_$__cuda_sm20_sqrt_rn_f32_slowpath) ;  /* 0x000002a800807944 */ /* 0x000fea0003c00000 */
[----:B------:R-:W-:Y:S05]  /*0460*/  BRA `(.L_x_2064) ;  /* 0x0000000000107947 */ /* 0x000fea0003800000 */
.L_x_2063:
[----:B------:R-:W-:Y:S01]  /*0470*/  FMUL.FTZ R16, R17, R10 ;  /* 0x0000000a11107220 */ /* 0x000fe20000410000 */
[----:B------:R-:W-:-:S03]  /*0480*/  FMUL.FTZ R2, R10, 0.5 ;  /* 0x3f0000000a027820 */ /* 0x000fc60000410000 */
[----:B------:R-:W-:-:S04]  /*0490*/  FFMA R17, -R16, R16, R17 ;  /* 0x0000001010117223 */ /* 0x000fc80000000111 */
[----:B------:R-:W-:-:S07]  /*04a0*/  FFMA R16, R17, R2, R16 ;  /* 0x0000000211107223 */ /* 0x000fce0000000010 */
.L_x_2064:
[----:B------:R-:W-:Y:S05]  /*04b0*/  BSYNC.RECONVERGENT B2 ;  /* 0x0000000000027941 */ /* 0x000fea0003800200 */
.L_x_2062:
        /* <DEDUP_REMOVED lines=26> */
[----:B------:R-:W-:Y:S01]  /*0660*/  ISETP.GT.U32.AND P2, PT, R10, 0x727fffff, PT ;  /* 0x727fffff0a00780c */ /* 0x000fe20003f44070 */
[----:B------:R-:W-:-:S12]  /*0670*/  IMAD.MOV.U32 R10, RZ, RZ, R20 ;  /* 0x000000ffff0a7224 */ /* 0x000fd800078e0014 */
[----:B01----:R-:W-:Y:S05]  /*0680*/  @!P2 BRA `(.L_x_2066) ;  /* 0x000000000010a947 */ /* 0x003fea0003800000 */
[----:B------:R-:W-:Y:S01]  /*0690*/  IMAD.MOV.U32 R2, RZ, RZ, R15 ;  /* 0x000000ffff027224 */ /* 0x000fe200078e000f */
[----:B------:R-:W-:-:S07]  /*06a0*/  MOV R34, 0x6c0 ;  /* 0x000006c000227802 */ /* 0x000fce0000000f00 */
[----:B------:R-:W-:Y:S05]  /*06b0*/  CALL.REL.NOINC `($__internal_4_$__cuda_sm20_sqrt_rn_f32_slowpath) ;  /* 0x000002a400e87944 */ /* 0x000fea0003c00000 */
[----:B------:R-:W-:Y:S05]  /*06c0*/  BRA `(.L_x_2067) ;  /* 0x0000000000107947 */ /* 0x000fea0003800000 */
.L_x_2066:
[----:B------:R-:W-:Y:S01]  /*06d0*/  FMUL.FTZ R16, R15, R2 ;  /* 0x000000020f107220 */ /* 0x000fe20000410000 */
[----:B------:R-:W-:-:S03]  /*06e0*/  FMUL.FTZ R2, R2, 0.5 ;  /* 0x3f00000002027820 */ /* 0x000fc60000410000 */
[----:B------:R-:W-:-:S04]  /*06f0*/  FFMA R15, -R16, R16, R15 ;  /* 0x00000010100f7223 */ /* 0x000fc8000000010f */
[----:B------:R-:W-:-:S07]  /*0700*/  FFMA R16, R15, R2, R16 ;  /* 0x000000020f107223 */ /* 0x000fce0000000010 */
.L_x_2067:
[----:B------:R-:W-:Y:S05]  /*0710*/  BSYNC.RECONVERGENT B2 ;  /* 0x0000000000027941 */ /* 0x000fea0003800200 */
.L_x_2065:
        /* <DEDUP_REMOVED lines=32> */
.L_x_2069:
[----:B------:R-:W-:Y:S01]  /*0920*/  FMUL.FTZ R16, R3, R2 ;  /* 0x0000000203107220 */ /* 0x000fe20000410000 */
[----:B------:R-:W-:-:S03]  /*0930*/  FMUL.FTZ R2, R2, 0.5 ;  /* 0x3f00000002027820 */ /* 0x000fc60000410000 */
[----:B------:R-:W-:-:S04]  /*0940*/  FFMA R3, -R16, R16, R3 ;  /* 0x0000001010037223 */ /* 0x000fc80000000103 */
[----:B------:R-:W-:-:S07]  /*0950*/  FFMA R16, R3, R2, R16 ;  /* 0x0000000203107223 */ /* 0x000fce0000000010 */
.L_x_2070:
[----:B------:R-:W-:Y:S05]  /*0960*/  BSYNC.RECONVERGENT B2 ;  /* 0x0000000000027941 */ /* 0x000fea0003800200 */
.L_x_2068:
        /* <DEDUP_REMOVED lines=31> */
[----:B------:R-:W-:Y:S05]  /*0b60*/  CALL.REL.NOINC `($__internal_4_$__cuda_sm20_sqrt_rn_f32_slowpath) ;  /* 0x000002a000bc7944 */ /* 0x000fea0003c00000 */
[----:B------:R-:W-:Y:S05]  /*0b70*/  BRA `(.L_x_2073) ;  /* 0x0000000000107947 */ /* 0x000fea0003800000 */
.L_x_2072:
[----:B------:R-:W-:Y:S01]  /*0b80*/  FMUL.FTZ R16, R11, R2 ;  /* 0x000000020b107220 */ /* 0x000fe20000410000 */
[----:B------:R-:W-:-:S03]  /*0b90*/  FMUL.FTZ R2, R2, 0.5 ;  /* 0x3f00000002027820 */ /* 0x000fc60000410000 */
[----:B------:R-:W-:-:S04]  /*0ba0*/  FFMA R11, -R16, R16, R11 ;  /* 0x00000010100b7223 */ /* 0x000fc8000000010b */
[----:B------:R-:W-:-:S07]  /*0bb0*/  FFMA R16, R11, R2, R16 ;  /* 0x000000020b107223 */ /* 0x000fce0000000010 */
.L_x_2073:
[----:B------:R-:W-:Y:S05]  /*0bc0*/  BSYNC.RECONVERGENT B2 ;  /* 0x0000000000027941 */ /* 0x000fea0003800200 */
.L_x_2071:
[----:B------:R-:W-:-:S13]  /*0bd0*/  FSETP.GTU.AND P0, PT, R16, 1, PT ;  /* 0x3f8000001000780b */ /* 0x000fda0003f0c000 */
[----:B------:R-:W-:-:S05]  /*0be0*/  @!P0 FADD R10, R10, 1 ;  /* 0x3f8000000a0a8421 */ /* 0x000fca0000000000 */
[----:B------:R-:W-:Y:S01]  /*0bf0*/  MOV R2, R10 ;  /* 0x0000000a00027202 */ /* 0x000fe20000000f00 */
[----:B------:R-:W-:Y:S06]  /*0c00*/  @P1 BRA `(.L_x_2074) ;  /* 0xfffffff400941947 */ /* 0x000fec000383ffff */
.L_x_2061:
[----:B------:R-:W-:-:S13]  /*0c10*/  ISETP.NE.AND P0, PT, R0, RZ, PT ;  /* 0x000000ff0000720c */ /* 0x000fda0003f05270 */
[----:B------:R-:W-:Y:S05]  /*0c20*/  @!P0 BRA `(.L_x_2075) ;  /* 0x0000000000c48947 */ /* 0x000fea0003800000 */
[----:B------:R-:W-:-:S07]  /*0c30*/  IMAD.MOV.U32 R7, RZ, RZ, RZ ;  /* 0x000000ffff077224 */ /* 0x000fce00078e00ff */
.L_x_2079:
[----:B------:R-:W-:Y:S01]  /*0c40*/  SHF.R.U32.HI R8, RZ, 0x2, R17 ;  /* 0x00000002ff087819 */ /* 0x000fe20000011611 */
[----:B------:R-:W-:Y:S01]  /*0c50*/  IMAD.MOV.U32 R12, RZ, RZ, R19 ;  /* 0x000000ffff0c7224 */ /* 0x000fe200078e0013 */
[----:B------:R-:W-:Y:S01]  /*0c60*/  SHF.R.U32.HI R14, RZ, 0x2, R9 ;  /* 0x00000002ff0e7819 */ /* 0x000fe20000011609 */
[----:B------:R-:W-:Y:S01]  /*0c70*/  IMAD.MOV.U32 R11, RZ, RZ, 0x2f800000 ;  /* 0x2f800000ff0b7424 */ /* 0x000fe200078e00ff */
[----:B------:R-:W-:Y:S01]  /*0c80*/  LOP3.LUT R17, R8, R17, RZ, 0x3c, !PT ;  /* 0x0000001108117212 */ /* 0x000fe200078e3cff */
[----:B------:R-:W-:Y:S01]  /*0c90*/  IMAD.SHL.U32 R8, R3, 0x10, RZ ;  /* 0x0000001003087824 */ /* 0x000fe200078e00ff */
[----:B------:R-:W-:Y:S01]  /*0ca0*/  LOP3.LUT R9, R14, R9, RZ, 0x3c, !PT ;  /* 0x000000090e097212 */ /* 0x000fe200078e3cff */
[----:B------:R-:W-:Y:S01]  /*0cb0*/  BSSY.RECONVERGENT B2, `(.L_x_2076) ;  /* 0x0000023000027945 */ /* 0x000fe20003800200 */
[----:B------:R-:W-:Y:S01]  /*0cc0*/  IADD3 R7, PT, PT, R7, 0x1, RZ ;  /* 0x0000000107077810 */ /* 0x000fe20007ffe0ff */
[----:B------:R-:W-:-:S03]  /*0cd0*/  IMAD.SHL.U32 R10, R17, 0x2, RZ ;  /* 0x00000002110a7824 */ /* 0x000fc600078e00ff */
[----:B------:R-:W-:Y:S02]  /*0ce0*/  ISETP.NE.AND P1, PT, R7, R0, PT ;  /* 0x000000000700720c */ /* 0x000fe40003f25270 */
[----:B------:R-:W-:Y:S02]  /*0cf0*/  LOP3.LUT R8, R3, R8, R10, 0x96, !PT ;  /* 0x0000000803087212 */ /* 0x000fe400078e960a */
[----:B------:R-:W-:Y:S02]  /*0d00*/  SHF.L.U32 R10, R9, 0x1, RZ ;  /* 0x00000001090a7819 */ /* 0x000fe400000006ff */
[----:B------:R-:W-:Y:S01]  /*0d10*/  LOP3.LUT R19, R8, R17, RZ, 0x3c, !PT ;  /* 0x0000001108137212 */ /* 0x000fe200078e3cff */
[----:B------:R-:W-:Y:S02]  /*0d20*/  IMAD.MOV.U32 R17, RZ, RZ, R15 ;  /* 0x000000ffff117224 */ /* 0x000fe400078e000f */
[----:B------:R-:W-:Y:S02]  /*0d30*/  IMAD.MOV.U32 R15, RZ, RZ, R3 ;  /* 0x000000ffff0f7224 */ /* 0x000fe400078e0003 */
[----:B------:R-:W-:-:S05]  /*0d40*/  IMAD.SHL.U32 R8, R19, 0x10, RZ ;  /* 0x0000001013087824 */ /* 0x000fca00078e00ff */
[----:B------:R-:W-:Y:S02]  /*0d50*/  LOP3.LUT R10, R9, R10, R8, 0x96, !PT ;  /* 0x0000000a090a7212 */ /* 0x000fe400078e9608 */
[C---:B------:R-:W-:Y:S01]  /*0d60*/  IADD3 R8, PT, PT, R4.reuse, 0x587c5, R19 ;  /* 0x000587c504087810 */ /* 0x040fe20007ffe013 */
[----:B------:R-:W-:Y:S01]  /*0d70*/  VIADD R4, R4, 0xb0f8a ;  /* 0x000b0f8a04047836 */ /* 0x000fe20000000000 */
[----:B------:R-:W-:Y:S02]  /*0d80*/  LOP3.LUT R9, R10, R19, RZ, 0x3c, !PT ;  /* 0x000000130a097212 */ /* 0x000fe400078e3cff */
[----:B------:R-:W-:Y:S02]  /*0d90*/  I2FP.F32.U32 R8, R8 ;  /* 0x0000000800087245 */ /* 0x000fe40000201000 */
[----:B------:R-:W-:Y:S01]  /*0da0*/  MOV R3, R9 ;  /* 0x0000000900037202 */ /* 0x000fe20000000f00 */
        /* <DEDUP_REMOVED lines=15> */
.L_x_2077:
[----:B------:R-:W-:Y:S01]  /*0ea0*/  FMUL.FTZ R16, R11, R10 ;  /* 0x0000000a0b107220 */ /* 0x000fe20000410000 */
[----:B------:R-:W-:-:S03]  /*0eb0*/  FMUL.FTZ R2, R10, 0.5 ;  /* 0x3f0000000a027820 */ /* 0x000fc60000410000 */
[----:B------:R-:W-:-:S04]  /*0ec0*/  FFMA R9, -R16, R16, R11 ;  /* 0x0000001010097223 */ /* 0x000fc8000000010b */
[----:B------:R-:W-:-:S07]  /*0ed0*/  FFMA R16, R9, R2, R16 ;  /* 0x0000000209107223 */ /* 0x000fce0000000010 */
.L_x_2078:
[----:B------:R-:W-:Y:S05]  /*0ee0*/  BSYNC.RECONVERGENT B2 ;  /* 0x0000000000027941 */ /* 0x000fea0003800200 */
.L_x_2076:
[----:B------:R-:W-:Y:S01]  /*0ef0*/  FSETP.GTU.AND P0, PT, R16, 1, PT ;  /* 0x3f8000001000780b */ /* 0x000fe20003f0c000 */
[----:B------:R-:W-:-:S12]  /*0f00*/  IMAD.MOV.U32 R9, RZ, RZ, R12 ;  /* 0x000000ffff097224 */ /* 0x000fd800078e000c */
[----:B------:R-:W-:-:S04]  /*0f10*/  @!P0 FADD R8, R8, 1 ;  /* 0x3f80000008088421 */ /* 0x000fc80000000000 */
[----:B------:R-:W-:Y:S01]  /*0f20*/  IMAD.MOV.U32 R2, RZ, RZ, R8 ;  /* 0x000000ffff027224 */ /* 0x000fe200078e0008 */
[----:B------:R-:W-:Y:S06]  /*0f30*/  @P1 BRA `(.L_x_2079) ;  /* 0xfffffffc00401947 */ /* 0x000fec000383ffff */
.L_x_2075:
[----:B------:R-:W-:-:S07]  /*0f40*/  FMUL R2, R2, 4 ;  /* 0x4080000002027820 */ /* 0x000fce0000400000 */
.L_x_2060:
        /* <DEDUP_REMOVED lines=13> */
[----:B------:R-:W-:Y:S05]  /*1020*/  CALL.REL.NOINC `($__internal_5_$__cuda_sm3x_div_rn_noftz_f32_slowpath) ;  /* 0x0000029c00e07944 */ /* 0x000fea0003c00000 */
[----:B------:R-:W-:-:S07]  /*1030*/  MOV R4, R2 ;  /* 0x0000000200047202 */ /* 0x000fce0000000f00 */
.L_x_2081:
[----:B------:R-:W-:Y:S05]  /*1040*/  BSYNC.RECONVERGENT B4 ;  /* 0x0000000000047941 */ /* 0x000fea0003800200 */
.L_x_2080:
[----:B------:R-:W-:-:S07]  /*1050*/  VIADD R3, R5, 0x200 ;  /* 0x0000020005037836 */ /* 0x000fce0000000000 */
.L_x_2059:
[----:B------:R-:W-:Y:S05]  /*1060*/  BSYNC.RECONVERGENT B1 ;  /* 0x0000000000017941 */ /* 0x000fea0003800200 */
.L_x_2058:
[----:B------:R-:W-:Y:S01]  /*1070*/  ISETP.GE.U32.AND P0, PT, R3, R6, PT ;  /* 0x000000060300720c */ /* 0x000fe20003f06070 */
        /* <DEDUP_REMOVED lines=9> */
[----:B------:R-:W-:-:S03]  /*1110*/  LOP3.LUT R8, R8, 0x3, RZ, 0xc0, !PT ;  /* 0x0000000308087812 */ /* 0x000fc600078ec0ff */
[----:B------:R-:W-:Y:S01]  /*1120*/  IMAD.MOV R9, RZ, RZ, -R9 ;  /* 0x000000ffff097224 */ /* 0x000fe200078e0a09 */
[----:B0-----:R-:W-:-:S07]  /*1130*/  LEA R10, R13, UR4, 0xd ;  /* 0x000000040d0a7c11 */ /* 0x001fce000f8e68ff */
.L_x_2111:
        /* <DEDUP_REMOVED lines=12> */
[----:B------:R-:W-:Y:S01]  /*1200*/  IMAD.MOV.U32 R15, RZ, RZ, R2 ;  /* 0x000000ffff0f7224 */ /* 0x000fe200078e0002 */
[----:B------:R-:W-:Y:S01]  /*1210*/  MOV R17, R9 ;  /* 0x0000000900117202 */ /* 0x000fe20000000f00 */
[----:B------:R-:W-:Y:S02]  /*1220*/  IMAD.MOV.U32 R13, RZ, RZ, -0x23270784 ;  /* 0xdcd8f87cff0d7424 */ /* 0x000fe400078e00ff */
[----:B------:R-:W-:Y:S02]  /*1230*/  IMAD.MOV.U32 R11, RZ, RZ, -0x75bd8fc ;  /* 0xf8a42704ff0b7424 */ /* 0x000fe400078e00ff */
[----:B------:R-:W-:-:S07]  /*1240*/  IMAD.MOV.U32 R22, RZ, RZ, RZ ;  /* 0x000000ffff167224 */ /* 0x000fce00078e00ff */
.L_x_2098:
        /* <DEDUP_REMOVED lines=8> */
[----:B------:R-:W-:Y:S01]  /*12d0*/  IADD3 R20, PT, PT, R15, -0x260923e8, RZ ;  /* 0xd9f6dc180f147810 */ /* 0x000fe20007ffe0ff */
[----:B------:R-:W-:Y:S01]  /*12e0*/  IMAD.SHL.U32 R14, R2, 0x2, RZ ;  /* 0x00000002020e7824 */ /* 0x000fe200078e00ff */
[----:B------:R-:W-:-:S04]  /*12f0*/  ISETP.NE.AND P1, PT, R17, RZ, PT ;  /* 0x000000ff1100720c */ /* 0x000fc80003f25270 */
        /* <DEDUP_REMOVED lines=22> */
.L_x_2087:
[----:B------:R-:W-:Y:S01]  /*1460*/  FMUL.FTZ R16, R23, R2 ;  /* 0x0000000217107220 */ /* 0x000fe20000410000 */
[----:B------:R-:W-:-:S03]  /*1470*/  FMUL.FTZ R2, R2, 0.5 ;  /* 0x3f00000002027820 */ /* 0x000fc60000410000 */
[----:B------:R-:W-:-:S04]  /*1480*/  FFMA R23, -R16, R16, R23 ;  /* 0x0000001010177223 */ /* 0x000fc80000000117 */
[----:B------:R-:W-:-:S07]  /*1490*/  FFMA R16, R23, R2, R16 ;  /* 0x0000000217107223 */ /* 0x000fce0000000010 */
.L_x_2088:
[----:B------:R-:W-:Y:S05]  /*14a0*/  BSYNC.RECONVERGENT B2 ;  /* 0x0000000000027941 */ /* 0x000fea0003800200 */
.L_x_2086:
        /* <DEDUP_REMOVED lines=30> */
[----:B------:R-:W-:Y:S05]  /*1690*/  CALL.REL.NOINC `($__internal_4_$__cuda_sm20_sqrt_rn_f32_slowpath) ;  /* 0x0000029400f07944 */ /* 0x000fea0003c00000 */
[----:B------:R-:W-:Y:S05]  /*16a0*/  BRA `(.L_x_2091) ;  /* 0x0000000000107947 */ /* 0x000fea0003800000 */
.L_x_2090:
[----:B------:R-:W-:Y:S01]  /*16b0*/  FMUL.FTZ R16, R11, R2 ;  /* 0x000000020b107220 */ /* 0x000fe20000410000 */
[----:B------:R-:W-:-:S03]  /*16c0*/  FMUL.FTZ R2, R2, 0.5 ;  /* 0x3f00000002027820 */ /* 0x000fc60000410000 */
[----:B------:R-:W-:-:S04]  /*16d0*/  FFMA R11, -R16, R16, R11 ;  /* 0x00000010100b7223 */ /* 0x000fc8000000010b */
[----:B------:R-:W-:-:S07]  /*16e0*/  FFMA R16, R11, R2, R16 ;  /* 0x000000020b107223 */ /* 0x000fce0000000010 */
.L_x_2091:
[----:B------:R-:W-:Y:S05]  /*16f0*/  BSYNC.RECONVERGENT B2 ;  /* 0x0000000000027941 */ /* 0x000fea0003800200 */
.L_x_2089:
        /* <DEDUP_REMOVED lines=32> */
.L_x_2093:
[----:B------:R-:W-:Y:S01]  /*1900*/  FMUL.FTZ R16, R25, R2 ;  /* 0x0000000219107220 */ /* 0x000fe20000410000 */
[----:B------:R-:W-:-:S03]  /*1910*/  FMUL.FTZ R2, R2, 0.5 ;  /* 0x3f00000002027820 */ /* 0x000fc60000410000 */
[----:B------:R-:W-:-:S04]  /*1920*/  FFMA R25, -R16, R16, R25 ;  /* 0x0000001010197223 */ /* 0x000fc80000000119 */
[----:B------:R-:W-:-:S07]  /*1930*/  FFMA R16, R25, R2, R16 ;  /* 0x0000000219107223 */ /* 0x000fce0000000010 */
.L_x_2094:
[----:B------:R-:W-:Y:S05]  /*1940*/  BSYNC.RECONVERGENT B2 ;  /* 0x0000000000027941 */ /* 0x000fea0003800200 */
.L_x_2092:
        /* <DEDUP_REMOVED lines=32> */
.L_x_2096:
[----:B------:R-:W-:Y:S01]  /*1b50*/  FMUL.FTZ R16, R21, R2 ;  /* 0x0000000215107220 */ /* 0x000fe20000410000 */
[----:B------:R-:W-:-:S03]  /*1b60*/  FMUL.FTZ R2, R2, 0.5 ;  /* 0x3f00000002027820 */ /* 0x000fc60000410000 */
[----:B------:R-:W-:-:S04]  /*1b70*/  FFMA R21, -R16, R16, R21 ;  /* 0x0000001010157223 */ /* 0x000fc80000000115 */
[----:B------:R-:W-:-:S07]  /*1b80*/  FFMA R16, R21, R2, R16 ;  /* 0x0000000215107223 */ /* 0x000fce0000000010 */
.L_x_2097:
[----:B------:R-:W-:Y:S05]  /*1b90*/  BSYNC.RECONVERGENT B2 ;  /* 0x0000000000027941 */ /* 0x000fea0003800200 */
.L_x_2095:
[----:B------:R-:W-:Y:S01]  /*1ba0*/  FSETP.GTU.AND P0, PT, R16, 1, PT ;  /* 0x3f8000001000780b */ /* 0x000fe20003f0c000 */
[----:B------:R-:W-:-:S12]  /*1bb0*/  VIADD R15, R15, 0x2c3e28 ;  /* 0x002c3e280f0f7836 */ /* 0x000fd80000000000 */
[----:B------:R-:W-:Y:S01]  /*1bc0*/  @!P0 FADD R22, R22, 1 ;  /* 0x3f80000016168421 */ /* 0x000fe20000000000 */
[----:B------:R-:W-:Y:S06]  /*1bd0*/  @P1 BRA `(.L_x_2098) ;  /* 0xfffffff4009c1947 */ /* 0x000fec000383ffff */
[----:B------:R-:W-:-:S07]  /*1be0*/  VIADD R15, R15, 0xd9f6dc18 ;  /* 0xd9f6dc180f0f7836 */ /* 0x000fce0000000000 */
.L_x_2085:
        /* <DEDUP_REMOVED lines=33> */
.L_x_2101:
[----:B------:R-:W-:Y:S01]  /*1e00*/  FMUL.FTZ R16, R17, R2 ;  /* 0x0000000211107220 */ /* 0x000fe20000410000 */
[----:B------:R-:W-:-:S03]  /*1e10*/  FMUL.FTZ R2, R2, 0.5 ;  /* 0x3f00000002027820 */ /* 0x000fc60000410000 */
[----:B------:R-:W-:-:S04]  /*1e20*/  FFMA R17, -R16, R16, R17 ;  /* 0x0000001010117223 */ /* 0x000fc80000000111 */
[----:B------:R-:W-:-:S07]  /*1e30*/  FFMA R16, R17, R2, R16 ;  /* 0x0000000211107223 */ /* 0x000fce0000000010 */
.L_x_2102:
[----:B------:R-:W-:Y:S05]  /*1e40*/  BSYNC.RECONVERGENT B2 ;  /* 0x0000000000027941 */ /* 0x000fea0003800200 */
.L_x_2100:
        /* <DEDUP_REMOVED lines=9> */
[----:B------:R-:W-:Y:S01]  /*1ee0*/  IMAD.SHL.U32 R14, R2, 0x2, RZ ;  /* 0x00000002020e7824 */ /* 0x000fe200078e00ff */
[----:B------:R-:W-:-:S03]  /*1ef0*/  ISETP.NE.AND P1, PT, R8, 0x2, PT ;  /* 0x000000020800780c */ /* 0x000fc60003f25270 */
[----:B------:R-:W-:Y:S01]  /*1f00*/  IMAD.SHL.U32 R13, R16, 0x2, RZ ;  /* 0x00000002100d7824 */ /* 0x000fe200078e00ff */
        /* <DEDUP_REMOVED lines=22> */
.L_x_2104:
[----:B------:R-:W-:Y:S01]  /*2070*/  FMUL.FTZ R16, R11, R2 ;  /* 0x000000020b107220 */ /* 0x000fe20000410000 */
[----:B------:R-:W-:-:S03]  /*2080*/  FMUL.FTZ R2, R2, 0.5 ;  /* 0x3f00000002027820 */ /* 0x000fc60000410000 */
[----:B------:R-:W-:-:S04]  /*2090*/  FFMA R11, -R16, R16, R11 ;  /* 0x00000010100b7223 */ /* 0x000fc8000000010b */
[----:B------:R-:W-:-:S07]  /*20a0*/  FFMA R16, R11, R2, R16 ;  /* 0x000000020b107223 */ /* 0x000fce0000000010 */
.L_x_2105:
[----:B------:R-:W-:Y:S05]  /*20b0*/  BSYNC.RECONVERGENT B2 ;  /* 0x0000000000027941 */ /* 0x000fea0003800200 */
.L_x_2103:
        /* <DEDUP_REMOVED lines=33> */
.L_x_2107:
[----:B------:R-:W-:Y:S01]  /*22d0*/  FMUL.FTZ R16, R11, R2 ;  /* 0x000000020b107220 */ /* 0x000fe20000410000 */
[----:B------:R-:W-:-:S03]  /*22e0*/  FMUL.FTZ R2, R2, 0.5 ;  /* 0x3f00000002027820 */ /* 0x000fc60000410000 */
[----:B------:R-:W-:-:S04]  /*22f0*/  FFMA R11, -R16, R16, R11 ;  /* 0x00000010100b7223 */ /* 0x000fc8000000010b */
[----:B------:R-:W-:-:S07]  /*2300*/  FFMA R16, R11, R2, R16 ;  /* 0x000000020b107223 */ /* 0x000fce0000000010 */
.L_x_2108:
[----:B------:R-:W-:Y:S05]  /*2310*/  BSYNC.RECONVERGENT B2 ;  /* 0x0000000000027941 */ /* 0x000fea0003800200 */
.L_x_2106:
[----:B------:R-:W-:-:S13]  /*2320*/  FSETP.GTU.AND P0, PT, R16, 1, PT ;  /* 0x3f8000001000780b */ /* 0x000fda0003f0c000 */
[----:B------:R-:W-:-:S07]  /*2330*/  @!P0 FADD R22, R22, 1 ;  /* 0x3f80000016168421 */ /* 0x000fce0000000000 */
.L_x_2099:
        /* <DEDUP_REMOVED lines=13> */
.L_x_2110:
[----:B------:R-:W-:Y:S05]  /*2410*/  BSYNC.RECONVERGENT B4 ;  /* 0x0000000000047941 */ /* 0x000fea0003800200 */
.L_x_2109:
[----:B------:R-:W-:Y:S01]  /*2420*/  IADD3 R3, PT, PT, R3, 0x200, RZ ;  /* 0x0000020003037810 */ /* 0x000fe20007ffe0ff */
[----:B------:R-:W-:-:S03]  /*2430*/  FADD R4, R2, R4 ;  /* 0x0000000402047221 */ /* 0x000fc60000000000 */
[----:B------:R-:W-:-:S13]  /*2440*/  ISETP.GE.AND P0, PT, R3, R6, PT ;  /* 0x000000060300720c */ /* 0x000fda0003f06270 */
[----:B------:R-:W-:Y:S05]  /*2450*/  @!P0 BRA `(.L_x_2111) ;  /* 0xffffffec00388947 */ /* 0x000fea000383ffff */
[----:B------:R-:W-:Y:S05]  /*2460*/  BRA `(.L_x_2083) ;  /* 0x0000000400347947 */ /* 0x000fea0003800000 */
.L_x_2084:
        /* <DEDUP_REMOVED lines=10> */
[----:B------:R-:W-:Y:S05]  /*2510*/  CALL.REL.NOINC `($__internal_5_$__cuda_sm3x_div_rn_noftz_f32_slowpath) ;  /* 0x0000028800a47944 */ /* 0x000fea0003c00000 */
.L_x_2112:
[----:B------:R-:W0:Y:S01]  /*2520*/  LDCU UR4, c[0x0][0x3a8] ;  /* 0x00007500ff0477ac */ /* 0x000e220008000800 */
[----:B------:R-:W-:Y:S01]  /*2530*/  LOP3.LUT R0, RZ, R3, RZ, 0x33, !PT ;  /* 0x00000003ff007212 */ /* 0x000fe200078e33ff */
[----:B------:R-:W-:Y:S04]  /*2540*/  BSSY.RECONVERGENT B2, `(.L_x_2113) ;  /* 0x000000f000027945 */ /* 0x000fe80003800200 */
[----:B0-----:R-:W-:-:S04]  /*2550*/  VIADD R0, R0, UR4 ;  /* 0x0000000400007c36 */ /* 0x001fc80008000000 */
[----:B------:R-:W-:Y:S01]  /*2560*/  IMAD R13, R13, -0x2000, R0 ;  /* 0xffffe0000d0d7824 */ /* 0x000fe200078e0200 */
[C---:B------:R-:W-:Y:S02]  /*2570*/  LOP3.LUT R7, R0.reuse, 0x600, RZ, 0xc0, !PT ;  /* 0x0000060000077812 */ /* 0x040fe400078ec0ff */
[----:B------:R-:W-:Y:S02]  /*2580*/  LEA.HI R0, R0, 0x1, RZ, 0x17 ;  /* 0x0000000100007811 */ /* 0x000fe400078fb8ff */
[----:B------:R-:W-:Y:S02]  /*2590*/  ISETP.NE.AND P0, PT, R7, 0x600, PT ;  /* 0x000006000700780c */ /* 0x000fe40003f05270 */
[----:B------:R-:W-:-:S11]  /*25a0*/  ISETP.GE.U32.AND P1, PT, R13, 0x600, PT ;  /* 0x000006000d00780c */ /* 0x000fd60003f26070 */
[----:B------:R-:W-:Y:S05]  /*25b0*/  @!P0 BRA `(.L_x_2114) ;  /* 0x00000000001c8947 */ /* 0x000fea0003800000 */
[----:B------:R-:W-:Y:S01]  /*25c0*/  LOP3.LUT R7, R0, 0x3, RZ, 0xc0, !PT ;  /* 0x0000000300077812 */ /* 0x000fe200078ec0ff */
[----:B------:R-:W-:-:S07]  /*25d0*/  IMAD.MOV.U32 R0, RZ, RZ, RZ ;  /* 0x000000ffff007224 */ /* 0x000fce00078e00ff */
.L_x_2115:
[----:B------:R-:W-:Y:S02]  /*25e0*/  VIADD R0, R0, 0x1 ;  /* 0x0000000100007836 */ /* 0x000fe40000000000 */
[----:B------:R-:W-:Y:S01]  /*25f0*/  FADD R4, R2, R4 ;  /* 0x0000000402047221 */ /* 0x000fe20000000000 */
[----:B------:R-:W-:Y:S02]  /*2600*/  IADD3 R3, PT, PT, R3, 0x200, RZ ;  /* 0x0000020003037810 */ /* 0x000fe40007ffe0ff */
[----:B------:R-:W-:-:S13]  /*2610*/  ISETP.NE.AND P0, PT, R0, R7, PT ;  /* 0x000000070000720c */ /* 0x000fda0003f05270 */
[----:B------:R-:W-:Y:S05]  /*2620*/  @P0 BRA `(.L_x_2115) ;  /* 0xfffffffc00ec0947 */ /* 0x000fea000383ffff */
.L_x_2114:
[----:B------:R-:W-:Y:S05]  /*2630*/  BSYNC.RECONVERGENT B2 ;  /* 0x0000000000027941 */ /* 0x000fea0003800200 */
.L_x_2113:
        /* <DEDUP_REMOVED lines=8> */
.L_x_2118:
        /* <DEDUP_REMOVED lines=19> */
.L_x_2117:
[----:B------:R-:W-:Y:S05]  /*27f0*/  BSYNC.RECONVERGENT B2 ;  /* 0x0000000000027941 */ /* 0x000fea0003800200 */
.L_x_2116:
[----:B------:R-:W-:Y:S01]  /*2800*/  IMAD.IADD R0, R6, 0x1, -R3 ;  /* 0x0000000106007824 */ /* 0x000fe200078e0a03 */
[----:B------:R-:W-:Y:S04]  /*2810*/  BSSY.RECONVERGENT B2, `(.L_x_2119) ;  /* 0x000000d000027945 */ /* 0x000fe80003800200 */
[----:B------:R-:W-:-:S13]  /*2820*/  ISETP.GT.AND P1, PT, R0, 0x800, PT ;  /* 0x000008000000780c */ /* 0x000fda0003f24270 */
[----:B------:R-:W-:Y:S05]  /*2830*/  @!P1 BRA `(.L_x_2120) ;  /* 0x0000000000289947 */ /* 0x000fea0003800000 */
[--C-:B------:R-:W-:Y:S01]  /*2840*/  FADD R7, R4, R2.reuse ;  /* 0x0000000204077221 */ /* 0x100fe20000000000 */
[----:B------:R-:W-:Y:S02]  /*2850*/  PLOP3.LUT P0, PT, PT, PT, PT, 0x8, 0x80 ;  /* 0x000000000080781c */ /* 0x000fe40003f0e170 */
[----:B------:R-:W-:Y:S01]  /*2860*/  IADD3 R3, PT, PT, R3, 0x1000, RZ ;  /* 0x0000100003037810 */ /* 0x000fe20007ffe0ff */
[----:B------:R-:W-:-:S04]  /*2870*/  FADD R7, R7, R2 ;  /* 0x0000000207077221 */ /* 0x000fc80000000000 */
[----:B------:R-:W-:-:S04]  /*2880*/  FADD R7, R7, R2 ;  /* 0x0000000207077221 */ /* 0x000fc80000000000 */
[----:B------:R-:W-:-:S04]  /*2890*/  FADD R7, R7, R2 ;  /* 0x0000000207077221 */ /* 0x000fc80000000000 */
[----:B------:R-:W-:-:S04]  /*28a0*/  FADD R7, R7, R2 ;  /* 0x0000000207077221 */ /* 0x000fc80000000000 */
[----:B------:R-:W-:-:S04]  /*28b0*/  FADD R7, R7, R2 ;  /* 0x0000000207077221 */ /* 0x000fc80000000000 */
[----:B------:R-:W-:-:S04]  /*28c0*/  FADD R7, R7, R2 ;  /* 0x0000000207077221 */ /* 0x000fc80000000000 */
[----:B------:R-:W-:-:S07]  /*28d0*/  FADD R4, R7, R2 ;  /* 0x0000000207047221 */ /* 0x000fce0000000000 */
.L_x_2120:
[----:B------:R-:W-:Y:S05]  /*28e0*/  BSYNC.RECONVERGENT B2 ;  /* 0x0000000000027941 */ /* 0x000fea0003800200 */
.L_x_2119:
[----:B------:R-:W-:-:S13]  /*28f0*/  ISETP.LT.OR P0, PT, R3, R6, P0 ;  /* 0x000000060300720c */ /* 0x000fda0000701670 */
[----:B------:R-:W-:-:S04]  /*2900*/  @P0 FADD R3, R4, R2 ;  /* 0x0000000204030221 */ /* 0x000fc80000000000 */
[----:B------:R-:W-:-:S04]  /*2910*/  @P0 FADD R3, R3, R2 ;  /* 0x0000000203030221 */ /* 0x000fc80000000000 */
[----:B------:R-:W-:-:S04]  /*2920*/  @P0 FADD R3, R3, R2 ;  /* 0x0000000203030221 */ /* 0x000fc80000000000 */
[----:B------:R-:W-:-:S07]  /*2930*/  @P0 FADD R4, R3, R2 ;  /* 0x0000000203040221 */ /* 0x000fce0000000000 */
.L_x_2083:
[----:B------:R-:W-:Y:S05]  /*2940*/  BSYNC.RECONVERGENT B1 ;  /* 0x0000000000017941 */ /* 0x000fea0003800200 */
.L_x_2082:
[----:B------:R-:W-:-:S13]  /*2950*/  ISETP.GE.AND P0, PT, R6, 0x200, PT ;  /* 0x000002000600780c */ /* 0x000fda0003f06270 */
        /* <DEDUP_REMOVED lines=16> */
[----:B-1----:R-:W-:-:S05]  /*2a60*/  @!P1 LEA R7, R7, R4, 0x18 ;  /* 0x0000000407079211 */ /* 0x002fca00078ec0ff */
[----:B------:R-:W-:-:S03]  /*2a70*/  @!P1 IMAD.IADD R2, R2, 0x1, R7 ;  /* 0x0000000102029824 */ /* 0x000fc600078e0207 */
        /* <DEDUP_REMOVED lines=15> */
[----:B------:R-:W2:Y:S04]  /*2b70*/  LDS.128 R16, [UR4+0x10] ;  /* 0x00001004ff107984 */ /* 0x000ea80008000c00 */
[----:B------:R-:W0:Y:S04]  /*2b80*/  LDS.128 R12, [UR4+0x20] ;  /* 0x00002004ff0c7984 */ /* 0x000e280008000c00 */
[----:B------:R-:W1:Y:S04]  /*2b90*/  LDS.128 R8, [UR4+0x30] ;  /* 0x00003004ff087984 */ /* 0x000e680008000c00 */
[----:B------:R-:W3:Y:S01]  /*2ba0*/  LDS.128 R4, [UR4+0x40] ;  /* 0x00004004ff047984 */ /* 0x000ee20008000c00 */
[----:B--2---:R-:W-:-:S04]  /*2bb0*/  FADD R3, R0, R17 ;  /* 0x0000001100037221 */ /* 0x004fc80000000000 */
[----:B------:R-:W-:-:S04]  /*2bc0*/  FADD R0, R3, R18 ;  /* 0x0000001203007221 */ /* 0x000fc80000000000 */
[----:B------:R-:W-:-:S04]  /*2bd0*/  FADD R3, R0, R19 ;  /* 0x0000001300037221 */ /* 0x000fc80000000000 */
[----:B0-----:R-:W-:-:S04]  /*2be0*/  FADD R12, R3, R12 ;  /* 0x0000000c030c7221 */ /* 0x001fc80000000000 */
[----:B------:R-:W-:-:S04]  /*2bf0*/  FADD R13, R12, R13 ;  /* 0x0000000d0c0d7221 */ /* 0x000fc80000000000 */
[----:B------:R-:W-:-:S04]  /*2c00*/  FADD R14, R13, R14 ;  /* 0x0000000e0d0e7221 */ /* 0x000fc80000000000 */
[----:B------:R-:W-:-:S04]  /*2c10*/  FADD R15, R14, R15 ;  /* 0x0000000f0e0f7221 */ /* 0x000fc80000000000 */
[----:B-1----:R-:W-:-:S04]  /*2c20*/  FADD R8, R15, R8 ;  /* 0x000000080f087221 */ /* 0x002fc80000000000 */
        /* <DEDUP_REMOVED lines=8> */
.L_x_2121:
        /* <DEDUP_REMOVED lines=15> */
[----:B------:R-:W-:Y:S01]  /*2da0*/  @!P1 MOV R3, 0x400 ;  /* 0x0000040000039802 */ /* 0x000fe20000000f00 */
[----:B------:R-:W1:Y:S08]  /*2db0*/  SHFL.DOWN PT, R0, R4, 0x2, R7 ;  /* 0x0840000004007989 */ /* 0x000e7000000e0007 */
[----:B-1----:R-:W-:Y:S01]  /*2dc0*/  @!P0 FADD R4, R4, R0 ;  /* 0x0000000004048221 */ /* 0x002fe20000000000 */
[----:B------:R-:W-:Y:S01]  /*2dd0*/  ISETP.GT.AND P0, PT, R2, R7, PT ;  /* 0x000000070200720c */ /* 0x000fe20003f04270 */
[----:B------:R-:W-:Y:S01]  /*2de0*/  VIADD R2, R8, 0x8 ;  /* 0x0000000808027836 */ /* 0x000fe20000000000 */
[----:B0-----:R-:W-:-:S02]  /*2df0*/  @!P1 LEA R3, R10, R3, 0x18 ;  /* 0x000000030a039211 */ /* 0x001fc400078ec0ff */
[----:B------:R-:W0:Y:S09]  /*2e00*/  SHFL.DOWN PT, R0, R4, 0x4, R7 ;  /* 0x0880000004007989 */ /* 0x000e3200000e0007 */
[----:B0-----:R-:W-:Y:S01]  /*2e10*/  @!P0 FADD R4, R4, R0 ;  /* 0x0000000004048221 */ /* 0x001fe20000000000 */
[----:B------:R-:W-:Y:S01]  /*2e20*/  ISETP.GT.AND P0, PT, R2, R7, PT ;  /* 0x000000070200720c */ /* 0x000fe20003f04270 */
[----:B------:R-:W-:-:S03]  /*2e30*/  VIADD R2, R8, 0x10 ;  /* 0x0000001008027836 */ /* 0x000fc60000000000 */
[----:B------:R-:W0:Y:S09]  /*2e40*/  SHFL.DOWN PT, R0, R4, 0x8, R7 ;  /* 0x0900000004007989 */ /* 0x000e3200000e0007 */
[----:B0-----:R-:W-:Y:S01]  /*2e50*/  @!P0 FADD R4, R4, R0 ;  /* 0x0000000004048221 */ /* 0x001fe20000000000 */
[----:B------:R-:W-:-:S02]  /*2e60*/  ISETP.GT.AND P0, PT, R2, R7, PT ;  /* 0x000000070200720c */ /* 0x000fc40003f04270 */
[----:B------:R-:W-:Y:S02]  /*2e70*/  @!P1 SHF.R.U32.HI R2, RZ, 0x3, R5 ;  /* 0x00000003ff029819 */ /* 0x000fe40000011605 */
[----:B------:R-:W0:Y:S02]  /*2e80*/  SHFL.DOWN PT, R0, R4, 0x10, R7 ;  /* 0x0a00000004007989 */ /* 0x000e2400000e0007 */
[----:B------:R-:W-:-:S05]  /*2e90*/  @!P1 LOP3.LUT R2, R2, 0x7c, RZ, 0xc0, !PT ;  /* 0x0000007c02029812 */ /* 0x000fca00078ec0ff */
[----:B------:R-:W-:Y:S02]  /*2ea0*/  @!P1 IMAD.IADD R3, R2, 0x1, R3 ;  /* 0x0000000102039824 */ /* 0x000fe400078e0203 */
[----:B0-----:R-:W-:Y:S01]  /*2eb0*/  @!P0 FADD R4, R4, R0 ;  /* 0x0000000004048221 */ /* 0x001fe20000000000 */
        /* <DEDUP_REMOVED lines=10> */
[C---:B------:R-:W-:Y:S02]  /*2f60*/  ISETP.GT.AND P5, PT, R6.reuse, 0xa0, PT ;  /* 0x000000a00600780c */ /* 0x040fe40003fa4270 */
[----:B------:R-:W-:Y:S01]  /*2f70*/  ISETP.GT.AND P4, PT, R6, 0x100, PT ;  /* 0x000001000600780c */ /* 0x000fe20003f84270 */
[----:B0-----:R-:W-:-:S09]  /*2f80*/  ULEA UR4, UR5, UR4, 0x18 ;  /* 0x0000000405047291 */ /* 0x001fd2000f8ec0ff */
[----:B------:R-:W1:Y:S04]  /*2f90*/  LDS.128 R20, [UR4+0x10] ;  /* 0x00001004ff147984 */ /* 0x000e680008000c00 */
[----:B------:R-:W0:Y:S04]  /*2fa0*/  LDS.128 R8, [UR4+0x20] ;  /* 0x00002004ff087984 */ /* 0x000e280008000c00 */
[----:B------:R-:W2:Y:S04]  /*2fb0*/  LDS.128 R12, [UR4+0x30] ;  /* 0x00003004ff0c7984 */ /* 0x000ea80008000c00 */
[----:B------:R-:W3:Y:S01]  /*2fc0*/  LDS.128 R16, [UR4+0x40] ;  /* 0x00004004ff107984 */ /* 0x000ee20008000c00 */
[----:B-1----:R-:W-:Y:S01]  /*2fd0*/  @P1 FADD R0, R0, R21 ;  /* 0x0000001500001221 */ /* 0x002fe20000000000 */
[----:B------:R-:W-:-:S03]  /*2fe0*/  ISETP.GT.AND P1, PT, R6, 0x80, PT ;  /* 0x000000800600780c */ /* 0x000fc60003f24270 */
[----:B------:R-:W-:Y:S01]  /*2ff0*/  @P2 FADD R0, R0, R22 ;  /* 0x0000001600002221 */ /* 0x000fe20000000000 */
[----:B------:R-:W-:-:S03]  /*3000*/  ISETP.GT.AND P2, PT, R6, 0xc0, PT ;  /* 0x000000c00600780c */ /* 0x000fc60003f44270 */
[----:B------:R-:W-:Y:S01]  /*3010*/  @P3 FADD R0, R0, R23 ;  /* 0x0000001700003221 */ /* 0x000fe20000000000 */
[----:B------:R-:W-:-:S05]  /*3020*/  ISETP.GT.AND P3, PT, R6, 0xe0, PT ;  /* 0x000000e00600780c */ /* 0x000fca0003f64270 */
[----:B0-----:R-:W-:Y:S01]  /*3030*/  @P1 FADD R0, R0, R8 ;  /* 0x0000000800001221 */ /* 0x001fe20000000000 */
[----:B------:R-:W-:-:S03]  /*3040*/  ISETP.GT.AND P1, PT, R6, 0x120, PT ;  /* 0x000001200600780c */ /* 0x000fc60003f24270 */
[----:B------:R-:W-:-:S04]  /*3050*/  @P5 FADD R0, R0, R9 ;  /* 0x0000000900005221 */ /* 0x000fc80000000000 */
        /* <DEDUP_REMOVED lines=17> */
.L_x_2057:
[----:B------:R-:W0:Y:S01]  /*3170*/  S2R R12, SR_TID.X ;  /* 0x00000000000c7919 */ /* 0x000e220000002100 */
[----:B------:R-:W1:Y:S01]  /*3180*/  LDCU UR4, c[0x0][0x3c0] ;  /* 0x00007800ff0477ac */ /* 0x000e620008000800 */
[----:B------:R-:W2:Y:S01]  /*3190*/  LDCU UR5, c[0x0][0x380] ;  /* 0x00007000ff0577ac */ /* 0x000ea20008000800 */
[----:B-1----:R-:W-:Y:S02]  /*31a0*/  UISETP.GE.AND UP0, UPT, UR4, 0x1, UPT ;  /* 0x000000010400788c */ /* 0x002fe4000bf06270 */
[----:B------:R-:W-:Y:S02]  /*31b0*/  I2FP.F32.S32 R0, UR4 ;  /* 0x0000000400007c45 */ /* 0x000fe40008201400 */
[----:B0-----:R-:W-:-:S05]  /*31c0*/  LEA R4, R13, R12, 0xd ;  /* 0x0000000c0d047211 */ /* 0x001fca00078e68ff */
[----:B--2---:R-:W-:Y:S01]  /*31d0*/  VIADD R4, R4, UR5 ;  /* 0x0000000504047c36 */ /* 0x004fe20008000000 */
[----:B------:R-:W-:Y:S06]  /*31e0*/  BRA.U !UP0, `(.L_x_2123) ;  /* 0x0000012d089c7547 */ /* 0x000fec000b800000 */
[----:B------:R-:W-:Y:S01]  /*31f0*/  UIADD3 UR6, UPT, UPT, UR4, -0x1, URZ ;  /* 0xffffffff04067890 */ /* 0x000fe2000fffe0ff */
[----:B------:R-:W-:Y:S01]  /*3200*/  LOP3.LUT R2, R4, 0xaad26b49, RZ, 0x3c, !PT ;  /* 0xaad26b4904027812 */ /* 0x000fe200078e3cff */
[----:B------:R-:W-:Y:S01]  /*3210*/  IMAD.MOV.U32 R11, RZ, RZ, -0x23270784 ;  /* 0xdcd8f87cff0b7424 */ /* 0x000fe200078e00ff */
[----:B------:R-:W-:Y:S01]  /*3220*/  ULOP3.LUT UR7, UR4, 0x3, URZ, 0xc0, !UPT ;  /* 0x0000000304077892 */ /* 0x000fe2000f8ec0ff */
[----:B------:R-:W-:Y:S01]  /*3230*/  IMAD.MOV.U32 R9, RZ, RZ, -0x75bd8fc ;  /* 0xf8a42704ff097424 */ /* 0x000fe200078e00ff */
[----:B------:R-:W-:Y:S01]  /*3240*/  UISETP.GE.U32.AND UP0, UPT, UR6, 0x3, UPT ;  /* 0x000000030600788c */ /* 0x000fe2000bf06070 */
[----:B------:R-:W-:Y:S02]  /*3250*/  IMAD R2, R2, 0x4182bed5, RZ ;  /* 0x4182bed502027824 */ /* 0x000fe400078e02ff */
[----:B------:R-:W-:Y:S02]  /*3260*/  IMAD.MOV.U32 R10, RZ, RZ, RZ ;  /* 0x000000ffff0a7224 */ /* 0x000fe400078e00ff */
[C---:B------:R-:W-:Y:S01]  /*3270*/  VIADD R15, R2.reuse, 0x75bcd15 ;  /* 0x075bcd15020f7836 */ /* 0x040fe20000000000 */
[C---:B------:R-:W-:Y:S01]  /*3280*/  IADD3 R3, PT, PT, R2.reuse, 0x583f19, RZ ;  /* 0x00583f1902037810 */ /* 0x040fe20007ffe0ff */
[C---:B------:R-:W-:Y:S01]  /*3290*/  VIADD R8, R2.reuse, 0xd9f6dc18 ;  /* 0xd9f6dc1802087836 */ /* 0x040fe20000000000 */
[----:B------:R-:W-:Y:S01]  /*32a0*/  LOP3.LUT R5, R2, 0x159a55e5, RZ, 0x3c, !PT ;  /* 0x159a55e502057812 */ /* 0x000fe200078e3cff */
[----:B------:R-:W-:Y:S06]  /*32b0*/  BRA.U !UP0, `(.L_x_2124) ;  /* 0x0000000908847547 */ /* 0x000fec000b800000 */
[----:B------:R-:W-:Y:S02]  /*32c0*/  HFMA2 R10, -RZ, RZ, 0, 0 ;  /* 0x00000000ff0a7431 */ /* 0x000fe400000001ff */
[----:B------:R-:W-:Y:S01]  /*32d0*/  IMAD.MOV.U32 R11, RZ, RZ, -0x23270784 ;  /* 0xdcd8f87cff0b7424 */ /* 0x000fe200078e00ff */
[----:B------:R-:W-:Y:S01]  /*32e0*/  ULOP3.LUT UR5, UR4, 0x7ffffffc, URZ, 0xc0, !UPT ;  /* 0x7ffffffc04057892 */ /* 0x000fe2000f8ec0ff */
[----:B------:R-:W-:Y:S02]  /*32f0*/  IMAD.MOV.U32 R9, RZ, RZ, -0x75bd8fc ;  /* 0xf8a42704ff097424 */ /* 0x000fe400078e00ff */
[----:B------:R-:W-:-:S09]  /*3300*/  UMOV UR4, URZ ;  /* 0x000000ff00047c82 */ /* 0x000fd20008000000 */
.L_x_2138:
[----:B------:R-:W-:Y:S01]  /*3310*/  SHF.R.U32.HI R2, RZ, 0x2, R15 ;  /* 0x00000002ff027819 */ /* 0x000fe2000001160f */
[----:B------:R-:W-:Y:S01]  /*3320*/  IMAD.SHL.U32 R14, R3, 0x10, RZ ;  /* 0x00000010030e7824 */ /* 0x000fe200078e00ff */
[----:B------:R-:W-:Y:S01]  /*3330*/  SHF.R.U32.HI R16, RZ, 0x2, R5 ;  /* 0x00000002ff107819 */ /* 0x000fe20000011605 */
[----:B------:R-:W-:Y:S01]  /*3340*/  UIADD3 UR4, UPT, UPT, UR4, 0x4, URZ ;  /* 0x0000000404047890 */ /* 0x000fe2000fffe0ff */
[----:B------:R-:W-:Y:S01]  /*3350*/  LOP3.LUT R2, R2, R15, RZ, 0x3c, !PT ;  /* 0x0000000f02027212 */ /* 0x000fe200078e3cff */
[----:B------:R-:W-:Y:S01]  /*3360*/  BSSY.RECONVERGENT B1, `(.L_x_2125) ;  /* 0x0000020000017945 */ /* 0x000fe20003800200 */
[----:B------:R-:W-:Y:S01]  /*3370*/  LOP3.LUT R16, R16, R5, RZ, 0x3c, !PT ;  /* 0x0000000510107212 */ /* 0x000fe200078e3cff */
[----:B------:R-:W-:Y:S01]  /*3380*/  UISETP.NE.AND UP0, UPT, UR4, UR5, UPT ;  /* 0x000000050400728c */ /* 0x000fe2000bf05270 */
[----:B------:R-:W-:Y:S01]  /*3390*/  MOV R15, 0x2f800000 ;  /* 0x2f800000000f7802 */ /* 0x000fe20000000f00 */
[----:B------:R-:W-:Y:S02]  /*33a0*/  IMAD.SHL.U32 R7, R2, 0x2, RZ ;  /* 0x0000000202077824 */ /* 0x000fe400078e00ff */
[----:B------:R-:W-:-:S03]  /*33b0*/  IMAD.MOV.U32 R17, RZ, RZ, R10 ;  /* 0x000000ffff117224 */ /* 0x000fc600078e000a */
        /* <DEDUP_REMOVED lines=22> */
.L_x_2126:
[----:B------:R-:W-:Y:S01]  /*3520*/  FMUL.FTZ R16, R15, R2 ;  /* 0x000000020f107220 */ /* 0x000fe20000410000 */
[----:B------:R-:W-:-:S03]  /*3530*/  FMUL.FTZ R2, R2, 0.5 ;  /* 0x3f00000002027820 */ /* 0x000fc60000410000 */
[----:B------:R-:W-:-:S04]  /*3540*/  FFMA R15, -R16, R16, R15 ;  /* 0x00000010100f7223 */ /* 0x000fc8000000010f */
[----:B------:R-:W-:-:S07]  /*3550*/  FFMA R16, R15, R2, R16 ;  /* 0x000000020f107223 */ /* 0x000fce0000000010 */
.L_x_2127:
[----:B------:R-:W-:Y:S05]  /*3560*/  BSYNC.RECONVERGENT B1 ;  /* 0x0000000000017941 */ /* 0x000fea0003800200 */
.L_x_2125:
        /* <DEDUP_REMOVED lines=26> */
[----:B------:R-:W-:Y:S02]  /*3710*/  ISETP.GT.U32.AND P1, PT, R10, 0x727fffff, PT ;  /* 0x727fffff0a00780c */ /* 0x000fe40003f24070 */
[----:B------:R-:W-:-:S11]  /*3720*/  MOV R10, R17 ;  /* 0x00000011000a7202 */ /* 0x000fd60000000f00 */
[----:B01----:R-:W-:Y:S05]  /*3730*/  @!P1 BRA `(.L_x_2129) ;  /* 0x0000000000109947 */ /* 0x003fea0003800000 */
[----:B------:R-:W-:Y:S01]  /*3740*/  IMAD.MOV.U32 R2, RZ, RZ, R9 ;  /* 0x000000ffff027224 */ /* 0x000fe200078e0009 */
[----:B------:R-:W-:-:S07]  /*3750*/  MOV R34, 0x3770 ;  /* 0x0000377000227802 */ /* 0x000fce0000000f00 */
[----:B------:R-:W-:Y:S05]  /*3760*/  CALL.REL.NOINC `($__internal_4_$__cuda_sm20_sqrt_rn_f32_slowpath) ;  /* 0x0000027400bc7944 */ /* 0x000fea0003c00000 */
[----:B------:R-:W-:Y:S05]  /*3770*/  BRA `(.L_x_2130) ;  /* 0x0000000000107947 */ /* 0x000fea0003800000 */
.L_x_2129:
[----:B------:R-:W-:Y:S01]  /*3780*/  FMUL.FTZ R16, R9, R2 ;  /* 0x0000000209107220 */ /* 0x000fe20000410000 */
[----:B------:R-:W-:-:S03]  /*3790*/  FMUL.FTZ R2, R2, 0.5 ;  /* 0x3f00000002027820 */ /* 0x000fc60000410000 */
[----:B------:R-:W-:-:S04]  /*37a0*/  FFMA R9, -R16, R16, R9 ;  /* 0x0000001010097223 */ /* 0x000fc80000000109 */
[----:B------:R-:W-:-:S07]  /*37b0*/  FFMA R16, R9, R2, R16 ;  /* 0x0000000209107223 */ /* 0x000fce0000000010 */
.L_x_2130:
[----:B------:R-:W-:Y:S05]  /*37c0*/  BSYNC.RECONVERGENT B1 ;  /* 0x0000000000017941 */ /* 0x000fea0003800200 */
.L_x_2128:
        /* <DEDUP_REMOVED lines=32> */
.L_x_2132:
[----:B------:R-:W-:Y:S01]  /*39d0*/  FMUL.FTZ R16, R3, R2 ;  /* 0x0000000203107220 */ /* 0x000fe20000410000 */
[----:B------:R-:W-:-:S03]  /*39e0*/  FMUL.FTZ R2, R2, 0.5 ;  /* 0x3f00000002027820 */ /* 0x000fc60000410000 */
[----:B------:R-:W-:-:S04]  /*39f0*/  FFMA R3, -R16, R16, R3 ;  /* 0x0000001010037223 */ /* 0x000fc80000000103 */
[----:B------:R-:W-:-:S07]  /*3a00*/  FFMA R16, R3, R2, R16 ;  /* 0x0000000203107223 */ /* 0x000fce0000000010 */
.L_x_2133:
[----:B------:R-:W-:Y:S05]  /*3a10*/  BSYNC.RECONVERGENT B1 ;  /* 0x0000000000017941 */ /* 0x000fea0003800200 */
.L_x_2131:
        /* <DEDUP_REMOVED lines=30> */
[----:B------:R-:W-:Y:S01]  /*3c00*/  IMAD.MOV.U32 R2, RZ, RZ, R7 ;  /* 0x000000ffff027224 */ /* 0x000fe200078e0007 */
[----:B------:R-:W-:-:S07]  /*3c10*/  MOV R34, 0x3c30 ;  /* 0x00003c3000227802 */ /* 0x000fce0000000f00 */
[----:B------:R-:W-:Y:S05]  /*3c20*/  CALL.REL.NOINC `($__internal_4_$__cuda_sm20_sqrt_rn_f32_slowpath) ;  /* 0x00000270008c7944 */ /* 0x000fea0003c00000 */
[----:B------:R-:W-:Y:S05]  /*3c30*/  BSYNC.RECONVERGENT B2 ;  /* 0x0000000000027941 */ /* 0x000fea0003800200 */
.L_x_2136:
[----:B------:R-:W-:Y:S05]  /*3c40*/  BRA `(.L_x_2137) ;  /* 0x0000000000107947 */ /* 0x000fea0003800000 */
.L_x_2135:
[----:B------:R-:W-:Y:S01]  /*3c50*/  FMUL.FTZ R16, R7, R2 ;  /* 0x0000000207107220 */ /* 0x000fe20000410000 */
[----:B------:R-:W-:-:S03]  /*3c60*/  FMUL.FTZ R2, R2, 0.5 ;  /* 0x3f00000002027820 */ /* 0x000fc60000410000 */
[----:B------:R-:W-:-:S04]  /*3c70*/  FFMA R7, -R16, R16, R7 ;  /* 0x0000001010077223 */ /* 0x000fc80000000107 */
[----:B------:R-:W-:-:S07]  /*3c80*/  FFMA R16, R7, R2, R16 ;  /* 0x0000000207107223 */ /* 0x000fce0000000010 */
.L_x_2137:
[----:B------:R-:W-:Y:S05]  /*3c90*/  BSYNC.RECONVERGENT B1 ;  /* 0x0000000000017941 */ /* 0x000fea0003800200 */
.L_x_2134:
[----:B------:R-:W-:-:S13]  /*3ca0*/  FSETP.GTU.AND P0, PT, R16, 1, PT ;  /* 0x3f8000001000780b */ /* 0x000fda0003f0c000 */
[----:B------:R-:W-:Y:S01]  /*3cb0*/  @!P0 FADD R10, R10, 1 ;  /* 0x3f8000000a0a8421 */ /* 0x000fe20000000000 */
[----:B------:R-:W-:Y:S06]  /*3cc0*/  BRA.U UP0, `(.L_x_2138) ;  /* 0xfffffff500907547 */ /* 0x000fec000b83ffff */
.L_x_2124:
        /* <DEDUP_REMOVED lines=32> */
.L_x_2141:
[----:B------:R-:W-:Y:S01]  /*3ed0*/  FMUL.FTZ R16, R7, R2 ;  /* 0x0000000207107220 */ /* 0x000fe20000410000 */
[----:B------:R-:W-:-:S03]  /*3ee0*/  FMUL.FTZ R2, R2, 0.5 ;  /* 0x3f00000002027820 */ /* 0x000fc60000410000 */
[----:B------:R-:W-:-:S04]  /*3ef0*/  FFMA R7, -R16, R16, R7 ;  /* 0x0000001010077223 */ /* 0x000fc80000000107 */
[----:B------:R-:W-:-:S07]  /*3f00*/  FFMA R16, R7, R2, R16 ;  /* 0x0000000207107223 */ /* 0x000fce0000000010 */
.L_x_2142:
[----:B------:R-:W-:Y:S05]  /*3f10*/  BSYNC.RECONVERGENT B1 ;  /* 0x0000000000017941 */ /* 0x000fea0003800200 */
.L_x_2140:
        /* <DEDUP_REMOVED lines=34> */
.L_x_2144:
[----:B------:R-:W-:Y:S01]  /*4140*/  FMUL.FTZ R16, R7, R2 ;  /* 0x0000000207107220 */ /* 0x000fe20000410000 */
[----:B------:R-:W-:-:S03]  /*4150*/  FMUL.FTZ R2, R2, 0.5 ;  /* 0x3f00000002027820 */ /* 0x000fc60000410000 */
[----:B------:R-:W-:-:S04]  /*4160*/  FFMA R7, -R16, R16, R7 ;  /* 0x0000001010077223 */ /* 0x000fc80000000107 */
[----:B------:R-:W-:-:S07]  /*4170*/  FFMA R16, R7, R2, R16 ;  /* 0x0000000207107223 */ /* 0x000fce0000000010 */
.L_x_2145:
[----:B------:R-:W-:Y:S05]  /*4180*/  BSYNC.RECONVERGENT B1 ;  /* 0x0000000000017941 */ /* 0x000fea0003800200 */
.L_x_2143:
        /* <DEDUP_REMOVED lines=34> */
.L_x_2147:
[----:B------:R-:W-:Y:S01]  /*43b0*/  FMUL.FTZ R16, R3, R2 ;  /* 0x0000000203107220 */ /* 0x000fe20000410000 */
[----:B------:R-:W-:-:S03]  /*43c0*/  FMUL.FTZ R2, R2, 0.5 ;  /* 0x3f00000002027820 */ /* 0x000fc60000410000 */
[----:B------:R-:W-:-:S04]  /*43d0*/  FFMA R3, -R16, R16, R3 ;  /* 0x0000001010037223 */ /* 0x000fc80000000103 */
[----:B------:R-:W-:-:S07]  /*43e0*/  FFMA R16, R3, R2, R16 ;  /* 0x0000000203107223 */ /* 0x000fce0000000010 */
.L_x_2148:
[----:B------:R-:W-:Y:S05]  /*43f0*/  BSYNC.RECONVERGENT B1 ;  /* 0x0000000000017941 */ /* 0x000fea0003800200 */
.L_x_2146:
[----:B------:R-:W-:-:S13]  /*4400*/  FSETP.GTU.AND P0, PT, R16, 1, PT ;  /* 0x3f8000001000780b */ /* 0x000fda0003f0c000 */
[----:B------:R-:W-:-:S07]  /*4410*/  @!P0 FADD R10, R10, 1 ;  /* 0x3f8000000a0a8421 */ /* 0x000fce0000000000 */
.L_x_2139:
        /* <DEDUP_REMOVED lines=19> */
.L_x_2163:
        /* <DEDUP_REMOVED lines=9> */
[----:B------:R-:W-:Y:S01]  /*45e0*/  BSSY.RECONVERGENT B1, `(.L_x_2150) ;  /* 0x000001c000017945 */ /* 0x000fe20003800200 */
[----:B------:R-:W-:-:S02]  /*45f0*/  MOV R19, R10 ;  /* 0x0000000a00137202 */ /* 0x000fc40000000f00 */
        /* <DEDUP_REMOVED lines=22> */
.L_x_2151:
[----:B------:R-:W-:Y:S01]  /*4760*/  FMUL.FTZ R16, R15, R2 ;  /* 0x000000020f107220 */ /* 0x000fe20000410000 */
[----:B------:R-:W-:-:S03]  /*4770*/  FMUL.FTZ R2, R2, 0.5 ;  /* 0x3f00000002027820 */ /* 0x000fc60000410000 */
[----:B------:R-:W-:-:S04]  /*4780*/  FFMA R15, -R16, R16, R15 ;  /* 0x00000010100f7223 */ /* 0x000fc8000000010f */
[----:B------:R-:W-:-:S07]  /*4790*/  FFMA R16, R15, R2, R16 ;  /* 0x000000020f107223 */ /* 0x000fce0000000010 */
.L_x_2152:
[----:B------:R-:W-:Y:S05]  /*47a0*/  BSYNC.RECONVERGENT B1 ;  /* 0x0000000000017941 */ /* 0x000fea0003800200 */
.L_x_2150:
        /* <DEDUP_REMOVED lines=33> */
.L_x_2154:
[----:B------:R-:W-:Y:S01]  /*49c0*/  FMUL.FTZ R16, R11, R2 ;  /* 0x000000020b107220 */ /* 0x000fe20000410000 */
[----:B------:R-:W-:-:S03]  /*49d0*/  FMUL.FTZ R2, R2, 0.5 ;  /* 0x3f00000002027820 */ /* 0x000fc60000410000 */
[----:B------:R-:W-:-:S04]  /*49e0*/  FFMA R11, -R16, R16, R11 ;  /* 0x00000010100b7223 */ /* 0x000fc8000000010b */
[----:B------:R-:W-:-:S07]  /*49f0*/  FFMA R16, R11, R2, R16 ;  /* 0x000000020b107223 */ /* 0x000fce0000000010 */
.L_x_2155:
[----:B------:R-:W-:Y:S05]  /*4a00*/  BSYNC.RECONVERGENT B1 ;  /* 0x0000000000017941 */ /* 0x000fea0003800200 */
.L_x_2153:
        /* <DEDUP_REMOVED lines=32> */
.L_x_2157:
[----:B------:R-:W-:Y:S01]  /*4c10*/  FMUL.FTZ R16, R5, R2 ;  /* 0x0000000205107220 */ /* 0x000fe20000410000 */
[----:B------:R-:W-:-:S03]  /*4c20*/  FMUL.FTZ R2, R2, 0.5 ;  /* 0x3f00000002027820 */ /* 0x000fc60000410000 */
[----:B------:R-:W-:-:S04]  /*4c30*/  FFMA R5, -R16, R16, R5 ;  /* 0x0000001010057223 */ /* 0x000fc80000000105 */
[----:B------:R-:W-:-:S07]  /*4c40*/  FFMA R16, R5, R2, R16 ;  /* 0x0000000205107223 */ /* 0x000fce0000000010 */
.L_x_2158:
[----:B------:R-:W-:Y:S05]  /*4c50*/  BSYNC.RECONVERGENT B1 ;  /* 0x0000000000017941 */ /* 0x000fea0003800200 */
.L_x_2156:
        /* <DEDUP_REMOVED lines=30> */
[----:B------:R-:W-:Y:S02]  /*4e40*/  MOV R2, R9 ;  /* 0x0000000900027202 */ /* 0x000fe40000000f00 */
[----:B------:R-:W-:-:S07]  /*4e50*/  MOV R34, 0x4e70 ;  /* 0x00004e7000227802 */ /* 0x000fce0000000f00 */
[----:B------:R-:W-:Y:S05]  /*4e60*/  CALL.REL.NOINC `($__internal_4_$__cuda_sm20_sqrt_rn_f32_slowpath) ;  /* 0x0000025c00fc7944 */ /* 0x000fea0003c00000 */
[----:B------:R-:W-:Y:S05]  /*4e70*/  BSYNC.RECONVERGENT B2 ;  /* 0x0000000000027941 */ /* 0x000fea0003800200 */
.L_x_2161:
[----:B------:R-:W-:Y:S05]  /*4e80*/  BRA `(.L_x_2162) ;  /* 0x0000000000107947 */ /* 0x000fea0003800000 */
.L_x_2160:
[----:B------:R-:W-:Y:S01]  /*4e90*/  FMUL.FTZ R16, R9, R2 ;  /* 0x0000000209107220 */ /* 0x000fe20000410000 */
[----:B------:R-:W-:-:S03]  /*4ea0*/  FMUL.FTZ R2, R2, 0.5 ;  /* 0x3f00000002027820 */ /* 0x000fc60000410000 */
[----:B------:R-:W-:-:S04]  /*4eb0*/  FFMA R9, -R16, R16, R9 ;  /* 0x0000001010097223 */ /* 0x000fc80000000109 */
[----:B------:R-:W-:-:S07]  /*4ec0*/  FFMA R16, R9, R2, R16 ;  /* 0x0000000209107223 */ /* 0x000fce0000000010 */
.L_x_2162:
[----:B------:R-:W-:Y:S05]  /*4ed0*/  BSYNC.RECONVERGENT B1 ;  /* 0x0000000000017941 */ /* 0x000fea0003800200 */
.L_x_2159:
[----:B------:R-:W-:-:S13]  /*4ee0*/  FSETP.GTU.AND P0, PT, R16, 1, PT ;  /* 0x3f8000001000780b */ /* 0x000fda0003f0c000 */
[----:B------:R-:W-:Y:S01]  /*4ef0*/  @!P0 FADD R10, R10, 1 ;  /* 0x3f8000000a0a8421 */ /* 0x000fe20000000000 */
[----:B------:R-:W-:Y:S06]  /*4f00*/  BRA.U UP0, `(.L_x_2163) ;  /* 0xfffffff500907547 */ /* 0x000fec000b83ffff */
.L_x_2149:
        /* <DEDUP_REMOVED lines=32> */
.L_x_2166:
[----:B------:R-:W-:Y:S01]  /*5110*/  FMUL.FTZ R16, R9, R2 ;  /* 0x0000000209107220 */ /* 0x000fe20000410000 */
[----:B------:R-:W-:-:S03]  /*5120*/  FMUL.FTZ R2, R2, 0.5 ;  /* 0x3f00000002027820 */ /* 0x000fc60000410000 */
[----:B------:R-:W-:-:S04]  /*5130*/  FFMA R9, -R16, R16, R9 ;  /* 0x0000001010097223 */ /* 0x000fc80000000109 */
[----:B------:R-:W-:-:S07]  /*5140*/  FFMA R16, R9, R2, R16 ;  /* 0x0000000209107223 */ /* 0x000fce0000000010 */
.L_x_2167:
[----:B------:R-:W-:Y:S05]  /*5150*/  BSYNC.RECONVERGENT B1 ;  /* 0x0000000000017941 */ /* 0x000fea0003800200 */
.L_x_2165:
        /* <DEDUP_REMOVED lines=34> */
.L_x_2169:
[----:B------:R-:W-:Y:S01]  /*5380*/  FMUL.FTZ R16, R9, R2 ;  /* 0x0000000209107220 */ /* 0x000fe20000410000 */
[----:B------:R-:W-:-:S03]  /*5390*/  FMUL.FTZ R2, R2, 0.5 ;  /* 0x3f00000002027820 */ /* 0x000fc60000410000 */
[----:B------:R-:W-:-:S04]  /*53a0*/  FFMA R9, -R16, R16, R9 ;  /* 0x0000001010097223 */ /* 0x000fc80000000109 */
[----:B------:R-:W-:-:S07]  /*53b0*/  FFMA R16, R9, R2, R16 ;  /* 0x0000000209107223 */ /* 0x000fce0000000010 */
.L_x_2170:
[----:B------:R-:W-:Y:S05]  /*53c0*/  BSYNC.RECONVERGENT B1 ;  /* 0x0000000000017941 */ /* 0x000fea0003800200 */
.L_x_2168:
[----:B------:R-:W-:Y:S01]  /*53d0*/  FSETP.GTU.AND P0, PT, R16, 1, PT ;  /* 0x3f8000001000780b */ /* 0x000fe20003f0c000 */
[----:B------:R-:W-:-:S12]  /*53e0*/  UISETP.NE.AND UP0, UPT, UR7, 0x2, UPT ;  /* 0x000000020700788c */ /* 0x000fd8000bf05270 */
[----:B------:R-:W-:Y:S01]  /*53f0*/  @!P0 FADD R10, R10, 1 ;  /* 0x3f8000000a0a8421 */ /* 0x000fe20000000000 */
[----:B------:R-:W-:Y:S06]  /*5400*/  BRA.U !UP0, `(.L_x_2164) ;  /* 0x0000000108947547 */ /* 0x000fec000b800000 */
        /* <DEDUP_REMOVED lines=30> */
.L_x_2172:
[----:B------:R-:W-:Y:S01]  /*55f0*/  FMUL.FTZ R16, R5, R2 ;  /* 0x0000000205107220 */ /* 0x000fe20000410000 */
[----:B------:R-:W-:-:S03]  /*5600*/  FMUL.FTZ R2, R2, 0.5 ;  /* 0x3f00000002027820 */ /* 0x000fc60000410000 */
[----:B------:R-:W-:-:S04]  /*5610*/  FFMA R5, -R16, R16, R5 ;  /* 0x0000001010057223 */ /* 0x000fc80000000105 */
[----:B------:R-:W-:-:S07]  /*5620*/  FFMA R16, R5, R2, R16 ;  /* 0x0000000205107223 */ /* 0x000fce0000000010 */
.L_x_2173:
[----:B------:R-:W-:Y:S05]  /*5630*/  BSYNC.RECONVERGENT B1 ;  /* 0x0000000000017941 */ /* 0x000fea0003800200 */
.L_x_2171:
[----:B------:R-:W-:-:S13]  /*5640*/  FSETP.GTU.AND P0, PT, R16, 1, PT ;  /* 0x3f8000001000780b */ /* 0x000fda0003f0c000 */
[----:B------:R-:W-:-:S07]  /*5650*/  @!P0 FADD R10, R10, 1 ;  /* 0x3f8000000a0a8421 */ /* 0x000fce0000000000 */
.L_x_2164:
        /* <DEDUP_REMOVED lines=14> */
[----:B------:R-:W-:Y:S02]  /*5740*/  HFMA2 R15, -RZ, RZ, -38016, 0.02740478515625 ;  /* 0xf8a42704ff0f7431 */ /* 0x000fe400000001ff */
[----:B------:R-:W-:Y:S02]  /*5750*/  IMAD.MOV.U32 R19, RZ, RZ, -0x23270784 ;  /* 0xdcd8f87cff137424 */ /* 0x000fe400078e00ff */
[----:B------:R-:W-:Y:S01]  /*5760*/  IMAD.MOV.U32 R10, RZ, RZ, RZ ;  /* 0x000000ffff0a7224 */ /* 0x000fe200078e00ff */
[----:B0-----:R-:W-:-:S03]  /*5770*/  ULOP3.LUT UR5, UR4, 0x7ffffffc, URZ, 0xc0, !UPT ;  /* 0x7ffffffc04057892 */ /* 0x001fc6000f8ec0ff */
[----:B------:R-:W-:-:S09]  /*5780*/  UMOV UR4, URZ ;  /* 0x000000ff00047c82 */ /* 0x000fd20008000000 */
.L_x_2188:
        /* <DEDUP_REMOVED lines=33> */
.L_x_2176:
[----:B------:R-:W-:Y:S01]  /*59a0*/  FMUL.FTZ R16, R17, R2 ;  /* 0x0000000211107220 */ /* 0x000fe20000410000 */
[----:B------:R-:W-:-:S03]  /*59b0*/  FMUL.FTZ R2, R2, 0.5 ;  /* 0x3f00000002027820 */ /* 0x000fc60000410000 */
[----:B------:R-:W-:-:S04]  /*59c0*/  FFMA R17, -R16, R16, R17 ;  /* 0x0000001010117223 */ /* 0x000fc80000000111 */
[----:B------:R-:W-:-:S07]  /*59d0*/  FFMA R16, R17, R2, R16 ;  /* 0x0000000211107223 */ /* 0x000fce0000000010 */
.L_x_2177:
[----:B------:R-:W-:Y:S05]  /*59e0*/  BSYNC.RECONVERGENT B1 ;  /* 0x0000000000017941 */ /* 0x000fea0003800200 */
.L_x_2175:
        /* <DEDUP_REMOVED lines=26> */
[----:B------:R-:W-:Y:S01]  /*5b90*/  ISETP.GT.U32.AND P1, PT, R10, 0x727fffff, PT ;  /* 0x727fffff0a00780c */ /* 0x000fe20003f24070 */
[----:B------:R-:W-:-:S12]  /*5ba0*/  IMAD.MOV.U32 R10, RZ, RZ, R20 ;  /* 0x000000ffff0a7224 */ /* 0x000fd800078e0014 */
[----:B01----:R-:W-:Y:S05]  /*5bb0*/  @!P1 BRA `(.L_x_2179) ;  /* 0x0000000000109947 */ /* 0x003fea0003800000 */
[----:B------:R-:W-:Y:S01]  /*5bc0*/  IMAD.MOV.U32 R2, RZ, RZ, R15 ;  /* 0x000000ffff027224 */ /* 0x000fe200078e000f */
[----:B------:R-:W-:-:S07]  /*5bd0*/  MOV R34, 0x5bf0 ;  /* 0x00005bf000227802 */ /* 0x000fce0000000f00 */
[----:B------:R-:W-:Y:S05]  /*5be0*/  CALL.REL.NOINC `($__internal_4_$__cuda_sm20_sqrt_rn_f32_slowpath) ;  /* 0x00000250009c7944 */ /* 0x000fea0003c00000 */
[----:B------:R-:W-:Y:S05]  /*5bf0*/  BRA `(.L_x_2180) ;  /* 0x0000000000107947 */ /* 0x000fea0003800000 */
.L_x_2179:
[----:B------:R-:W-:Y:S01]  /*5c00*/  FMUL.FTZ R16, R15, R2 ;  /* 0x000000020f107220 */ /* 0x000fe20000410000 */
[----:B------:R-:W-:-:S03]  /*5c10*/  FMUL.FTZ R2, R2, 0.5 ;  /* 0x3f00000002027820 */ /* 0x000fc60000410000 */
[----:B------:R-:W-:-:S04]  /*5c20*/  FFMA R15, -R16, R16, R15 ;  /* 0x00000010100f7223 */ /* 0x000fc8000000010f */
[----:B------:R-:W-:-:S07]  /*5c30*/  FFMA R16, R15, R2, R16 ;  /* 0x000000020f107223 */ /* 0x000fce0000000010 */
.L_x_2180:
[----:B------:R-:W-:Y:S05]  /*5c40*/  BSYNC.RECONVERGENT B1 ;  /* 0x0000000000017941 */ /* 0x000fea0003800200 */
.L_x_2178:
        /* <DEDUP_REMOVED lines=32> */
.L_x_2182:
[----:B------:R-:W-:Y:S01]  /*5e50*/  FMUL.FTZ R16, R7, R2 ;  /* 0x0000000207107220 */ /* 0x000fe20000410000 */
[----:B------:R-:W-:-:S03]  /*5e60*/  FMUL.FTZ R2, R2, 0.5 ;  /* 0x3f00000002027820 */ /* 0x000fc60000410000 */
[----:B------:R-:W-:-:S04]  /*5e70*/  FFMA R7, -R16, R16, R7 ;  /* 0x0000001010077223 */ /* 0x000fc80000000107 */
[----:B------:R-:W-:-:S07]  /*5e80*/  FFMA R16, R7, R2, R16 ;  /* 0x0000000207107223 */ /* 0x000fce0000000010 */
.L_x_2183:
[----:B------:R-:W-:Y:S05]  /*5e90*/  BSYNC.RECONVERGENT B1 ;  /* 0x0000000000017941 */ /* 0x000fea0003800200 */
.L_x_2181:
        /* <DEDUP_REMOVED lines=34> */
.L_x_2186:
[----:B------:R-:W-:Y:S05]  /*60c0*/  BRA `(.L_x_2187) ;  /* 0x0000000000107947 */ /* 0x000fea0003800000 */
.L_x_2185:
[----:B------:R-:W-:Y:S01]  /*60d0*/  FMUL.FTZ R16, R11, R2 ;  /* 0x000000020b107220 */ /* 0x000fe20000410000 */
[----:B------:R-:W-:-:S03]  /*60e0*/  FMUL.FTZ R2, R2, 0.5 ;  /* 0x3f00000002027820 */ /* 0x000fc60000410000 */
[----:B------:R-:W-:-:S04]  /*60f0*/  FFMA R11, -R16, R16, R11 ;  /* 0x00000010100b7223 */ /* 0x000fc8000000010b */
[----:B------:R-:W-:-:S07]  /*6100*/  FFMA R16, R11, R2, R16 ;  /* 0x000000020b107223 */ /* 0x000fce0000000010 */
.L_x_2187:
[----:B------:R-:W-:Y:S05]  /*6110*/  BSYNC.RECONVERGENT B1 ;  /* 0x0000000000017941 */ /* 0x000fea0003800200 */
.L_x_2184:
[----:B------:R-:W-:-:S13]  /*6120*/  FSETP.GTU.AND P0, PT, R16, 1, PT ;  /* 0x3f8000001000780b */ /* 0x000fda0003f0c000 */
[----:B------:R-:W-:Y:S01]  /*6130*/  @!P0 FADD R10, R10, 1 ;  /* 0x3f8000000a0a8421 */ /* 0x000fe20000000000 */
[----:B------:R-:W-:Y:S06]  /*6140*/  BRA.U UP0, `(.L_x_2188) ;  /* 0xfffffff500907547 */ /* 0x000fec000b83ffff */
.L_x_2174:
        /* <DEDUP_REMOVED lines=32> */
.L_x_2191:
[----:B------:R-:W-:Y:S01]  /*6350*/  FMUL.FTZ R16, R11, R2 ;  /* 0x000000020b107220 */ /* 0x000fe20000410000 */
[----:B------:R-:W-:-:S03]  /*6360*/  FMUL.FTZ R2, R2, 0.5 ;  /* 0x3f00000002027820 */ /* 0x000fc60000410000 */
[----:B------:R-:W-:-:S04]  /*6370*/  FFMA R11, -R16, R16, R11 ;  /* 0x00000010100b7223 */ /* 0x000fc8000000010b */
[----:B------:R-:W-:-:S07]  /*6380*/  FFMA R16, R11, R2, R16 ;  /* 0x000000020b107223 */ /* 0x000fce0000000010 */
.L_x_2192:
[----:B------:R-:W-:Y:S05]  /*6390*/  BSYNC.RECONVERGENT B1 ;  /* 0x0000000000017941 */ /* 0x000fea0003800200 */
.L_x_2190:
        /* <DEDUP_REMOVED lines=34> */
.L_x_2194:
[----:B------:R-:W-:Y:S01]  /*65c0*/  FMUL.FTZ R16, R11, R2 ;  /* 0x000000020b107220 */ /* 0x000fe20000410000 */
[----:B------:R-:W-:-:S03]  /*65d0*/  FMUL.FTZ R2, R2, 0.5 ;  /* 0x3f00000002027820 */ /* 0x000fc60000410000 */
[----:B------:R-:W-:-:S04]  /*65e0*/  FFMA R11, -R16, R16, R11 ;  /* 0x00000010100b7223 */ /* 0x000fc8000000010b */
[----:B------:R-:W-:-:S07]  /*65f0*/  FFMA R16, R11, R2, R16 ;  /* 0x000000020b107223 */ /* 0x000fce0000000010 */
.L_x_2195:
[----:B------:R-:W-:Y:S05]  /*6600*/  BSYNC.RECONVERGENT B1 ;  /* 0x0000000000017941 */ /* 0x000fea0003800200 */
.L_x_2193:
        /* <DEDUP_REMOVED lines=34> */
.L_x_2197:
[----:B------:R-:W-:Y:S01]  /*6830*/  FMUL.FTZ R16, R7, R2 ;  /* 0x0000000207107220 */ /* 0x000fe20000410000 */
[----:B------:R-:W-:-:S03]  /*6840*/  FMUL.FTZ R2, R2, 0.5 ;  /* 0x3f00000002027820 */ /* 0x000fc60000410000 */
[----:B------:R-:W-:-:S04]  /*6850*/  FFMA R7, -R16, R16, R7 ;  /* 0x0000001010077223 */ /* 0x000fc80000000107 */
[----:B------:R-:W-:-:S07]  /*6860*/  FFMA R16, R7, R2, R16 ;  /* 0x0000000207107223 */ /* 0x000fce0000000010 */
.L_x_2198:
[----:B------:R-:W-:Y:S05]  /*6870*/  BSYNC.RECONVERGENT B1 ;  /* 0x0000000000017941 */ /* 0x000fea0003800200 */
.L_x_2196:
[----:B------:R-:W-:-:S13]  /*6880*/  FSETP.GTU.AND P0, PT, R16, 1, PT ;  /* 0x3f8000001000780b */ /* 0x000fda0003f0c000 */
[----:B------:R-:W-:-:S07]  /*6890*/  @!P0 FADD R10, R10, 1 ;  /* 0x3f8000000a0a8421 */ /* 0x000fce0000000000 */
.L_x_2189:
        /* <DEDUP_REMOVED lines=19> */
.L_x_2213:
[----:B------:R-:W-:Y:S01]  /*69d0*/  SHF.R.U32.HI R15, RZ, 0x2, R26 ;  /* 0x00000002ff0f7819 */ /* 0x000fe2000001161a */
[----:B------:R-:W-:Y:S01]  /*69e0*/  UIADD3 UR4, UPT, UPT, UR4, 0x4, URZ ;  /* 0x0000000404047890 */ /* 0x000fe2000fffe0ff */
[----:B------:R-:W-:Y:S01]  /*69f0*/  SHF.L.U32 R17, R8, 0x4, RZ ;  /* 0x0000000408117819 */ /* 0x000fe200000006ff */
[----:B------:R-:W-:Y:S01]  /*6a00*/  BSSY.RECONVERGENT B1, `(.L_x_2200) ;  /* 0x0000022000017945 */ /* 0x000fe20003800200 */
[----:B------:R-:W-:Y:S01]  /*6a10*/  LOP3.LUT R15, R15, R26, RZ, 0x3c, !PT ;  /* 0x0000001a0f0f7212 */ /* 0x000fe200078e3cff */
[----:B------:R-:W-:Y:S01]  /*6a20*/  UISETP.NE.AND UP0, UPT, UR4, UR5, UPT ;  /* 0x000000050400728c */ /* 0x000fe2000bf05270 */
        /* <DEDUP_REMOVED lines=27> */
.L_x_2201:
[----:B------:R-:W-:Y:S01]  /*6be0*/  FMUL.FTZ R16, R15, R2 ;  /* 0x000000020f107220 */ /* 0x000fe20000410000 */
[----:B------:R-:W-:-:S03]  /*6bf0*/  FMUL.FTZ R2, R2, 0.5 ;  /* 0x3f00000002027820 */ /* 0x000fc60000410000 */
[----:B------:R-:W-:-:S04]  /*6c00*/  FFMA R11, -R16, R16, R15 ;  /* 0x00000010100b7223 */ /* 0x000fc8000000010f */
[----:B------:R-:W-:-:S07]  /*6c10*/  FFMA R16, R11, R2, R16 ;  /* 0x000000020b107223 */ /* 0x000fce0000000010 */
.L_x_2202:
[----:B------:R-:W-:Y:S05]  /*6c20*/  BSYNC.RECONVERGENT B1 ;  /* 0x0000000000017941 */ /* 0x000fea0003800200 */
.L_x_2200:
        /* <DEDUP_REMOVED lines=29> */
[----:B------:R-:W-:Y:S02]  /*6e00*/  MOV R2, R15 ;  /* 0x0000000f00027202 */ /* 0x000fe40000000f00 */
[----:B------:R-:W-:-:S07]  /*6e10*/  MOV R34, 0x6e30 ;  /* 0x00006e3000227802 */ /* 0x000fce0000000f00 */
[----:B------:R-:W-:Y:S05]  /*6e20*/  CALL.REL.NOINC `($__internal_4_$__cuda_sm20_sqrt_rn_f32_slowpath) ;  /* 0x00000240000c7944 */ /* 0x000fea0003c00000 */
[----:B------:R-:W-:Y:S05]  /*6e30*/  BRA `(.L_x_2205) ;  /* 0x0000000000107947 */ /* 0x000fea0003800000 */
.L_x_2204:
[----:B------:R-:W-:Y:S01]  /*6e40*/  FMUL.FTZ R16, R15, R2 ;  /* 0x000000020f107220 */ /* 0x000fe20000410000 */
[----:B------:R-:W-:-:S03]  /*6e50*/  FMUL.FTZ R2, R2, 0.5 ;  /* 0x3f00000002027820 */ /* 0x000fc60000410000 */
[----:B------:R-:W-:-:S04]  /*6e60*/  FFMA R15, -R16, R16, R15 ;  /* 0x00000010100f7223 */ /* 0x000fc8000000010f */
[----:B------:R-:W-:-:S07]  /*6e70*/  FFMA R16, R15, R2, R16 ;  /* 0x000000020f107223 */ /* 0x000fce0000000010 */
.L_x_2205:
[----:B------:R-:W-:Y:S05]  /*6e80*/  BSYNC.RECONVERGENT B1 ;  /* 0x0000000000017941 */ /* 0x000fea0003800200 */
.L_x_2203:
        /* <DEDUP_REMOVED lines=32> */
.L_x_2207:
[----:B------:R-:W-:Y:S01]  /*7090*/  FMUL.FTZ R16, R15, R2 ;  /* 0x000000020f107220 */ /* 0x000fe20000410000 */
[----:B------:R-:W-:-:S03]  /*70a0*/  FMUL.FTZ R2, R2, 0.5 ;  /* 0x3f00000002027820 */ /* 0x000fc60000410000 */
[----:B------:R-:W-:-:S04]  /*70b0*/  FFMA R15, -R16, R16, R15 ;  /* 0x00000010100f7223 */ /* 0x000fc8000000010f */
[----:B------:R-:W-:-:S07]  /*70c0*/  FFMA R16, R15, R2, R16 ;  /* 0x000000020f107223 */ /* 0x000fce0000000010 */
.L_x_2208:
[----:B------:R-:W-:Y:S05]  /*70d0*/  BSYNC.RECONVERGENT B1 ;  /* 0x0000000000017941 */ /* 0x000fea0003800200 */
.L_x_2206:
        /* <DEDUP_REMOVED lines=32> */
[----:B------:R-:W-:Y:S05]  /*72e0*/  CALL.REL.NOINC `($__internal_4_$__cuda_sm20_sqrt_rn_f32_slowpath) ;  /* 0x0000023800dc7944 */ /* 0x000fea0003c00000 */
[----:B------:R-:W-:Y:S05]  /*72f0*/  BSYNC.RECONVERGENT B2 ;  /* 0x0000000000027941 */ /* 0x000fea0003800200 */
.L_x_2211:
[----:B------:R-:W-:Y:S05]  /*7300*/  BRA `(.L_x_2212) ;  /* 0x0000000000107947 */ /* 0x000fea0003800000 */
.L_x_2210:
[----:B------:R-:W-:Y:S01]  /*7310*/  FMUL.FTZ R16, R15, R2 ;  /* 0x000000020f107220 */ /* 0x000fe20000410000 */
[----:B------:R-:W-:-:S03]  /*7320*/  FMUL.FTZ R2, R2, 0.5 ;  /* 0x3f00000002027820 */ /* 0x000fc60000410000 */
[----:B------:R-:W-:-:S04]  /*7330*/  FFMA R15, -R16, R16, R15 ;  /* 0x00000010100f7223 */ /* 0x000fc8000000010f */
[----:B------:R-:W-:-:S07]  /*7340*/  FFMA R16, R15, R2, R16 ;  /* 0x000000020f107223 */ /* 0x000fce0000000010 */
.L_x_2212:
[----:B------:R-:W-:Y:S05]  /*7350*/  BSYNC.RECONVERGENT B1 ;  /* 0x0000000000017941 */ /* 0x000fea0003800200 */
.L_x_2209:
[----:B------:R-:W-:-:S13]  /*7360*/  FSETP.GTU.AND P0, PT, R16, 1, PT ;  /* 0x3f8000001000780b */ /* 0x000fda0003f0c000 */
[----:B------:R-:W-:Y:S01]  /*7370*/  @!P0 FADD R11, R11, 1 ;  /* 0x3f8000000b0b8421 */ /* 0x000fe20000000000 */
[----:B------:R-:W-:Y:S06]  /*7380*/  BRA.U UP0, `(.L_x_2213) ;  /* 0xfffffff500907547 */ /* 0x000fec000b83ffff */
.L_x_2199:
        /* <DEDUP_REMOVED lines=32> */
.L_x_2216:
[----:B------:R-:W-:Y:S01]  /*7590*/  FMUL.FTZ R16, R15, R2 ;  /* 0x000000020f107220 */ /* 0x000fe20000410000 */
[----:B------:R-:W-:-:S03]  /*75a0*/  FMUL.FTZ R2, R2, 0.5 ;  /* 0x3f00000002027820 */ /* 0x000fc60000410000 */
[----:B------:R-:W-:-:S04]  /*75b0*/  FFMA R15, -R16, R16, R15 ;  /* 0x00000010100f7223 */ /* 0x000fc8000000010f */
[----:B------:R-:W-:-:S07]  /*75c0*/  FFMA R16, R15, R2, R16 ;  /* 0x000000020f107223 */ /* 0x000fce0000000010 */
.L_x_2217:
[----:B------:R-:W-:Y:S05]  /*75d0*/  BSYNC.RECONVERGENT B1 ;  /* 0x0000000000017941 */ /* 0x000fea0003800200 */
.L_x_2215:
        /* <DEDUP_REMOVED lines=34> */
.L_x_2219:
[----:B------:R-:W-:Y:S01]  /*7800*/  FMUL.FTZ R16, R15, R2 ;  /* 0x000000020f107220 */ /* 0x000fe20000410000 */
[----:B------:R-:W-:-:S03]  /*7810*/  FMUL.FTZ R2, R2, 0.5 ;  /* 0x3f00000002027820 */ /* 0x000fc60000410000 */
[----:B------:R-:W-:-:S04]  /*7820*/  FFMA R15, -R16, R16, R15 ;  /* 0x00000010100f7223 */ /* 0x000fc8000000010f */
[----:B------:R-:W-:-:S07]  /*7830*/  FFMA R16, R15, R2, R16 ;  /* 0x000000020f107223 */ /* 0x000fce0000000010 */
.L_x_2220:
[----:B------:R-:W-:Y:S05]  /*7840*/  BSYNC.RECONVERGENT B1 ;  /* 0x0000000000017941 */ /* 0x000fea0003800200 */
.L_x_2218:
        /* <DEDUP_REMOVED lines=34> */
.L_x_2222:
[----:B------:R-:W-:Y:S01]  /*7a70*/  FMUL.FTZ R16, R9, R2 ;  /* 0x0000000209107220 */ /* 0x000fe20000410000 */
[----:B------:R-:W-:-:S03]  /*7a80*/  FMUL.FTZ R2, R2, 0.5 ;  /* 0x3f00000002027820 */ /* 0x000fc60000410000 */
[----:B------:R-:W-:-:S04]  /*7a90*/  FFMA R9, -R16, R16, R9 ;  /* 0x0000001010097223 */ /* 0x000fc80000000109 */
[----:B------:R-:W-:-:S07]  /*7aa0*/  FFMA R16, R9, R2, R16 ;  /* 0x0000000209107223 */ /* 0x000fce0000000010 */
.L_x_2223:
[----:B------:R-:W-:Y:S05]  /*7ab0*/  BSYNC.RECONVERGENT B1 ;  /* 0x0000000000017941 */ /* 0x000fea0003800200 */
.L_x_2221:
[----:B------:R-:W-:-:S13]  /*7ac0*/  FSETP.GTU.AND P0, PT, R16, 1, PT ;  /* 0x3f8000001000780b */ /* 0x000fda0003f0c000 */
[----:B------:R-:W-:-:S07]  /*7ad0*/  @!P0 FADD R11, R11, 1 ;  /* 0x3f8000000b0b8421 */ /* 0x000fce0000000000 */
.L_x_2214:
        /* <DEDUP_REMOVED lines=14> */
[----:B------:R-:W-:Y:S02]  /*7bc0*/  HFMA2 R10, -RZ, RZ, -310, -36736 ;  /* 0xdcd8f87cff0a7431 */ /* 0x000fe400000001ff */
[----:B------:R-:W-:Y:S02]  /*7bd0*/  IMAD.MOV.U32 R24, RZ, RZ, -0x75bd8fc ;  /* 0xf8a42704ff187424 */ /* 0x000fe400078e00ff */
[----:B------:R-:W-:Y:S01]  /*7be0*/  IMAD.MOV.U32 R15, RZ, RZ, RZ ;  /* 0x000000ffff0f7224 */ /* 0x000fe200078e00ff */
[----:B0-----:R-:W-:-:S03]  /*7bf0*/  ULOP3.LUT UR5, UR4, 0x7ffffffc, URZ, 0xc0, !UPT ;  /* 0x7ffffffc04057892 */ /* 0x001fc6000f8ec0ff */
[----:B------:R-:W-:-:S09]  /*7c00*/  UMOV UR4, URZ ;  /* 0x000000ff00047c82 */ /* 0x000fd20008000000 */
.L_x_2238:
        /* <DEDUP_REMOVED lines=33> */
.L_x_2226:
[----:B------:R-:W-:Y:S01]  /*7e20*/  FMUL.FTZ R16, R17, R2 ;  /* 0x0000000211107220 */ /* 0x000fe20000410000 */
[----:B------:R-:W-:-:S03]  /*7e30*/  FMUL.FTZ R2, R2, 0.5 ;  /* 0x3f00000002027820 */ /* 0x000fc60000410000 */
[----:B------:R-:W-:-:S04]  /*7e40*/  FFMA R15, -R16, R16, R17 ;  /* 0x00000010100f7223 */ /* 0x000fc80000000111 */
[----:B------:R-:W-:-:S07]  /*7e50*/  FFMA R16, R15, R2, R16 ;  /* 0x000000020f107223 */ /* 0x000fce0000000010 */
.L_x_2227:
[----:B------:R-:W-:Y:S05]  /*7e60*/  BSYNC.RECONVERGENT B1 ;  /* 0x0000000000017941 */ /* 0x000fea0003800200 */
.L_x_2225:
        /* <DEDUP_REMOVED lines=33> */
.L_x_2229:
[----:B------:R-:W-:Y:S01]  /*8080*/  FMUL.FTZ R16, R17, R2 ;  /* 0x0000000211107220 */ /* 0x000fe20000410000 */
[----:B------:R-:W-:-:S03]  /*8090*/  FMUL.FTZ R2, R2, 0.5 ;  /* 0x3f00000002027820 */ /* 0x000fc60000410000 */
[----:B------:R-:W-:-:S04]  /*80a0*/  FFMA R17, -R16, R16, R17 ;  /* 0x0000001010117223 */ /* 0x000fc80000000111 */
[----:B------:R-:W-:-:S07]  /*80b0*/  FFMA R16, R17, R2, R16 ;  /* 0x0000000211107223 */ /* 0x000fce0000000010 */
.L_x_2230:
[----:B------:R-:W-:Y:S05]  /*80c0*/  BSYNC.RECONVERGENT B1 ;  /* 0x0000000000017941 */ /* 0x000fea0003800200 */
.L_x_2228:
        /* <DEDUP_REMOVED lines=32> */
.L_x_2232:
[----:B------:R-:W-:Y:S01]  /*82d0*/  FMUL.FTZ R16, R17, R2 ;  /* 0x0000000211107220 */ /* 0x000fe20000410000 */
[----:B------:R-:W-:-:S03]  /*82e0*/  FMUL.FTZ R2, R2, 0.5 ;  /* 0x3f00000002027820 */ /* 0x000fc60000410000 */
[----:B------:R-:W-:-:S04]  /*82f0*/  FFMA R17, -R16, R16, R17 ;  /* 0x0000001010117223 */ /* 0x000fc80000000111 */
[----:B------:R-:W-:-:S07]  /*8300*/  FFMA R16, R17, R2, R16 ;  /* 0x0000000211107223 */ /* 0x000fce0000000010 */
.L_x_2233:
[----:B------:R-:W-:Y:S05]  /*8310*/  BSYNC.RECONVERGENT B1 ;  /* 0x0000000000017941 */ /* 0x000fea0003800200 */
.L_x_2231:
        /* <DEDUP_REMOVED lines=34> */
.L_x_2236:
[----:B------:R-:W-:Y:S05]  /*8540*/  BRA `(.L_x_2237) ;  /* 0x0000000000107947 */ /* 0x000fea0003800000 */
.L_x_2235:
[----:B------:R-:W-:Y:S01]  /*8550*/  FMUL.FTZ R16, R17, R2 ;  /* 0x0000000211107220 */ /* 0x000fe20000410000 */
[----:B------:R-:W-:-:S03]  /*8560*/  FMUL.FTZ R2, R2, 0.5 ;  /* 0x3f00000002027820 */ /* 0x000fc60000410000 */
[----:B------:R-:W-:-:S04]  /*8570*/  FFMA R17, -R16, R16, R17 ;  /* 0x0000001010117223 */ /* 0x000fc80000000111 */
[----:B------:R-:W-:-:S07]  /*8580*/  FFMA R16, R17, R2, R16 ;  /* 0x0000000211107223 */ /* 0x000fce0000000010 */
.L_x_2237:
[----:B------:R-:W-:Y:S05]  /*8590*/  BSYNC.RECONVERGENT B1 ;  /* 0x0000000000017941 */ /* 0x000fea0003800200 */
.L_x_2234:
[----:B------:R-:W-:-:S13]  /*85a0*/  FSETP.GTU.AND P0, PT, R16, 1, PT ;  /* 0x3f8000001000780b */ /* 0x000fda0003f0c000 */
[----:B------:R-:W-:Y:S01]  /*85b0*/  @!P0 FADD R15, R15, 1 ;  /* 0x3f8000000f0f8421 */ /* 0x000fe20000000000 */
[----:B------:R-:W-:Y:S06]  /*85c0*/  BRA.U UP0, `(.L_x_2238) ;  /* 0xfffffff500907547 */ /* 0x000fec000b83ffff */
.L_x_2224:
[----:B------:R-:W-:-:S09]  /*85d0*/  UISETP.NE.AND UP0, UPT, UR7, URZ, UPT ;  /* 0x000000ff0700728c */ /* 0x000fd2000bf05270 */
[----:B------:R-:W-:Y:S05]  /*85e0*/  BRA.U !UP0, `(.L_x_2239) ;  /* 0x0000000508cc7547 */ /* 0x000fea000b800000 */
        /* <DEDUP_REMOVED lines=30> */
.L_x_2241:
[----:B------:R-:W-:Y:S01]  /*87d0*/  FMUL.FTZ R16, R17, R2 ;  /* 0x0000000211107220 */ /* 0x000fe20000410000 */
[----:B------:R-:W-:-:S03]  /*87e0*/  FMUL.FTZ R2, R2, 0.5 ;  /* 0x3f00000002027820 */ /* 0x000fc60000410000 */
[----:B------:R-:W-:-:S04]  /*87f0*/  FFMA R17, -R16, R16, R17 ;  /* 0x0000001010117223 */ /* 0x000fc80000000111 */
[----:B------:R-:W-:-:S07]  /*8800*/  FFMA R16, R17, R2, R16 ;  /* 0x0000000211107223 */ /* 0x000fce0000000010 */
.L_x_2242:
[----:B------:R-:W-:Y:S05]  /*8810*/  BSYNC.RECONVERGENT B1 ;  /* 0x0000000000017941 */ /* 0x000fea0003800200 */
.L_x_2240:
        /* <DEDUP_REMOVED lines=34> */
.L_x_2244:
[----:B------:R-:W-:Y:S01]  /*8a40*/  FMUL.FTZ R16, R17, R2 ;  /* 0x0000000211107220 */ /* 0x000fe20000410000 */
[----:B------:R-:W-:-:S03]  /*8a50*/  FMUL.FTZ R2, R2, 0.5 ;  /* 0x3f00000002027820 */ /* 0x000fc60000410000 */
[----:B------:R-:W-:-:S04]  /*8a60*/  FFMA R17, -R16, R16, R17 ;  /* 0x0000001010117223 */ /* 0x000fc80000000111 */
[----:B------:R-:W-:-:S07]  /*8a70*/  FFMA R16, R17, R2, R16 ;  /* 0x0000000211107223 */ /* 0x000fce0000000010 */
.L_x_2245:
[----:B------:R-:W-:Y:S05]  /*8a80*/  BSYNC.RECONVERGENT B1 ;  /* 0x0000000000017941 */ /* 0x000fea0003800200 */
.L_x_2243:
        /* <DEDUP_REMOVED lines=34> */
.L_x_2247:
[----:B------:R-:W-:Y:S01]  /*8cb0*/  FMUL.FTZ R16, R11, R2 ;  /* 0x000000020b107220 */ /* 0x000fe20000410000 */
[----:B------:R-:W-:-:S03]  /*8cc0*/  FMUL.FTZ R2, R2, 0.5 ;  /* 0x3f00000002027820 */ /* 0x000fc60000410000 */
[----:B------:R-:W-:-:S04]  /*8cd0*/  FFMA R11, -R16, R16, R11 ;  /* 0x00000010100b7223 */ /* 0x000fc8000000010b */
[----:B------:R-:W-:-:S07]  /*8ce0*/  FFMA R16, R11, R2, R16 ;  /* 0x000000020b107223 */ /* 0x000fce0000000010 */
.L_x_2248:
[----:B------:R-:W-:Y:S05]  /*8cf0*/  BSYNC.RECONVERGENT B1 ;  /* 0x0000000000017941 */ /* 0x000fea0003800200 */
.L_x_2246:
[----:B------:R-:W-:-:S13]  /*8d00*/  FSETP.GTU.AND P0, PT, R16, 1, PT ;  /* 0x3f8000001000780b */ /* 0x000fda0003f0c000 */
[----:B------:R-:W-:-:S07]  /*8d10*/  @!P0 FADD R15, R15, 1 ;  /* 0x3f8000000f0f8421 */ /* 0x000fce0000000000 */
.L_x_2239:
        /* <DEDUP_REMOVED lines=14> */
[----:B------:R-:W-:Y:S02]  /*8e00*/  HFMA2 R10, -RZ, RZ, -38016, 0.02740478515625 ;  /* 0xf8a42704ff0a7431 */ /* 0x000fe400000001ff */
[----:B------:R-:W-:Y:S02]  /*8e10*/  IMAD.MOV.U32 R25, RZ, RZ, RZ ;  /* 0x000000ffff197224 */ /* 0x000fe400078e00ff */
[----:B------:R-:W-:Y:S02]  /*8e20*/  IMAD.MOV.U32 R20, RZ, RZ, -0x23270784 ;  /* 0xdcd8f87cff147424 */ /* 0x000fe400078e00ff */
[----:B------:R-:W-:Y:S01]  /*8e30*/  IMAD.MOV.U32 R17, RZ, RZ, RZ ;  /* 0x000000ffff117224 */ /* 0x000fe200078e00ff */
[----:B0-----:R-:W-:-:S12]  /*8e40*/  ULOP3.LUT UR4, UR4, 0x7ffffffc, URZ, 0xc0, !UPT ;  /* 0x7ffffffc04047892 */ /* 0x001fd8000f8ec0ff */
.L_x_2262:
        /* <DEDUP_REMOVED lines=32> */
.L_x_2251:
[----:B------:R-:W-:Y:S01]  /*9050*/  FMUL.FTZ R16, R19, R2 ;  /* 0x0000000213107220 */ /* 0x000fe20000410000 */
[----:B------:R-:W-:-:S03]  /*9060*/  FMUL.FTZ R2, R2, 0.5 ;  /* 0x3f00000002027820 */ /* 0x000fc60000410000 */
[----:B------:R-:W-:-:S04]  /*9070*/  FFMA R19, -R16, R16, R19 ;  /* 0x0000001010137223 */ /* 0x000fc80000000113 */
[----:B------:R-:W-:-:S07]  /*9080*/  FFMA R16, R19, R2, R16 ;  /* 0x0000000213107223 */ /* 0x000fce0000000010 */
.L_x_2252:
[----:B------:R-:W-:Y:S05]  /*9090*/  BSYNC.RECONVERGENT B1 ;  /* 0x0000000000017941 */ /* 0x000fea0003800200 */
.L_x_2250:
        /* <DEDUP_REMOVED lines=32> */
.L_x_2254:
[----:B------:R-:W-:Y:S01]  /*92a0*/  FMUL.FTZ R16, R19, R2 ;  /* 0x0000000213107220 */ /* 0x000fe20000410000 */
[----:B------:R-:W-:-:S03]  /*92b0*/  FMUL.FTZ R2, R2, 0.5 ;  /* 0x3f00000002027820 */ /* 0x000fc60000410000 */
[----:B------:R-:W-:-:S04]  /*92c0*/  FFMA R19, -R16, R16, R19 ;  /* 0x0000001010137223 */ /* 0x000fc80000000113 */
[----:B------:R-:W-:-:S07]  /*92d0*/  FFMA R16, R19, R2, R16 ;  /* 0x0000000213107223 */ /* 0x000fce0000000010 */
.L_x_2255:
[----:B------:R-:W-:Y:S05]  /*92e0*/  BSYNC.RECONVERGENT B1 ;  /* 0x0000000000017941 */ /* 0x000fea0003800200 */
.L_x_2253:
        /* <DEDUP_REMOVED lines=32> */
.L_x_2257:
[----:B------:R-:W-:Y:S01]  /*94f0*/  FMUL.FTZ R16, R19, R2 ;  /* 0x0000000213107220 */ /* 0x000fe20000410000 */
[----:B------:R-:W-:-:S03]  /*9500*/  FMUL.FTZ R2, R2, 0.5 ;  /* 0x3f00000002027820 */ /* 0x000fc60000410000 */
[----:B------:R-:W-:-:S04]  /*9510*/  FFMA R19, -R16, R16, R19 ;  /* 0x0000001010137223 */ /* 0x000fc80000000113 */
[----:B------:R-:W-:-:S07]  /*9520*/  FFMA R16, R19, R2, R16 ;  /* 0x0000000213107223 */ /* 0x000fce0000000010 */
.L_x_2258:
[----:B------:R-:W-:Y:S05]  /*9530*/  BSYNC.RECONVERGENT B1 ;  /* 0x0000000000017941 */ /* 0x000fea0003800200 */
.L_x_2256:
        /* <DEDUP_REMOVED lines=33> */
.L_x_2260:
[----:B------:R-:W-:Y:S01]  /*9750*/  FMUL.FTZ R16, R19, R2 ;  /* 0x0000000213107220 */ /* 0x000fe20000410000 */
[----:B------:R-:W-:-:S03]  /*9760*/  FMUL.FTZ R2, R2, 0.5 ;  /* 0x3f00000002027820 */ /* 0x000fc60000410000 */
[----:B------:R-:W-:-:S04]  /*9770*/  FFMA R19, -R16, R16, R19 ;  /* 0x0000001010137223 */ /* 0x000fc80000000113 */
[----:B------:R-:W-:-:S07]  /*9780*/  FFMA R16, R19, R2, R16 ;  /* 0x0000000213107223 */ /* 0x000fce0000000010 */
.L_x_2261:
[----:B------:R-:W-:Y:S05]  /*9790*/  BSYNC.RECONVERGENT B1 ;  /* 0x0000000000017941 */ /* 0x000fea0003800200 */
.L_x_2259:
[----:B------:R-:W-:-:S13]  /*97a0*/  FSETP.GTU.AND P0, PT, R16, 1, PT ;  /* 0x3f8000001000780b */ /* 0x000fda0003f0c000 */
[----:B------:R-:W-:Y:S01]  /*97b0*/  @!P0 FADD R17, R17, 1 ;  /* 0x3f80000011118421 */ /* 0x000fe20000000000 */
[----:B------:R-:W-:Y:S06]  /*97c0*/  @P1 BRA `(.L_x_2262) ;  /* 0xfffffff400a01947 */ /* 0x000fec000383ffff */
.L_x_2249:
        /* <DEDUP_REMOVED lines=32> */
.L_x_2265:
[----:B------:R-:W-:Y:S01]  /*99d0*/  FMUL.FTZ R16, R19, R2 ;  /* 0x0000000213107220 */ /* 0x000fe20000410000 */
[----:B------:R-:W-:-:S03]  /*99e0*/  FMUL.FTZ R2, R2, 0.5 ;  /* 0x3f00000002027820 */ /* 0x000fc60000410000 */
[----:B------:R-:W-:-:S04]  /*99f0*/  FFMA R19, -R16, R16, R19 ;  /* 0x0000001010137223 */ /* 0x000fc80000000113 */
[----:B------:R-:W-:-:S07]  /*9a00*/  FFMA R16, R19, R2, R16 ;  /* 0x0000000213107223 */ /* 0x000fce0000000010 */
.L_x_2266:
[----:B------:R-:W-:Y:S05]  /*9a10*/  BSYNC.RECONVERGENT B1 ;  /* 0x0000000000017941 */ /* 0x000fea0003800200 */
.L_x_2264:
        /* <DEDUP_REMOVED lines=34> */
.L_x_2268:
[----:B------:R-:W-:Y:S01]  /*9c40*/  FMUL.FTZ R16, R19, R2 ;  /* 0x0000000213107220 */ /* 0x000fe20000410000 */
[----:B------:R-:W-:-:S03]  /*9c50*/  FMUL.FTZ R2, R2, 0.5 ;  /* 0x3f00000002027820 */ /* 0x000fc60000410000 */
[----:B------:R-:W-:-:S04]  /*9c60*/  FFMA R19, -R16, R16, R19 ;  /* 0x0000001010137223 */ /* 0x000fc80000000113 */
[----:B------:R-:W-:-:S07]  /*9c70*/  FFMA R16, R19, R2, R16 ;  /* 0x0000000213107223 */ /* 0x000fce0000000010 */
.L_x_2269:
[----:B------:R-:W-:Y:S05]  /*9c80*/  BSYNC.RECONVERGENT B1 ;  /* 0x0000000000017941 */ /* 0x000fea0003800200 */
.L_x_2267:
        /* <DEDUP_REMOVED lines=34> */
.L_x_2271:
[----:B------:R-:W-:Y:S01]  /*9eb0*/  FMUL.FTZ R16, R15, R2 ;  /* 0x000000020f107220 */ /* 0x000fe20000410000 */
[----:B------:R-:W-:-:S03]  /*9ec0*/  FMUL.FTZ R2, R2, 0.5 ;  /* 0x3f00000002027820 */ /* 0x000fc60000410000 */
[----:B------:R-:W-:-:S04]  /*9ed0*/  FFMA R15, -R16, R16, R15 ;  /* 0x00000010100f7223 */ /* 0x000fc8000000010f */
[----:B------:R-:W-:-:S07]  /*9ee0*/  FFMA R16, R15, R2, R16 ;  /* 0x000000020f107223 */ /* 0x000fce0000000010 */
.L_x_2272:
[----:B------:R-:W-:Y:S05]  /*9ef0*/  BSYNC.RECONVERGENT B1 ;  /* 0x0000000000017941 */ /* 0x000fea0003800200 */
.L_x_2270:
[----:B------:R-:W-:-:S13]  /*9f00*/  FSETP.GTU.AND P0, PT, R16, 1, PT ;  /* 0x3f8000001000780b */ /* 0x000fda0003f0c000 */
[----:B------:R-:W-:-:S07]  /*9f10*/  @!P0 FADD R17, R17, 1 ;  /* 0x3f80000011118421 */ /* 0x000fce0000000000 */
.L_x_2263:
        /* <DEDUP_REMOVED lines=19> */
.L_x_2286:
        /* <DEDUP_REMOVED lines=32> */
.L_x_2275:
[----:B------:R-:W-:Y:S01]  /*a250*/  FMUL.FTZ R16, R23, R2 ;  /* 0x0000000217107220 */ /* 0x000fe20000410000 */
[----:B------:R-:W-:-:S03]  /*a260*/  FMUL.FTZ R2, R2, 0.5 ;  /* 0x3f00000002027820 */ /* 0x000fc60000410000 */
[----:B------:R-:W-:-:S04]  /*a270*/  FFMA R23, -R16, R16, R23 ;  /* 0x0000001010177223 */ /* 0x000fc80000000117 */
[----:B------:R-:W-:-:S07]  /*a280*/  FFMA R16, R23, R2, R16 ;  /* 0x0000000217107223 */ /* 0x000fce0000000010 */
.L_x_2276:
[----:B------:R-:W-:Y:S05]  /*a290*/  BSYNC.RECONVERGENT B1 ;  /* 0x0000000000017941 */ /* 0x000fea0003800200 */
.L_x_2274:
        /* <DEDUP_REMOVED lines=32> */
.L_x_2278:
[----:B------:R-:W-:Y:S01]  /*a4a0*/  FMUL.FTZ R16, R23, R2 ;  /* 0x0000000217107220 */ /* 0x000fe20000410000 */
[----:B------:R-:W-:-:S03]  /*a4b0*/  FMUL.FTZ R2, R2, 0.5 ;  /* 0x3f00000002027820 */ /* 0x000fc60000410000 */
[----:B------:R-:W-:-:S04]  /*a4c0*/  FFMA R23, -R16, R16, R23 ;  /* 0x0000001010177223 */ /* 0x000fc80000000117 */
[----:B------:R-:W-:-:S07]  /*a4d0*/  FFMA R16, R23, R2, R16 ;  /* 0x0000000217107223 */ /* 0x000fce0000000010 */
.L_x_2279:
[----:B------:R-:W-:Y:S05]  /*a4e0*/  BSYNC.RECONVERGENT B1 ;  /* 0x0000000000017941 */ /* 0x000fea0003800200 */
.L_x_2277:
        /* <DEDUP_REMOVED lines=32> */
.L_x_2281:
[----:B------:R-:W-:Y:S01]  /*a6f0*/  FMUL.FTZ R16, R23, R2 ;  /* 0x0000000217107220 */ /* 0x000fe20000410000 */
[----:B------:R-:W-:-:S03]  /*a700*/  FMUL.FTZ R2, R2, 0.5 ;  /* 0x3f00000002027820 */ /* 0x000fc60000410000 */
[----:B------:R-:W-:-:S04]  /*a710*/  FFMA R23, -R16, R16, R23 ;  /* 0x0000001010177223 */ /* 0x000fc80000000117 */
[----:B------:R-:W-:-:S07]  /*a720*/  FFMA R16, R23, R2, R16 ;  /* 0x0000000217107223 */ /* 0x000fce0000000010 */
.L_x_2282:
[----:B------:R-:W-:Y:S05]  /*a730*/  BSYNC.RECONVERGENT B1 ;  /* 0x0000000000017941 */ /* 0x000fea0003800200 */
.L_x_2280:
        /* <DEDUP_REMOVED lines=33> */
.L_x_2284:
[----:B------:R-:W-:Y:S01]  /*a950*/  FMUL.FTZ R16, R23, R2 ;  /* 0x0000000217107220 */ /* 0x000fe20000410000 */
[----:B------:R-:W-:-:S03]  /*a960*/  FMUL.FTZ R2, R2, 0.5 ;  /* 0x3f00000002027820 */ /* 0x000fc60000410000 */
[----:B------:R-:W-:-:S04]  /*a970*/  FFMA R23, -R16, R16, R23 ;  /* 0x0000001010177223 */ /* 0x000fc80000000117 */
[----:B------:R-:W-:-:S07]  /*a980*/  FFMA R16, R23, R2, R16 ;  /* 0x0000000217107223 */ /* 0x000fce0000000010 */
.L_x_2285:
[----:B------:R-:W-:Y:S05]  /*a990*/  BSYNC.RECONVERGENT B1 ;  /* 0x0000000000017941 */ /* 0x000fea0003800200 */
.L_x_2283:
[----:B------:R-:W-:-:S13]  /*a9a0*/  FSETP.GTU.AND P0, PT, R16, 1, PT ;  /* 0x3f8000001000780b */ /* 0x000fda0003f0c000 */
[----:B------:R-:W-:Y:S01]  /*a9b0*/  @!P0 FADD R21, R21, 1 ;  /* 0x3f80000015158421 */ /* 0x000fe20000000000 */
[----:B------:R-:W-:Y:S06]  /*a9c0*/  @P1 BRA `(.L_x_2286) ;  /* 0xfffffff400a01947 */ /* 0x000fec000383ffff */
.L_x_2273:
        /* <DEDUP_REMOVED lines=32> */
.L_x_2289:
[----:B------:R-:W-:Y:S01]  /*abd0*/  FMUL.FTZ R16, R19, R2 ;  /* 0x0000000213107220 */ /* 0x000fe20000410000 */
[----:B------:R-:W-:-:S03]  /*abe0*/  FMUL.FTZ R2, R2, 0.5 ;  /* 0x3f00000002027820 */ /* 0x000fc60000410000 */
[----:B------:R-:W-:-:S04]  /*abf0*/  FFMA R19, -R16, R16, R19 ;  /* 0x0000001010137223 */ /* 0x000fc80000000113 */
[----:B------:R-:W-:-:S07]  /*ac00*/  FFMA R16, R19, R2, R16 ;  /* 0x0000000213107223 */ /* 0x000fce0000000010 */
.L_x_2290:
[----:B------:R-:W-:Y:S05]  /*ac10*/  BSYNC.RECONVERGENT B1 ;  /* 0x0000000000017941 */ /* 0x000fea0003800200 */
.L_x_2288:
        /* <DEDUP_REMOVED lines=34> */
.L_x_2292:
[----:B------:R-:W-:Y:S01]  /*ae40*/  FMUL.FTZ R16, R19, R2 ;  /* 0x0000000213107220 */ /* 0x000fe20000410000 */
[----:B------:R-:W-:-:S03]  /*ae50*/  FMUL.FTZ R2, R2, 0.5 ;  /* 0x3f00000002027820 */ /* 0x000fc60000410000 */
[----:B------:R-:W-:-:S04]  /*ae60*/  FFMA R19, -R16, R16, R19 ;  /* 0x0000001010137223 */ /* 0x000fc80000000113 */
[----:B------:R-:W-:-:S07]  /*ae70*/  FFMA R16, R19, R2, R16 ;  /* 0x0000000213107223 */ /* 0x000fce0000000010 */
.L_x_2293:
[----:B------:R-:W-:Y:S05]  /*ae80*/  BSYNC.RECONVERGENT B1 ;  /* 0x0000000000017941 */ /* 0x000fea0003800200 */
.L_x_2291:
        /* <DEDUP_REMOVED lines=34> */
.L_x_2295:
[----:B------:R-:W-:Y:S01]  /*b0b0*/  FMUL.FTZ R16, R17, R2 ;  /* 0x0000000211107220 */ /* 0x000fe20000410000 */
[----:B------:R-:W-:-:S03]  /*b0c0*/  FMUL.FTZ R2, R2, 0.5 ;  /* 0x3f00000002027820 */ /* 0x000fc60000410000 */
[----:B------:R-:W-:-:S04]  /*b0d0*/  FFMA R17, -R16, R16, R17 ;  /* 0x0000001010117223 */ /* 0x000fc80000000111 */
[----:B------:R-:W-:-:S07]  /*b0e0*/  FFMA R16, R17, R2, R16 ;  /* 0x0000000211107223 */ /* 0x000fce0000000010 */
.L_x_2296:
[----:B------:R-:W-:Y:S05]  /*b0f0*/  BSYNC.RECONVERGENT B1 ;  /* 0x0000000000017941 */ /* 0x000fea0003800200 */
.L_x_2294:
[----:B------:R-:W-:-:S13]  /*b100*/  FSETP.GTU.AND P0, PT, R16, 1, PT ;  /* 0x3f8000001000780b */ /* 0x000fda0003f0c000 */
[----:B------:R-:W-:-:S07]  /*b110*/  @!P0 FADD R21, R21, 1 ;  /* 0x3f80000015158421 */ /* 0x000fce0000000000 */
.L_x_2287:
        /* <DEDUP_REMOVED lines=19> */
.L_x_2310:
        /* <DEDUP_REMOVED lines=32> */
.L_x_2299:
[----:B------:R-:W-:Y:S01]  /*b450*/  FMUL.FTZ R16, R25, R2 ;  /* 0x0000000219107220 */ /* 0x000fe20000410000 */
[----:B------:R-:W-:-:S03]  /*b460*/  FMUL.FTZ R2, R2, 0.5 ;  /* 0x3f00000002027820 */ /* 0x000fc60000410000 */
[----:B------:R-:W-:-:S04]  /*b470*/  FFMA R25, -R16, R16, R25 ;  /* 0x0000001010197223 */ /* 0x000fc80000000119 */
[----:B------:R-:W-:-:S07]  /*b480*/  FFMA R16, R25, R2, R16 ;  /* 0x0000000219107223 */ /* 0x000fce0000000010 */
.L_x_2300:
[----:B------:R-:W-:Y:S05]  /*b490*/  BSYNC.RECONVERGENT B1 ;  /* 0x0000000000017941 */ /* 0x000fea0003800200 */
.L_x_2298:
        /* <DEDUP_REMOVED lines=32> */
.L_x_2302:
[----:B------:R-:W-:Y:S01]  /*b6a0*/  FMUL.FTZ R16, R25, R2 ;  /* 0x0000000219107220 */ /* 0x000fe20000410000 */
[----:B------:R-:W-:-:S03]  /*b6b0*/  FMUL.FTZ R2, R2, 0.5 ;  /* 0x3f00000002027820 */ /* 0x000fc60000410000 */
[----:B------:R-:W-:-:S04]  /*b6c0*/  FFMA R25, -R16, R16, R25 ;  /* 0x0000001010197223 */ /* 0x000fc80000000119 */
[----:B------:R-:W-:-:S07]  /*b6d0*/  FFMA R16, R25, R2, R16 ;  /* 0x0000000219107223 */ /* 0x000fce0000000010 */
.L_x_2303:
[----:B------:R-:W-:Y:S05]  /*b6e0*/  BSYNC.RECONVERGENT B1 ;  /* 0x0000000000017941 */ /* 0x000fea0003800200 */
.L_x_2301:
        /* <DEDUP_REMOVED lines=32> */
.L_x_2305:
[----:B------:R-:W-:Y:S01]  /*b8f0*/  FMUL.FTZ R16, R25, R2 ;  /* 0x0000000219107220 */ /* 0x000fe20000410000 */
[----:B------:R-:W-:-:S03]  /*b900*/  FMUL.FTZ R2, R2, 0.5 ;  /* 0x3f00000002027820 */ /* 0x000fc60000410000 */
[----:B------:R-:W-:-:S04]  /*b910*/  FFMA R25, -R16, R16, R25 ;  /* 0x0000001010197223 */ /* 0x000fc80000000119 */
[----:B------:R-:W-:-:S07]  /*b920*/  FFMA R16, R25, R2, R16 ;  /* 0x0000000219107223 */ /* 0x000fce0000000010 */
.L_x_2306:
[----:B------:R-:W-:Y:S05]  /*b930*/  BSYNC.RECONVERGENT B1 ;  /* 0x0000000000017941 */ /* 0x000fea0003800200 */
.L_x_2304:
        /* <DEDUP_REMOVED lines=33> */
.L_x_2308:
[----:B------:R-:W-:Y:S01]  /*bb50*/  FMUL.FTZ R16, R25, R2 ;  /* 0x0000000219107220 */ /* 0x000fe20000410000 */
[----:B------:R-:W-:-:S03]  /*bb60*/  FMUL.FTZ R2, R2, 0.5 ;  /* 0x3f00000002027820 */ /* 0x000fc60000410000 */
[----:B------:R-:W-:-:S04]  /*bb70*/  FFMA R25, -R16, R16, R25 ;  /* 0x0000001010197223 */ /* 0x000fc80000000119 */
[----:B------:R-:W-:-:S07]  /*bb80*/  FFMA R16, R25, R2, R16 ;  /* 0x0000000219107223 */ /* 0x000fce0000000010 */
.L_x_2309:
[----:B------:R-:W-:Y:S05]  /*bb90*/  BSYNC.RECONVERGENT B1 ;  /* 0x0000000000017941 */ /* 0x000fea0003800200 */
.L_x_2307:
[----:B------:R-:W-:-:S13]  /*bba0*/  FSETP.GTU.AND P0, PT, R16, 1, PT ;  /* 0x3f8000001000780b */ /* 0x000fda0003f0c000 */
[----:B------:R-:W-:Y:S01]  /*bbb0*/  @!P0 FADD R23, R23, 1 ;  /* 0x3f80000017178421 */ /* 0x000fe20000000000 */
[----:B------:R-:W-:Y:S06]  /*bbc0*/  @P1 BRA `(.L_x_2310) ;  /* 0xfffffff400a01947 */ /* 0x000fec000383ffff */
.L_x_2297:
        /* <DEDUP_REMOVED lines=32> */
.L_x_2313:
[----:B------:R-:W-:Y:S01]  /*bdd0*/  FMUL.FTZ R16, R21, R2 ;  /* 0x0000000215107220 */ /* 0x000fe20000410000 */
[----:B------:R-:W-:-:S03]  /*bde0*/  FMUL.FTZ R2, R2, 0.5 ;  /* 0x3f00000002027820 */ /* 0x000fc60000410000 */
[----:B------:R-:W-:-:S04]  /*bdf0*/  FFMA R21, -R16, R16, R21 ;  /* 0x0000001010157223 */ /* 0x000fc80000000115 */
[----:B------:R-:W-:-:S07]  /*be00*/  FFMA R16, R21, R2, R16 ;  /* 0x0000000215107223 */ /* 0x000fce0000000010 */
.L_x_2314:
[----:B------:R-:W-:Y:S05]  /*be10*/  BSYNC.RECONVERGENT B1 ;  /* 0x0000000000017941 */ /* 0x000fea0003800200 */
.L_x_2312:
        /* <DEDUP_REMOVED lines=34> */
.L_x_2316:
[----:B------:R-:W-:Y:S01]  /*c040*/  FMUL.FTZ R16, R21, R2 ;  /* 0x0000000215107220 */ /* 0x000fe20000410000 */
[----:B------:R-:W-:-:S03]  /*c050*/  FMUL.FTZ R2, R2, 0.5 ;  /* 0x3f00000002027820 */ /* 0x000fc60000410000 */
[----:B------:R-:W-:-:S04]  /*c060*/  FFMA R21, -R16, R16, R21 ;  /* 0x0000001010157223 */ /* 0x000fc80000000115 */
[----:B------:R-:W-:-:S07]  /*c070*/  FFMA R16, R21, R2, R16 ;  /* 0x0000000215107223 */ /* 0x000fce0000000010 */
.L_x_2317:
[----:B------:R-:W-:Y:S05]  /*c080*/  BSYNC.RECONVERGENT B1 ;  /* 0x0000000000017941 */ /* 0x000fea0003800200 */
.L_x_2315:
        /* <DEDUP_REMOVED lines=34> */
.L_x_2319:
[----:B------:R-:W-:Y:S01]  /*c2b0*/  FMUL.FTZ R16, R19, R2 ;  /* 0x0000000213107220 */ /* 0x000fe20000410000 */
[----:B------:R-:W-:-:S03]  /*c2c0*/  FMUL.FTZ R2, R2, 0.5 ;  /* 0x3f00000002027820 */ /* 0x000fc60000410000 */
[----:B------:R-:W-:-:S04]  /*c2d0*/  FFMA R19, -R16, R16, R19 ;  /* 0x0000001010137223 */ /* 0x000fc80000000113 */
[----:B------:R-:W-:-:S07]  /*c2e0*/  FFMA R16, R19, R2, R16 ;  /* 0x0000000213107223 */ /* 0x000fce0000000010 */
.L_x_2320:
[----:B------:R-:W-:Y:S05]  /*c2f0*/  BSYNC.RECONVERGENT B1 ;  /* 0x0000000000017941 */ /* 0x000fea0003800200 */
.L_x_2318:
[----:B------:R-:W-:-:S13]  /*c300*/  FSETP.GTU.AND P0, PT, R16, 1, PT ;  /* 0x3f8000001000780b */ /* 0x000fda0003f0c000 */
[----:B------:R-:W-:-:S07]  /*c310*/  @!P0 FADD R23, R23, 1 ;  /* 0x3f80000017178421 */ /* 0x000fce0000000000 */
.L_x_2311:
        /* <DEDUP_REMOVED lines=18> */
.L_x_2334:
        /* <DEDUP_REMOVED lines=32> */
.L_x_2323:
[----:B------:R-:W-:Y:S01]  /*c640*/  FMUL.FTZ R16, R27, R2 ;  /* 0x000000021b107220 */ /* 0x000fe20000410000 */
[----:B------:R-:W-:-:S03]  /*c650*/  FMUL.FTZ R2, R2, 0.5 ;  /* 0x3f00000002027820 */ /* 0x000fc60000410000 */
[----:B------:R-:W-:-:S04]  /*c660*/  FFMA R27, -R16, R16, R27 ;  /* 0x00000010101b7223 */ /* 0x000fc8000000011b */
[----:B------:R-:W-:-:S07]  /*c670*/  FFMA R16, R27, R2, R16 ;  /* 0x000000021b107223 */ /* 0x000fce0000000010 */
.L_x_2324:
[----:B------:R-:W-:Y:S05]  /*c680*/  BSYNC.RECONVERGENT B1 ;  /* 0x0000000000017941 */ /* 0x000fea0003800200 */
.L_x_2322:
        /* <DEDUP_REMOVED lines=32> */
.L_x_2326:
[----:B------:R-:W-:Y:S01]  /*c890*/  FMUL.FTZ R16, R27, R2 ;  /* 0x000000021b107220 */ /* 0x000fe20000410000 */
[----:B------:R-:W-:-:S03]  /*c8a0*/  FMUL.FTZ R2, R2, 0.5 ;  /* 0x3f00000002027820 */ /* 0x000fc60000410000 */
[----:B------:R-:W-:-:S04]  /*c8b0*/  FFMA R27, -R16, R16, R27 ;  /* 0x00000010101b7223 */ /* 0x000fc8000000011b */
[----:B------:R-:W-:-:S07]  /*c8c0*/  FFMA R16, R27, R2, R16 ;  /* 0x000000021b107223 */ /* 0x000fce0000000010 */
.L_x_2327:
[----:B------:R-:W-:Y:S05]  /*c8d0*/  BSYNC.RECONVERGENT B1 ;  /* 0x0000000000017941 */ /* 0x000fea0003800200 */
.L_x_2325:
        /* <DEDUP_REMOVED lines=32> */
.L_x_2329:
[----:B------:R-:W-:Y:S01]  /*cae0*/  FMUL.FTZ R16, R27, R2 ;  /* 0x000000021b107220 */ /* 0x000fe20000410000 */
[----:B------:R-:W-:-:S03]  /*caf0*/  FMUL.FTZ R2, R2, 0.5 ;  /* 0x3f00000002027820 */ /* 0x000fc60000410000 */
[----:B------:R-:W-:-:S04]  /*cb00*/  FFMA R27, -R16, R16, R27 ;  /* 0x00000010101b7223 */ /* 0x000fc8000000011b */
[----:B------:R-:W-:-:S07]  /*cb10*/  FFMA R16, R27, R2, R16 ;  /* 0x000000021b107223 */ /* 0x000fce0000000010 */
.L_x_2330:
[----:B------:R-:W-:Y:S05]  /*cb20*/  BSYNC.RECONVERGENT B1 ;  /* 0x0000000000017941 */ /* 0x000fea0003800200 */
.L_x_2328:
        /* <DEDUP_REMOVED lines=33> */
.L_x_2332:
[----:B------:R-:W-:Y:S01]  /*cd40*/  FMUL.FTZ R16, R27, R2 ;  /* 0x000000021b107220 */ /* 0x000fe20000410000 */
[----:B------:R-:W-:-:S03]  /*cd50*/  FMUL.FTZ R2, R2, 0.5 ;  /* 0x3f00000002027820 */ /* 0x000fc60000410000 */
[----:B------:R-:W-:-:S04]  /*cd60*/  FFMA R27, -R16, R16, R27 ;  /* 0x00000010101b7223 */ /* 0x000fc8000000011b */
[----:B------:R-:W-:-:S07]  /*cd70*/  FFMA R16, R27, R2, R16 ;  /* 0x000000021b107223 */ /* 0x000fce0000000010 */
.L_x_2333:
[----:B------:R-:W-:Y:S05]  /*cd80*/  BSYNC.RECONVERGENT B1 ;  /* 0x0000000000017941 */ /* 0x000fea0003800200 */
.L_x_2331:
[----:B------:R-:W-:-:S13]  /*cd90*/  FSETP.GTU.AND P0, PT, R16, 1, PT ;  /* 0x3f8000001000780b */ /* 0x000fda0003f0c000 */
[----:B------:R-:W-:Y:S01]  /*cda0*/  @!P0 FADD R25, R25, 1 ;  /* 0x3f80000019198421 */ /* 0x000fe20000000000 */
[----:B------:R-:W-:Y:S06]  /*cdb0*/  @P1 BRA `(.L_x_2334) ;  /* 0xfffffff400a01947 */ /* 0x000fec000383ffff */
.L_x_2321:
        /* <DEDUP_REMOVED lines=31> */
.L_x_2337:
[----:B------:R-:W-:Y:S01]  /*cfb0*/  FMUL.FTZ R16, R23, R2 ;  /* 0x0000000217107220 */ /* 0x000fe20000410000 */
[----:B------:R-:W-:-:S03]  /*cfc0*/  FMUL.FTZ R2, R2, 0.5 ;  /* 0x3f00000002027820 */ /* 0x000fc60000410000 */
[----:B------:R-:W-:-:S04]  /*cfd0*/  FFMA R23, -R16, R16, R23 ;  /* 0x0000001010177223 */ /* 0x000fc80000000117 */
[----:B------:R-:W-:-:S07]  /*cfe0*/  FFMA R16, R23, R2, R16 ;  /* 0x0000000217107223 */ /* 0x000fce0000000010 */
.L_x_2338:
[----:B------:R-:W-:Y:S05]  /*cff0*/  BSYNC.RECONVERGENT B1 ;  /* 0x0000000000017941 */ /* 0x000fea0003800200 */
.L_x_2336:
        /* <DEDUP_REMOVED lines=34> */
.L_x_2340:
[----:B------:R-:W-:Y:S01]  /*d220*/  FMUL.FTZ R16, R23, R2 ;  /* 0x0000000217107220 */ /* 0x000fe20000410000 */
[----:B------:R-:W-:-:S03]  /*d230*/  FMUL.FTZ R2, R2, 0.5 ;  /* 0x3f00000002027820 */ /* 0x000fc60000410000 */
[----:B------:R-:W-:-:S04]  /*d240*/  FFMA R23, -R16, R16, R23 ;  /* 0x0000001010177223 */ /* 0x000fc80000000117 */
[----:B------:R-:W-:-:S07]  /*d250*/  FFMA R16, R23, R2, R16 ;  /* 0x0000000217107223 */ /* 0x000fce0000000010 */
.L_x_2341:
[----:B------:R-:W-:Y:S05]  /*d260*/  BSYNC.RECONVERGENT B1 ;  /* 0x0000000000017941 */ /* 0x000fea0003800200 */
.L_x_2339:
        /* <DEDUP_REMOVED lines=34> */
.L_x_2343:
[----:B------:R-:W-:Y:S01]  /*d490*/  FMUL.FTZ R16, R21, R2 ;  /* 0x0000000215107220 */ /* 0x000fe20000410000 */
[----:B------:R-:W-:-:S03]  /*d4a0*/  FMUL.FTZ R2, R2, 0.5 ;  /* 0x3f00000002027820 */ /* 0x000fc60000410000 */
[----:B------:R-:W-:-:S04]  /*d4b0*/  FFMA R21, -R16, R16, R21 ;  /* 0x0000001010157223 */ /* 0x000fc80000000115 */
[----:B------:R-:W-:-:S07]  /*d4c0*/  FFMA R16, R21, R2, R16 ;  /* 0x0000000215107223 */ /* 0x000fce0000000010 */
.L_x_2344:
[----:B------:R-:W-:Y:S05]  /*d4d0*/  BSYNC.RECONVERGENT B1 ;  /* 0x0000000000017941 */ /* 0x000fea0003800200 */
.L_x_2342:
[----:B------:R-:W-:-:S13]  /*d4e0*/  FSETP.GTU.AND P0, PT, R16, 1, PT ;  /* 0x3f8000001000780b */ /* 0x000fda0003f0c000 */
[----:B------:R-:W-:-:S07]  /*d4f0*/  @!P0 FADD R25, R25, 1 ;  /* 0x3f80000019198421 */ /* 0x000fce0000000000 */
.L_x_2335:
        /* <DEDUP_REMOVED lines=18> */
.L_x_2358:
[----:B------:R-:W-:Y:S01]  /*d620*/  SHF.R.U32.HI R29, RZ, 0x2, R28 ;  /* 0x00000002ff1d7819 */ /* 0x000fe2000001161c */
[C---:B------:R-:W-:Y:S01]  /*d630*/  IMAD.SHL.U32 R31, R10.reuse, 0x10, RZ ;  /* 0x000000100a1f7824 */ /* 0x040fe200078e00ff */
        /* <DEDUP_REMOVED lines=30> */
.L_x_2347:
[----:B------:R-:W-:Y:S01]  /*d820*/  FMUL.FTZ R16, R29, R2 ;  /* 0x000000021d107220 */ /* 0x000fe20000410000 */
[----:B------:R-:W-:-:S03]  /*d830*/  FMUL.FTZ R2, R2, 0.5 ;  /* 0x3f00000002027820 */ /* 0x000fc60000410000 */
[----:B------:R-:W-:-:S04]  /*d840*/  FFMA R29, -R16, R16, R29 ;  /* 0x00000010101d7223 */ /* 0x000fc8000000011d */
[----:B------:R-:W-:-:S07]  /*d850*/  FFMA R16, R29, R2, R16 ;  /* 0x000000021d107223 */ /* 0x000fce0000000010 */
.L_x_2348:
[----:B------:R-:W-:Y:S05]  /*d860*/  BSYNC.RECONVERGENT B1 ;  /* 0x0000000000017941 */ /* 0x000fea0003800200 */
.L_x_2346:
        /* <DEDUP_REMOVED lines=32> */
.L_x_2350:
[----:B------:R-:W-:Y:S01]  /*da70*/  FMUL.FTZ R16, R29, R2 ;  /* 0x000000021d107220 */ /* 0x000fe20000410000 */
[----:B------:R-:W-:-:S03]  /*da80*/  FMUL.FTZ R2, R2, 0.5 ;  /* 0x3f00000002027820 */ /* 0x000fc60000410000 */
[----:B------:R-:W-:-:S04]  /*da90*/  FFMA R29, -R16, R16, R29 ;  /* 0x00000010101d7223 */ /* 0x000fc8000000011d */
[----:B------:R-:W-:-:S07]  /*daa0*/  FFMA R16, R29, R2, R16 ;  /* 0x000000021d107223 */ /* 0x000fce0000000010 */
.L_x_2351:
[----:B------:R-:W-:Y:S05]  /*dab0*/  BSYNC.RECONVERGENT B1 ;  /* 0x0000000000017941 */ /* 0x000fea0003800200 */
.L_x_2349:
        /* <DEDUP_REMOVED lines=32> */
.L_x_2353:
[----:B------:R-:W-:Y:S01]  /*dcc0*/  FMUL.FTZ R16, R29, R2 ;  /* 0x000000021d107220 */ /* 0x000fe20000410000 */
[----:B------:R-:W-:-:S03]  /*dcd0*/  FMUL.FTZ R2, R2, 0.5 ;  /* 0x3f00000002027820 */ /* 0x000fc60000410000 */
[----:B------:R-:W-:-:S04]  /*dce0*/  FFMA R29, -R16, R16, R29 ;  /* 0x00000010101d7223 */ /* 0x000fc8000000011d */
[----:B------:R-:W-:-:S07]  /*dcf0*/  FFMA R16, R29, R2, R16 ;  /* 0x000000021d107223 */ /* 0x000fce0000000010 */
.L_x_2354:
[----:B------:R-:W-:Y:S05]  /*dd00*/  BSYNC.RECONVERGENT B1 ;  /* 0x0000000000017941 */ /* 0x000fea0003800200 */
.L_x_2352:
        /* <DEDUP_REMOVED lines=33> */
.L_x_2356:
[----:B------:R-:W-:Y:S01]  /*df20*/  FMUL.FTZ R16, R29, R2 ;  /* 0x000000021d107220 */ /* 0x000fe20000410000 */
[----:B------:R-:W-:-:S03]  /*df30*/  FMUL.FTZ R2, R2, 0.5 ;  /* 0x3f00000002027820 */ /* 0x000fc60000410000 */
[----:B------:R-:W-:-:S04]  /*df40*/  FFMA R29, -R16, R16, R29 ;  /* 0x00000010101d7223 */ /* 0x000fc8000000011d */
[----:B------:R-:W-:-:S07]  /*df50*/  FFMA R16, R29, R2, R16 ;  /* 0x000000021d107223 */ /* 0x000fce0000000010 */
.L_x_2357:
[----:B------:R-:W-:Y:S05]  /*df60*/  BSYNC.RECONVERGENT B1 ;  /* 0x0000000000017941 */ /* 0x000fea0003800200 */
.L_x_2355:
[----:B------:R-:W-:-:S13]  /*df70*/  FSETP.GTU.AND P0, PT, R16, 1, PT ;  /* 0x3f8000001000780b */ /* 0x000fda0003f0c000 */
[----:B------:R-:W-:Y:S01]  /*df80*/  @!P0 FADD R27, R27, 1 ;  /* 0x3f8000001b1b8421 */ /* 0x000fe20000000000 */
[----:B------:R-:W-:Y:S06]  /*df90*/  @P1 BRA `(.L_x_2358) ;  /* 0xfffffff400a01947 */ /* 0x000fec000383ffff */
.L_x_2345:
[----:B------:R-:W-:Y:S05]  /*dfa0*/  @!P2 BRA `(.L_x_2359) ;  /* 0x0000000400cca947 */ /* 0x000fea0003800000 */
        /* <DEDUP_REMOVED lines=30> */
.L_x_2361:
[----:B------:R-:W-:Y:S01]  /*e190*/  FMUL.FTZ R16, R25, R2 ;  /* 0x0000000219107220 */ /* 0x000fe20000410000 */
[----:B------:R-:W-:-:S03]  /*e1a0*/  FMUL.FTZ R2, R2, 0.5 ;  /* 0x3f00000002027820 */ /* 0x000fc60000410000 */
[----:B------:R-:W-:-:S04]  /*e1b0*/  FFMA R25, -R16, R16, R25 ;  /* 0x0000001010197223 */ /* 0x000fc80000000119 */
[----:B------:R-:W-:-:S07]  /*e1c0*/  FFMA R16, R25, R2, R16 ;  /* 0x0000000219107223 */ /* 0x000fce0000000010 */
.L_x_2362:
[----:B------:R-:W-:Y:S05]  /*e1d0*/  BSYNC.RECONVERGENT B1 ;  /* 0x0000000000017941 */ /* 0x000fea0003800200 */
.L_x_2360:
        /* <DEDUP_REMOVED lines=34> */
.L_x_2364:
[----:B------:R-:W-:Y:S01]  /*e400*/  FMUL.FTZ R16, R25, R2 ;  /* 0x0000000219107220 */ /* 0x000fe20000410000 */
[----:B------:R-:W-:-:S03]  /*e410*/  FMUL.FTZ R2, R2, 0.5 ;  /* 0x3f00000002027820 */ /* 0x000fc60000410000 */
[----:B------:R-:W-:-:S04]  /*e420*/  FFMA R25, -R16, R16, R25 ;  /* 0x0000001010197223 */ /* 0x000fc80000000119 */
[----:B------:R-:W-:-:S07]  /*e430*/  FFMA R16, R25, R2, R16 ;  /* 0x0000000219107223 */ /* 0x000fce0000000010 */
.L_x_2365:
[----:B------:R-:W-:Y:S05]  /*e440*/  BSYNC.RECONVERGENT B1 ;  /* 0x0000000000017941 */ /* 0x000fea0003800200 */
.L_x_2363:
        /* <DEDUP_REMOVED lines=34> */
.L_x_2367:
[----:B------:R-:W-:Y:S01]  /*e670*/  FMUL.FTZ R16, R23, R2 ;  /* 0x0000000217107220 */ /* 0x000fe20000410000 */
[----:B------:R-:W-:-:S03]  /*e680*/  FMUL.FTZ R2, R2, 0.5 ;  /* 0x3f00000002027820 */ /* 0x000fc60000410000 */
[----:B------:R-:W-:-:S04]  /*e690*/  FFMA R23, -R16, R16, R23 ;  /* 0x0000001010177223 */ /* 0x000fc80000000117 */
[----:B------:R-:W-:-:S07]  /*e6a0*/  FFMA R16, R23, R2, R16 ;  /* 0x0000000217107223 */ /* 0x000fce0000000010 */
.L_x_2368:
[----:B------:R-:W-:Y:S05]  /*e6b0*/  BSYNC.RECONVERGENT B1 ;  /* 0x0000000000017941 */ /* 0x000fea0003800200 */
.L_x_2366:
[----:B------:R-:W-:-:S13]  /*e6c0*/  FSETP.GTU.AND P0, PT, R16, 1, PT ;  /* 0x3f8000001000780b */ /* 0x000fda0003f0c000 */
[----:B------:R-:W-:-:S07]  /*e6d0*/  @!P0 FADD R27, R27, 1 ;  /* 0x3f8000001b1b8421 */ /* 0x000fce0000000000 */
.L_x_2359:
        /* <DEDUP_REMOVED lines=13> */
[----:B------:R-:W-:Y:S02]  /*e7b0*/  HFMA2 R8, -RZ, RZ, -38016, 0.02740478515625 ;  /* 0xf8a42704ff087431 */ /* 0x000fe400000001ff */
[----:B------:R-:W-:Y:S02]  /*e7c0*/  IMAD.MOV.U32 R27, RZ, RZ, RZ ;  /* 0x000000ffff1b7224 */ /* 0x000fe400078e00ff */
[----:B------:R-:W-:Y:S02]  /*e7d0*/  IMAD.MOV.U32 R20, RZ, RZ, -0x23270784 ;  /* 0xdcd8f87cff147424 */ /* 0x000fe400078e00ff */
[----:B------:R-:W-:Y:S01]  /*e7e0*/  IMAD.MOV.U32 R28, RZ, RZ, RZ ;  /* 0x000000ffff1c7224 */ /* 0x000fe200078e00ff */
[----:B0-----:R-:W-:-:S07]  /*e7f0*/  LOP3.LUT R22, R22, 0x7ffffffc, RZ, 0xc0, !PT ;  /* 0x7ffffffc16167812 */ /* 0x001fce00078ec0ff */
.L_x_2382:
        /* <DEDUP_REMOVED lines=32> */
.L_x_2371:
[----:B------:R-:W-:Y:S01]  /*ea00*/  FMUL.FTZ R16, R29, R2 ;  /* 0x000000021d107220 */ /* 0x000fe20000410000 */
[----:B------:R-:W-:-:S03]  /*ea10*/  FMUL.FTZ R2, R2, 0.5 ;  /* 0x3f00000002027820 */ /* 0x000fc60000410000 */
[----:B------:R-:W-:-:S04]  /*ea20*/  FFMA R29, -R16, R16, R29 ;  /* 0x00000010101d7223 */ /* 0x000fc8000000011d */
[----:B------:R-:W-:-:S07]  /*ea30*/  FFMA R16, R29, R2, R16 ;  /* 0x000000021d107223 */ /* 0x000fce0000000010 */
.L_x_2372:
[----:B------:R-:W-:Y:S05]  /*ea40*/  BSYNC.RECONVERGENT B1 ;  /* 0x0000000000017941 */ /* 0x000fea0003800200 */
.L_x_2370:
        /* <DEDUP_REMOVED lines=32> */
.L_x_2374:
[----:B------:R-:W-:Y:S01]  /*ec50*/  FMUL.FTZ R16, R29, R2 ;  /* 0x000000021d107220 */ /* 0x000fe20000410000 */
[----:B------:R-:W-:-:S03]  /*ec60*/  FMUL.FTZ R2, R2, 0.5 ;  /* 0x3f00000002027820 */ /* 0x000fc60000410000 */
[----:B------:R-:W-:-:S04]  /*ec70*/  FFMA R29, -R16, R16, R29 ;  /* 0x00000010101d7223 */ /* 0x000fc8000000011d */
[----:B------:R-:W-:-:S07]  /*ec80*/  FFMA R16, R29, R2, R16 ;  /* 0x000000021d107223 */ /* 0x000fce0000000010 */
.L_x_2375:
[----:B------:R-:W-:Y:S05]  /*ec90*/  BSYNC.RECONVERGENT B1 ;  /* 0x0000000000017941 */ /* 0x000fea0003800200 */
.L_x_2373:
        /* <DEDUP_REMOVED lines=32> */
.L_x_2377:
[----:B------:R-:W-:Y:S01]  /*eea0*/  FMUL.FTZ R16, R29, R2 ;  /* 0x000000021d107220 */ /* 0x000fe20000410000 */
[----:B------:R-:W-:-:S03]  /*eeb0*/  FMUL.FTZ R2, R2, 0.5 ;  /* 0x3f00000002027820 */ /* 0x000fc60000410000 */
[----:B------:R-:W-:-:S04]  /*eec0*/  FFMA R29, -R16, R16, R29 ;  /* 0x00000010101d7223 */ /* 0x000fc8000000011d */
[----:B------:R-:W-:-:S07]  /*eed0*/  FFMA R16, R29, R2, R16 ;  /* 0x000000021d107223 */ /* 0x000fce0000000010 */
.L_x_2378:
[----:B------:R-:W-:Y:S05]  /*eee0*/  BSYNC.RECONVERGENT B1 ;  /* 0x0000000000017941 */ /* 0x000fea0003800200 */
.L_x_2376:
        /* <DEDUP_REMOVED lines=33> */
.L_x_2380:
[----:B------:R-:W-:Y:S01]  /*f100*/  FMUL.FTZ R16, R29, R2 ;  /* 0x000000021d107220 */ /* 0x000fe20000410000 */
[----:B------:R-:W-:-:S03]  /*f110*/  FMUL.FTZ R2, R2, 0.5 ;  /* 0x3f00000002027820 */ /* 0x000fc60000410000 */
[----:B------:R-:W-:-:S04]  /*f120*/  FFMA R29, -R16, R16, R29 ;  /* 0x00000010101d7223 */ /* 0x000fc8000000011d */
[----:B------:R-:W-:-:S07]  /*f130*/  FFMA R16, R29, R2, R16 ;  /* 0x000000021d107223 */ /* 0x000fce0000000010 */
.L_x_2381:
[----:B------:R-:W-:Y:S05]  /*f140*/  BSYNC.RECONVERGENT B1 ;  /* 0x0000000000017941 */ /* 0x000fea0003800200 */
.L_x_2379:
[----:B------:R-:W-:-:S13]  /*f150*/  FSETP.GTU.AND P0, PT, R16, 1, PT ;  /* 0x3f8000001000780b */ /* 0x000fda0003f0c000 */
[----:B------:R-:W-:Y:S01]  /*f160*/  @!P0 FADD R28, R28, 1 ;  /* 0x3f8000001c1c8421 */ /* 0x000fe20000000000 */
[----:B------:R-:W-:Y:S06]  /*f170*/  @P1 BRA `(.L_x_2382) ;  /* 0xfffffff400a01947 */ /* 0x000fec000383ffff */
.L_x_2369:
        /* <DEDUP_REMOVED lines=31> */
.L_x_2385:
[----:B------:R-:W-:Y:S01]  /*f370*/  FMUL.FTZ R16, R27, R2 ;  /* 0x000000021b107220 */ /* 0x000fe20000410000 */
[----:B------:R-:W-:-:S03]  /*f380*/  FMUL.FTZ R2, R2, 0.5 ;  /* 0x3f00000002027820 */ /* 0x000fc60000410000 */
[----:B------:R-:W-:-:S04]  /*f390*/  FFMA R27, -R16, R16, R27 ;  /* 0x00000010101b7223 */ /* 0x000fc8000000011b */
[----:B------:R-:W-:-:S07]  /*f3a0*/  FFMA R16, R27, R2, R16 ;  /* 0x000000021b107223 */ /* 0x000fce0000000010 */
.L_x_2386:
[----:B------:R-:W-:Y:S05]  /*f3b0*/  BSYNC.RECONVERGENT B1 ;  /* 0x0000000000017941 */ /* 0x000fea0003800200 */
.L_x_2384:
        /* <DEDUP_REMOVED lines=34> */
.L_x_2388:
[----:B------:R-:W-:Y:S01]  /*f5e0*/  FMUL.FTZ R16, R27, R2 ;  /* 0x000000021b107220 */ /* 0x000fe20000410000 */
[----:B------:R-:W-:-:S03]  /*f5f0*/  FMUL.FTZ R2, R2, 0.5 ;  /* 0x3f00000002027820 */ /* 0x000fc60000410000 */
[----:B------:R-:W-:-:S04]  /*f600*/  FFMA R27, -R16, R16, R27 ;  /* 0x00000010101b7223 */ /* 0x000fc8000000011b */
[----:B------:R-:W-:-:S07]  /*f610*/  FFMA R16, R27, R2, R16 ;  /* 0x000000021b107223 */ /* 0x000fce0000000010 */
.L_x_2389:
[----:B------:R-:W-:Y:S05]  /*f620*/  BSYNC.RECONVERGENT B1 ;  /* 0x0000000000017941 */ /* 0x000fea0003800200 */
.L_x_2387:
        /* <DEDUP_REMOVED lines=34> */
.L_x_2391:
[----:B------:R-:W-:Y:S01]  /*f850*/  FMUL.FTZ R16, R25, R2 ;  /* 0x0000000219107220 */ /* 0x000fe20000410000 */
[----:B------:R-:W-:-:S03]  /*f860*/  FMUL.FTZ R2, R2, 0.5 ;  /* 0x3f00000002027820 */ /* 0x000fc60000410000 */
[----:B------:R-:W-:-:S04]  /*f870*/  FFMA R25, -R16, R16, R25 ;  /* 0x0000001010197223 */ /* 0x000fc80000000119 */
[----:B------:R-:W-:-:S07]  /*f880*/  FFMA R16, R25, R2, R16 ;  /* 0x0000000219107223 */ /* 0x000fce0000000010 */
.L_x_2392:
[----:B------:R-:W-:Y:S05]  /*f890*/  BSYNC.RECONVERGENT B1 ;  /* 0x0000000000017941 */ /* 0x000fea0003800200 */
.L_x_2390:
[----:B------:R-:W-:-:S13]  /*f8a0*/  FSETP.GTU.AND P0, PT, R16, 1, PT ;  /* 0x3f8000001000780b */ /* 0x000fda0003f0c000 */
[----:B------:R-:W-:-:S07]  /*f8b0*/  @!P0 FADD R28, R28, 1 ;  /* 0x3f8000001c1c8421 */ /* 0x000fce0000000000 */
.L_x_2383:
[----:B------:R-:W-:Y:S02]  /*f8c0*/  VIADD R2, R4, 0x1600 ;  /* 0x0000160004027836 */ /* 0x000fe40000000000 */
        /* <DEDUP_REMOVED lines=12> */
[----:B------:R-:W-:Y:S01]  /*f990*/  CS2R R28, SRZ ;  /* 0x00000000001c7805 */ /* 0x000fe2000001ff00 */
[----:B------:R-:W-:Y:S02]  /*f9a0*/  IMAD.MOV.U32 R20, RZ, RZ, -0x23270784 ;  /* 0xdcd8f87cff147424 */ /* 0x000fe400078e00ff */
[----:B------:R-:W-:Y:S01]  /*f9b0*/  IMAD.MOV.U32 R8, RZ, RZ, -0x75bd8fc ;  /* 0xf8a42704ff087424 */ /* 0x000fe200078e00ff */
[----:B0-----:R-:W-:-:S07]  /*f9c0*/  LOP3.LUT R22, R22, 0x7ffffffc, RZ, 0xc0, !PT ;  /* 0x7ffffffc16167812 */ /* 0x001fce00078ec0ff */
.L_x_2406:
        /* <DEDUP_REMOVED lines=32> */
.L_x_2395:
[----:B------:R-:W-:Y:S01]  /*fbd0*/  FMUL.FTZ R16, R31, R2 ;  /* 0x000000021f107220 */ /* 0x000fe20000410000 */
[----:B------:R-:W-:-:S03]  /*fbe0*/  FMUL.FTZ R2, R2, 0.5 ;  /* 0x3f00000002027820 */ /* 0x000fc60000410000 */
[----:B------:R-:W-:-:S04]  /*fbf0*/  FFMA R31, -R16, R16, R31 ;  /* 0x00000010101f7223 */ /* 0x000fc8000000011f */
[----:B------:R-:W-:-:S07]  /*fc00*/  FFMA R16, R31, R2, R16 ;  /* 0x000000021f107223 */ /* 0x000fce0000000010 */
.L_x_2396:
[----:B------:R-:W-:Y:S05]  /*fc10*/  BSYNC.RECONVERGENT B1 ;  /* 0x0000000000017941 */ /* 0x000fea0003800200 */
.L_x_2394:
        /* <DEDUP_REMOVED lines=32> */
.L_x_2398:
[----:B------:R-:W-:Y:S01]  /*fe20*/  FMUL.FTZ R16, R31, R2 ;  /* 0x000000021f107220 */ /* 0x000fe20000410000 */
[----:B------:R-:W-:-:S03]  /*fe30*/  FMUL.FTZ R2, R2, 0.5 ;  /* 0x3f00000002027820 */ /* 0x000fc60000410000 */
[----:B------:R-:W-:-:S04]  /*fe40*/  FFMA R31, -R16, R16, R31 ;  /* 0x00000010101f7223 */ /* 0x000fc8000000011f */
[----:B------:R-:W-:-:S07]  /*fe50*/  FFMA R16, R31, R2, R16 ;  /* 0x000000021f107223 */ /* 0x000fce0000000010 */
.L_x_2399:
[----:B------:R-:W-:Y:S05]  /*fe60*/  BSYNC.RECONVERGENT B1 ;  /* 0x0000000000017941 */ /* 0x000fea0003800200 */
.L_x_2397:
        /* <DEDUP_REMOVED lines=32> */
.L_x_2401:
[----:B------:R-:W-:Y:S01]  /*10070*/  FMUL.FTZ R16, R31, R2 ;  /* 0x000000021f107220 */ /* 0x000fe20000410000 */
[----:B------:R-:W-:-:S03]  /*10080*/  FMUL.FTZ R2, R2, 0.5 ;  /* 0x3f00000002027820 */ /* 0x000fc60000410000 */
[----:B------:R-:W-:-:S04]  /*10090*/  FFMA R31, -R16, R16, R31 ;  /* 0x00000010101f7223 */ /* 0x000fc8000000011f */
[----:B------:R-:W-:-:S07]  /*100a0*/  FFMA R16, R31, R2, R16 ;  /* 0x000000021f107223 */ /* 0x000fce0000000010 */
.L_x_2402:
[----:B------:R-:W-:Y:S05]  /*100b0*/  BSYNC.RECONVERGENT B1 ;  /* 0x0000000000017941 */ /* 0x000fea0003800200 */
.L_x_2400:
        /* <DEDUP_REMOVED lines=33> */
.L_x_2404:
[----:B------:R-:W-:Y:S01]  /*102d0*/  FMUL.FTZ R16, R31, R2 ;  /* 0x000000021f107220 */ /* 0x000fe20000410000 */
[----:B------:R-:W-:-:S03]  /*102e0*/  FMUL.FTZ R2, R2, 0.5 ;  /* 0x3f00000002027820 */ /* 0x000fc60000410000 */
[----:B------:R-:W-:-:S04]  /*102f0*/  FFMA R31, -R16, R16, R31 ;  /* 0x00000010101f7223 */ /* 0x000fc8000000011f */
[----:B------:R-:W-:-:S07]  /*10300*/  FFMA R16, R31, R2, R16 ;  /* 0x000000021f107223 */ /* 0x000fce0000000010 */
.L_x_2405:
[----:B------:R-:W-:Y:S05]  /*10310*/  BSYNC.RECONVERGENT B1 ;  /* 0x0000000000017941 */ /* 0x000fea0003800200 */
.L_x_2403:
[----:B------:R-:W-:-:S13]  /*10320*/  FSETP.GTU.AND P0, PT, R16, 1, PT ;  /* 0x3f8000001000780b */ /* 0x000fda0003f0c000 */
[----:B------:R-:W-:Y:S01]  /*10330*/  @!P0 FADD R28, R28, 1 ;  /* 0x3f8000001c1c8421 */ /* 0x000fe20000000000 */
[----:B------:R-:W-:Y:S06]  /*10340*/  @P1 BRA `(.L_x_2406) ;  /* 0xfffffff400a01947 */ /* 0x000fec000383ffff */
.L_x_2393:
        /* <DEDUP_REMOVED lines=31> */
.L_x_2409:
[----:B------:R-:W-:Y:S01]  /*10540*/  FMUL.FTZ R16, R29, R2 ;  /* 0x000000021d107220 */ /* 0x000fe20000410000 */
[----:B------:R-:W-:-:S03]  /*10550*/  FMUL.FTZ R2, R2, 0.5 ;  /* 0x3f00000002027820 */ /* 0x000fc60000410000 */
[----:B------:R-:W-:-:S04]  /*10560*/  FFMA R29, -R16, R16, R29 ;  /* 0x00000010101d7223 */ /* 0x000fc8000000011d */
[----:B------:R-:W-:-:S07]  /*10570*/  FFMA R16, R29, R2, R16 ;  /* 0x000000021d107223 */ /* 0x000fce0000000010 */
.L_x_2410:
[----:B------:R-:W-:Y:S05]  /*10580*/  BSYNC.RECONVERGENT B1 ;  /* 0x0000000000017941 */ /* 0x000fea0003800200 */
.L_x_2408:
        /* <DEDUP_REMOVED lines=34> */
.L_x_2412:
[----:B------:R-:W-:Y:S01]  /*107b0*/  FMUL.FTZ R16, R29, R2 ;  /* 0x000000021d107220 */ /* 0x000fe20000410000 */
[----:B------:R-:W-:-:S03]  /*107c0*/  FMUL.FTZ R2, R2, 0.5 ;  /* 0x3f00000002027820 */ /* 0x000fc60000410000 */
[----:B------:R-:W-:-:S04]  /*107d0*/  FFMA R29, -R16, R16, R29 ;  /* 0x00000010101d7223 */ /* 0x000fc8000000011d */
[----:B------:R-:W-:-:S07]  /*107e0*/  FFMA R16, R29, R2, R16 ;  /* 0x000000021d107223 */ /* 0x000fce0000000010 */
.L_x_2413:
[----:B------:R-:W-:Y:S05]  /*107f0*/  BSYNC.RECONVERGENT B1 ;  /* 0x0000000000017941 */ /* 0x000fea0003800200 */
.L_x_2411:
        /* <DEDUP_REMOVED lines=34> */
.L_x_2415:
[----:B------:R-:W-:Y:S01]  /*10a20*/  FMUL.FTZ R16, R27, R2 ;  /* 0x000000021b107220 */ /* 0x000fe20000410000 */
[----:B------:R-:W-:-:S03]  /*10a30*/  FMUL.FTZ R2, R2, 0.5 ;  /* 0x3f00000002027820 */ /* 0x000fc60000410000 */
[----:B------:R-:W-:-:S04]  /*10a40*/  FFMA R27, -R16, R16, R27 ;  /* 0x00000010101b7223 */ /* 0x000fc8000000011b */
[----:B------:R-:W-:-:S07]  /*10a50*/  FFMA R16, R27, R2, R16 ;  /* 0x000000021b107223 */ /* 0x000fce0000000010 */
.L_x_2416:
[----:B------:R-:W-:Y:S05]  /*10a60*/  BSYNC.RECONVERGENT B1 ;  /* 0x0000000000017941 */ /* 0x000fea0003800200 */
.L_x_2414:
[----:B------:R-:W-:-:S13]  /*10a70*/  FSETP.GTU.AND P0, PT, R16, 1, PT ;  /* 0x3f8000001000780b */ /* 0x000fda0003f0c000 */
[----:B------:R-:W-:-:S07]  /*10a80*/  @!P0 FADD R28, R28, 1 ;  /* 0x3f8000001c1c8421 */ /* 0x000fce0000000000 */
.L_x_2407:
        /* <DEDUP_REMOVED lines=18> */
.L_x_2430:
        /* <DEDUP_REMOVED lines=32> */
.L_x_2419:
[----:B------:R-:W-:Y:S01]  /*10db0*/  FMUL.FTZ R16, R33, R2 ;  /* 0x0000000221107220 */ /* 0x000fe20000410000 */
[----:B------:R-:W-:-:S03]  /*10dc0*/  FMUL.FTZ R2, R2, 0.5 ;  /* 0x3f00000002027820 */ /* 0x000fc60000410000 */
[----:B------:R-:W-:-:S04]  /*10dd0*/  FFMA R33, -R16, R16, R33 ;  /* 0x0000001010217223 */ /* 0x000fc80000000121 */
[----:B------:R-:W-:-:S07]  /*10de0*/  FFMA R16, R33, R2, R16 ;  /* 0x0000000221107223 */ /* 0x000fce0000000010 */
.L_x_2420:
[----:B------:R-:W-:Y:S05]  /*10df0*/  BSYNC.RECONVERGENT B1 ;  /* 0x0000000000017941 */ /* 0x000fea0003800200 */
.L_x_2418:
        /* <DEDUP_REMOVED lines=32> */
.L_x_2422:
[----:B------:R-:W-:Y:S01]  /*11000*/  FMUL.FTZ R16, R33, R2 ;  /* 0x0000000221107220 */ /* 0x000fe20000410000 */
[----:B------:R-:W-:-:S03]  /*11010*/  FMUL.FTZ R2, R2, 0.5 ;  /* 0x3f00000002027820 */ /* 0x000fc60000410000 */
[----:B------:R-:W-:-:S04]  /*11020*/  FFMA R33, -R16, R16, R33 ;  /* 0x0000001010217223 */ /* 0x000fc80000000121 */
[----:B------:R-:W-:-:S07]  /*11030*/  FFMA R16, R33, R2, R16 ;  /* 0x0000000221107223 */ /* 0x000fce0000000010 */
.L_x_2423:
[----:B------:R-:W-:Y:S05]  /*11040*/  BSYNC.RECONVERGENT B1 ;  /* 0x0000000000017941 */ /* 0x000fea0003800200 */
.L_x_2421:
        /* <DEDUP_REMOVED lines=32> */
.L_x_2425:
[----:B------:R-:W-:Y:S01]  /*11250*/  FMUL.FTZ R16, R33, R2 ;  /* 0x0000000221107220 */ /* 0x000fe20000410000 */
[----:B------:R-:W-:-:S03]  /*11260*/  FMUL.FTZ R2, R2, 0.5 ;  /* 0x3f00000002027820 */ /* 0x000fc60000410000 */
[----:B------:R-:W-:-:S04]  /*11270*/  FFMA R33, -R16, R16, R33 ;  /* 0x0000001010217223 */ /* 0x000fc80000000121 */
[----:B------:R-:W-:-:S07]  /*11280*/  FFMA R16, R33, R2, R16 ;  /* 0x0000000221107223 */ /* 0x000fce0000000010 */
.L_x_2426:
[----:B------:R-:W-:Y:S05]  /*11290*/  BSYNC.RECONVERGENT B1 ;  /* 0x0000000000017941 */ /* 0x000fea0003800200 */
.L_x_2424:
        /* <DEDUP_REMOVED lines=33> */
.L_x_2428:
[----:B------:R-:W-:Y:S01]  /*114b0*/  FMUL.FTZ R16, R33, R2 ;  /* 0x0000000221107220 */ /* 0x000fe20000410000 */
[----:B------:R-:W-:-:S03]  /*114c0*/  FMUL.FTZ R2, R2, 0.5 ;  /* 0x3f00000002027820 */ /* 0x000fc60000410000 */
[----:B------:R-:W-:-:S04]  /*114d0*/  FFMA R33, -R16, R16, R33 ;  /* 0x0000001010217223 */ /* 0x000fc80000000121 */
[----:B------:R-:W-:-:S07]  /*114e0*/  FFMA R16, R33, R2, R16 ;  /* 0x0000000221107223 */ /* 0x000fce0000000010 */
.L_x_2429:
[----:B------:R-:W-:Y:S05]  /*114f0*/  BSYNC.RECONVERGENT B1 ;  /* 0x0000000000017941 */ /* 0x000fea0003800200 */
.L_x_2427:
[----:B------:R-:W-:-:S13]  /*11500*/  FSETP.GTU.AND P0, PT, R16, 1, PT ;  /* 0x3f8000001000780b */ /* 0x000fda0003f0c000 */
[----:B------:R-:W-:Y:S01]  /*11510*/  @!P0 FADD R24, R24, 1 ;  /* 0x3f80000018188421 */ /* 0x000fe20000000000 */
[----:B------:R-:W-:Y:S06]  /*11520*/  @P1 BRA `(.L_x_2430) ;  /* 0xfffffff400a01947 */ /* 0x000fec000383ffff */
.L_x_2417:
        /* <DEDUP_REMOVED lines=31> */
.L_x_2433:
[----:B------:R-:W-:Y:S01]  /*11720*/  FMUL.FTZ R16, R31, R2 ;  /* 0x000000021f107220 */ /* 0x000fe20000410000 */
[----:B------:R-:W-:-:S03]  /*11730*/  FMUL.FTZ R2, R2, 0.5 ;  /* 0x3f00000002027820 */ /* 0x000fc60000410000 */
[----:B------:R-:W-:-:S04]  /*11740*/  FFMA R31, -R16, R16, R31 ;  /* 0x00000010101f7223 */ /* 0x000fc8000000011f */
[----:B------:R-:W-:-:S07]  /*11750*/  FFMA R16, R31, R2, R16 ;  /* 0x000000021f107223 */ /* 0x000fce0000000010 */
.L_x_2434:
[----:B------:R-:W-:Y:S05]  /*11760*/  BSYNC.RECONVERGENT B1 ;  /* 0x0000000000017941 */ /* 0x000fea0003800200 */
.L_x_2432:
        /* <DEDUP_REMOVED lines=34> */
.L_x_2436:
[----:B------:R-:W-:Y:S01]  /*11990*/  FMUL.FTZ R16, R31, R2 ;  /* 0x000000021f107220 */ /* 0x000fe20000410000 */
[----:B------:R-:W-:-:S03]  /*119a0*/  FMUL.FTZ R2, R2, 0.5 ;  /* 0x3f00000002027820 */ /* 0x000fc60000410000 */
[----:B------:R-:W-:-:S04]  /*119b0*/  FFMA R31, -R16, R16, R31 ;  /* 0x00000010101f7223 */ /* 0x000fc8000000011f */
[----:B------:R-:W-:-:S07]  /*119c0*/  FFMA R16, R31, R2, R16 ;  /* 0x000000021f107223 */ /* 0x000fce0000000010 */
.L_x_2437:
[----:B------:R-:W-:Y:S05]  /*119d0*/  BSYNC.RECONVERGENT B1 ;  /* 0x0000000000017941 */ /* 0x000fea0003800200 */
.L_x_2435:
        /* <DEDUP_REMOVED lines=34> */
.L_x_2439:
[----:B------:R-:W-:Y:S01]  /*11c00*/  FMUL.FTZ R16, R29, R2 ;  /* 0x000000021d107220 */ /* 0x000fe20000410000 */
[----:B------:R-:W-:-:S03]  /*11c10*/  FMUL.FTZ R2, R2, 0.5 ;  /* 0x3f00000002027820 */ /* 0x000fc60000410000 */
[----:B------:R-:W-:-:S04]  /*11c20*/  FFMA R29, -R16, R16, R29 ;  /* 0x00000010101d7223 */ /* 0x000fc8000000011d */
[----:B------:R-:W-:-:S07]  /*11c30*/  FFMA R16, R29, R2, R16 ;  /* 0x000000021d107223 */ /* 0x000fce0000000010 */
.L_x_2440:
[----:B------:R-:W-:Y:S05]  /*11c40*/  BSYNC.RECONVERGENT B1 ;  /* 0x0000000000017941 */ /* 0x000fea0003800200 */
.L_x_2438:
[----:B------:R-:W-:-:S13]  /*11c50*/  FSETP.GTU.AND P0, PT, R16, 1, PT ;  /* 0x3f8000001000780b */ /* 0x000fda0003f0c000 */
[----:B------:R-:W-:-:S07]  /*11c60*/  @!P0 FADD R24, R24, 1 ;  /* 0x3f80000018188421 */ /* 0x000fce0000000000 */
.L_x_2431:
        /* <DEDUP_REMOVED lines=12> */
[----:B------:R-:W-:Y:S02]  /*11d30*/  HFMA2 R22, -RZ, RZ, 0, 0 ;  /* 0x00000000ff167431 */ /* 0x000fe400000001ff */
[----:B------:R-:W-:Y:S02]  /*11d40*/  IMAD.MOV.U32 R20, RZ, RZ, -0x23270784 ;  /* 0xdcd8f87cff147424 */ /* 0x000fe400078e00ff */
[----:B------:R-:W-:Y:S02]  /*11d50*/  IMAD.MOV.U32 R8, RZ, RZ, -0x75bd8fc ;  /* 0xf8a42704ff087424 */ /* 0x000fe400078e00ff */
[----:B------:R-:W-:-:S07]  /*11d60*/  IMAD.MOV.U32 R24, RZ, RZ, RZ ;  /* 0x000000ffff187224 */ /* 0x000fce00078e00ff */
.L_x_2454:
        /* <DEDUP_REMOVED lines=30> */
.L_x_2443:
[----:B------:R-:W-:Y:S01]  /*11f50*/  FMUL.FTZ R16, R33, R2 ;  /* 0x0000000221107220 */ /* 0x000fe20000410000 */
[----:B------:R-:W-:-:S03]  /*11f60*/  FMUL.FTZ R2, R2, 0.5 ;  /* 0x3f00000002027820 */ /* 0x000fc60000410000 */
[----:B------:R-:W-:-:S04]  /*11f70*/  FFMA R33, -R16, R16, R33 ;  /* 0x0000001010217223 */ /* 0x000fc80000000121 */
[----:B------:R-:W-:-:S07]  /*11f80*/  FFMA R16, R33, R2, R16 ;  /* 0x0000000221107223 */ /* 0x000fce0000000010 */
.L_x_2444:
[----:B------:R-:W-:Y:S05]  /*11f90*/  BSYNC.RECONVERGENT B1 ;  /* 0x0000000000017941 */ /* 0x000fea0003800200 */
.L_x_2442:
        /* <DEDUP_REMOVED lines=32> */
.L_x_2446:
[----:B------:R-:W-:Y:S01]  /*121a0*/  FMUL.FTZ R16, R33, R2 ;  /* 0x0000000221107220 */ /* 0x000fe20000410000 */
[----:B------:R-:W-:-:S03]  /*121b0*/  FMUL.FTZ R2, R2, 0.5 ;  /* 0x3f00000002027820 */ /* 0x000fc60000410000 */
[----:B------:R-:W-:-:S04]  /*121c0*/  FFMA R33, -R16, R16, R33 ;  /* 0x0000001010217223 */ /* 0x000fc80000000121 */
[----:B------:R-:W-:-:S07]  /*121d0*/  FFMA R16, R33, R2, R16 ;  /* 0x0000000221107223 */ /* 0x000fce0000000010 */
.L_x_2447:
[----:B------:R-:W-:Y:S05]  /*121e0*/  BSYNC.RECONVERGENT B1 ;  /* 0x0000000000017941 */ /* 0x000fea0003800200 */
.L_x_2445:
        /* <DEDUP_REMOVED lines=32> */
.L_x_2449:
[----:B------:R-:W-:Y:S01]  /*123f0*/  FMUL.FTZ R16, R33, R2 ;  /* 0x0000000221107220 */ /* 0x000fe20000410000 */
[----:B------:R-:W-:-:S03]  /*12400*/  FMUL.FTZ R2, R2, 0.5 ;  /* 0x3f00000002027820 */ /* 0x000fc60000410000 */
[----:B------:R-:W-:-:S04]  /*12410*/  FFMA R33, -R16, R16, R33 ;  /* 0x0000001010217223 */ /* 0x000fc80000000121 */
[----:B------:R-:W-:-:S07]  /*12420*/  FFMA R16, R33, R2, R16 ;  /* 0x0000000221107223 */ /* 0x000fce0000000010 */
.L_x_2450:
[----:B------:R-:W-:Y:S05]  /*12430*/  BSYNC.RECONVERGENT B1 ;  /* 0x0000000000017941 */ /* 0x000fea0003800200 */
.L_x_2448:
        /* <DEDUP_REMOVED lines=33> */
.L_x_2452:
[----:B------:R-:W-:Y:S01]  /*12650*/  FMUL.FTZ R16, R33, R2 ;  /* 0x0000000221107220 */ /* 0x000fe20000410000 */
[----:B------:R-:W-:-:S03]  /*12660*/  FMUL.FTZ R2, R2, 0.5 ;  /* 0x3f00000002027820 */ /* 0x000fc60000410000 */
[----:B------:R-:W-:-:S04]  /*12670*/  FFMA R33, -R16, R16, R33 ;  /* 0x0000001010217223 */ /* 0x000fc80000000121 */
[----:B------:R-:W-:-:S07]  /*12680*/  FFMA R16, R33, R2, R16 ;  /* 0x0000000221107223 */ /* 0x000fce0000000010 */
.L_x_2453:
[----:B------:R-:W-:Y:S05]  /*12690*/  BSYNC.RECONVERGENT B1 ;  /* 0x0000000000017941 */ /* 0x000fea0003800200 */
.L_x_2451:
[----:B------:R-:W0:Y:S01]  /*126a0*/  LDC R2, c[0x0][0x3c0] ;  /* 0x0000f000ff027b82 */ /* 0x000e220000000800 */
[----:B------:R-:W-:Y:S01]  /*126b0*/  VIADD R22, R22, 0x4 ;  /* 0x0000000416167836 */ /* 0x000fe20000000000 */
[----:B------:R-:W-:-:S13]  /*126c0*/  FSETP.GTU.AND P0, PT, R16, 1, PT ;  /* 0x3f8000001000780b */ /* 0x000fda0003f0c000 */
[----:B------:R-:W-:Y:S01]  /*126d0*/  @!P0 FADD R24, R24, 1 ;  /* 0x3f80000018188421 */ /* 0x000fe20000000000 */
[----:B0-----:R-:W-:-:S04]  /*126e0*/  LOP3.LUT R33, R2, 0x7ffffffc, RZ, 0xc0, !PT ;  /* 0x7ffffffc02217812 */ /* 0x001fc800078ec0ff */
[----:B------:R-:W-:-:S13]  /*126f0*/  ISETP.NE.AND P1, PT, R22, R33, PT ;  /* 0x000000211600720c */ /* 0x000fda0003f25270 */
[----:B------:R-:W-:Y:S05]  /*12700*/  @P1 BRA `(.L_x_2454) ;  /* 0xfffffff400981947 */ /* 0x000fea000383ffff */
.L_x_2441:
        /* <DEDUP_REMOVED lines=31> */
.L_x_2457:
[----:B------:R-:W-:Y:S01]  /*12900*/  FMUL.FTZ R16, R33, R2 ;  /* 0x0000000221107220 */ /* 0x000fe20000410000 */
[----:B------:R-:W-:-:S03]  /*12910*/  FMUL.FTZ R2, R2, 0.5 ;  /* 0x3f00000002027820 */ /* 0x000fc60000410000 */
[----:B------:R-:W-:-:S04]  /*12920*/  FFMA R33, -R16, R16, R33 ;  /* 0x0000001010217223 */ /* 0x000fc80000000121 */
[----:B------:R-:W-:-:S07]  /*12930*/  FFMA R16, R33, R2, R16 ;  /* 0x0000000221107223 */ /* 0x000fce0000000010 */
.L_x_2458:
[----:B------:R-:W-:Y:S05]  /*12940*/  BSYNC.RECONVERGENT B1 ;  /* 0x0000000000017941 */ /* 0x000fea0003800200 */
.L_x_2456:
        /* <DEDUP_REMOVED lines=34> */
.L_x_2460:
[----:B------:R-:W-:Y:S01]  /*12b70*/  FMUL.FTZ R16, R33, R2 ;  /* 0x0000000221107220 */ /* 0x000fe20000410000 */
[----:B------:R-:W-:-:S03]  /*12b80*/  FMUL.FTZ R2, R2, 0.5 ;  /* 0x3f00000002027820 */ /* 0x000fc60000410000 */
[----:B------:R-:W-:-:S04]  /*12b90*/  FFMA R33, -R16, R16, R33 ;  /* 0x0000001010217223 */ /* 0x000fc80000000121 */
[----:B------:R-:W-:-:S07]  /*12ba0*/  FFMA R16, R33, R2, R16 ;  /* 0x0000000221107223 */ /* 0x000fce0000000010 */
.L_x_2461:
[----:B------:R-:W-:Y:S05]  /*12bb0*/  BSYNC.RECONVERGENT B1 ;  /* 0x0000000000017941 */ /* 0x000fea0003800200 */
.L_x_2459:
        /* <DEDUP_REMOVED lines=34> */
.L_x_2463:
[----:B------:R-:W-:Y:S01]  /*12de0*/  FMUL.FTZ R16, R31, R2 ;  /* 0x000000021f107220 */ /* 0x000fe20000410000 */
[----:B------:R-:W-:-:S03]  /*12df0*/  FMUL.FTZ R2, R2, 0.5 ;  /* 0x3f00000002027820 */ /* 0x000fc60000410000 */
[----:B------:R-:W-:-:S04]  /*12e00*/  FFMA R31, -R16, R16, R31 ;  /* 0x00000010101f7223 */ /* 0x000fc8000000011f */
[----:B------:R-:W-:-:S07]  /*12e10*/  FFMA R16, R31, R2, R16 ;  /* 0x000000021f107223 */ /* 0x000fce0000000010 */
.L_x_2464:
[----:B------:R-:W-:Y:S05]  /*12e20*/  BSYNC.RECONVERGENT B1 ;  /* 0x0000000000017941 */ /* 0x000fea0003800200 */
.L_x_2462:
[----:B------:R-:W-:-:S13]  /*12e30*/  FSETP.GTU.AND P0, PT, R16, 1, PT ;  /* 0x3f8000001000780b */ /* 0x000fda0003f0c000 */
[----:B------:R-:W-:-:S07]  /*12e40*/  @!P0 FADD R24, R24, 1 ;  /* 0x3f80000018188421 */ /* 0x000fce0000000000 */
.L_x_2455:
        /* <DEDUP_REMOVED lines=12> */
[----:B------:R-:W-:Y:S02]  /*12f10*/  HFMA2 R8, -RZ, RZ, -38016, 0.02740478515625 ;  /* 0xf8a42704ff087431 */ /* 0x000fe400000001ff */
[----:B------:R-:W-:Y:S02]  /*12f20*/  IMAD.MOV.U32 R22, RZ, RZ, RZ ;  /* 0x000000ffff167224 */ /* 0x000fe400078e00ff */
[----:B------:R-:W-:Y:S02]  /*12f30*/  IMAD.MOV.U32 R20, RZ, RZ, -0x23270784 ;  /* 0xdcd8f87cff147424 */ /* 0x000fe400078e00ff */
[----:B------:R-:W-:-:S07]  /*12f40*/  IMAD.MOV.U32 R24, RZ, RZ, RZ ;  /* 0x000000ffff187224 */ /* 0x000fce00078e00ff */
.L_x_2478:
        /* <DEDUP_REMOVED lines=30> */
.L_x_2467:
[----:B------:R-:W-:Y:S01]  /*13130*/  FMUL.FTZ R16, R35, R2 ;  /* 0x0000000223107220 */ /* 0x000fe20000410000 */
[----:B------:R-:W-:-:S03]  /*13140*/  FMUL.FTZ R2, R2, 0.5 ;  /* 0x3f00000002027820 */ /* 0x000fc60000410000 */
[----:B------:R-:W-:-:S04]  /*13150*/  FFMA R35, -R16, R16, R35 ;  /* 0x0000001010237223 */ /* 0x000fc80000000123 */
[----:B------:R-:W-:-:S07]  /*13160*/  FFMA R16, R35, R2, R16 ;  /* 0x0000000223107223 */ /* 0x000fce0000000010 */
.L_x_2468:
[----:B------:R-:W-:Y:S05]  /*13170*/  BSYNC.RECONVERGENT B1 ;  /* 0x0000000000017941 */ /* 0x000fea0003800200 */
.L_x_2466:
        /* <DEDUP_REMOVED lines=32> */
.L_x_2470:
[----:B------:R-:W-:Y:S01]  /*13380*/  FMUL.FTZ R16, R35, R2 ;  /* 0x0000000223107220 */ /* 0x000fe20000410000 */
[----:B------:R-:W-:-:S03]  /*13390*/  FMUL.FTZ R2, R2, 0.5 ;  /* 0x3f00000002027820 */ /* 0x000fc60000410000 */
[----:B------:R-:W-:-:S04]  /*133a0*/  FFMA R35, -R16, R16, R35 ;  /* 0x0000001010237223 */ /* 0x000fc80000000123 */
[----:B------:R-:W-:-:S07]  /*133b0*/  FFMA R16, R35, R2, R16 ;  /* 0x0000000223107223 */ /* 0x000fce0000000010 */
.L_x_2471:
[----:B------:R-:W-:Y:S05]  /*133c0*/  BSYNC.RECONVERGENT B1 ;  /* 0x0000000000017941 */ /* 0x000fea0003800200 */
.L_x_2469:
        /* <DEDUP_REMOVED lines=32> */
.L_x_2473:
[----:B------:R-:W-:Y:S01]  /*135d0*/  FMUL.FTZ R16, R35, R2 ;  /* 0x0000000223107220 */ /* 0x000fe20000410000 */
[----:B------:R-:W-:-:S03]  /*135e0*/  FMUL.FTZ R2, R2, 0.5 ;  /* 0x3f00000002027820 */ /* 0x000fc60000410000 */
[----:B------:R-:W-:-:S04]  /*135f0*/  FFMA R35, -R16, R16, R35 ;  /* 0x0000001010237223 */ /* 0x000fc80000000123 */
[----:B------:R-:W-:-:S07]  /*13600*/  FFMA R16, R35, R2, R16 ;  /* 0x0000000223107223 */ /* 0x000fce0000000010 */
.L_x_2474:
[----:B------:R-:W-:Y:S05]  /*13610*/  BSYNC.RECONVERGENT B1 ;  /* 0x0000000000017941 */ /* 0x000fea0003800200 */
.L_x_2472:
        /* <DEDUP_REMOVED lines=33> */
.L_x_2476:
[----:B------:R-:W-:Y:S01]  /*13830*/  FMUL.FTZ R16, R35, R2 ;  /* 0x0000000223107220 */ /* 0x000fe20000410000 */
[----:B------:R-:W-:-:S03]  /*13840*/  FMUL.FTZ R2, R2, 0.5 ;  /* 0x3f00000002027820 */ /* 0x000fc60000410000 */
[----:B------:R-:W-:-:S04]  /*13850*/  FFMA R35, -R16, R16, R35 ;  /* 0x0000001010237223 */ /* 0x000fc80000000123 */
[----:B------:R-:W-:-:S07]  /*13860*/  FFMA R16, R35, R2, R16 ;  /* 0x0000000223107223 */ /* 0x000fce0000000010 */
.L_x_2477:
[----:B------:R-:W-:Y:S05]  /*13870*/  BSYNC.RECONVERGENT B1 ;  /* 0x0000000000017941 */ /* 0x000fea0003800200 */
.L_x_2475:
[----:B------:R-:W0:Y:S01]  /*13880*/  LDC R2, c[0x0][0x3c0] ;  /* 0x0000f000ff027b82 */ /* 0x000e220000000800 */
[----:B------:R-:W-:Y:S01]  /*13890*/  VIADD R22, R22, 0x4 ;  /* 0x0000000416167836 */ /* 0x000fe20000000000 */
[----:B------:R-:W-:-:S13]  /*138a0*/  FSETP.GTU.AND P0, PT, R16, 1, PT ;  /* 0x3f8000001000780b */ /* 0x000fda0003f0c000 */
[----:B------:R-:W-:Y:S01]  /*138b0*/  @!P0 FADD R24, R24, 1 ;  /* 0x3f80000018188421 */ /* 0x000fe20000000000 */
[----:B0-----:R-:W-:-:S04]  /*138c0*/  LOP3.LUT R35, R2, 0x7ffffffc, RZ, 0xc0, !PT ;  /* 0x7ffffffc02237812 */ /* 0x001fc800078ec0ff */
[----:B------:R-:W-:-:S13]  /*138d0*/  ISETP.NE.AND P1, PT, R22, R35, PT ;  /* 0x000000231600720c */ /* 0x000fda0003f25270 */
[----:B------:R-:W-:Y:S05]  /*138e0*/  @P1 BRA `(.L_x_2478) ;  /* 0xfffffff400981947 */ /* 0x000fea000383ffff */
.L_x_2465:
        /* <DEDUP_REMOVED lines=31> */
.L_x_2481:
[----:B------:R-:W-:Y:S01]  /*13ae0*/  FMUL.FTZ R16, R35, R2 ;  /* 0x0000000223107220 */ /* 0x000fe20000410000 */
[----:B------:R-:W-:-:S03]  /*13af0*/  FMUL.FTZ R2, R2, 0.5 ;  /* 0x3f00000002027820 */ /* 0x000fc60000410000 */
[----:B------:R-:W-:-:S04]  /*13b00*/  FFMA R35, -R16, R16, R35 ;  /* 0x0000001010237223 */ /* 0x000fc80000000123 */
[----:B------:R-:W-:-:S07]  /*13b10*/  FFMA R16, R35, R2, R16 ;  /* 0x0000000223107223 */ /* 0x000fce0000000010 */
.L_x_2482:
[----:B------:R-:W-:Y:S05]  /*13b20*/  BSYNC.RECONVERGENT B1 ;  /* 0x0000000000017941 */ /* 0x000fea0003800200 */
.L_x_2480:
        /* <DEDUP_REMOVED lines=34> */
.L_x_2484:
[----:B------:R-:W-:Y:S01]  /*13d50*/  FMUL.FTZ R16, R35, R2 ;  /* 0x0000000223107220 */ /* 0x000fe20000410000 */
[----:B------:R-:W-:-:S03]  /*13d60*/  FMUL.FTZ R2, R2, 0.5 ;  /* 0x3f00000002027820 */ /* 0x000fc60000410000 */
[----:B------:R-:W-:-:S04]  /*13d70*/  FFMA R35, -R16, R16, R35 ;  /* 0x0000001010237223 */ /* 0x000fc80000000123 */
[----:B------:R-:W-:-:S07]  /*13d80*/  FFMA R16, R35, R2, R16 ;  /* 0x0000000223107223 */ /* 0x000fce0000000010 */
.L_x_2485:
[----:B------:R-:W-:Y:S05]  /*13d90*/  BSYNC.RECONVERGENT B1 ;  /* 0x0000000000017941 */ /* 0x000fea0003800200 */
.L_x_2483:
        /* <DEDUP_REMOVED lines=34> */
.L_x_2487:
[----:B------:R-:W-:Y:S01]  /*13fc0*/  FMUL.FTZ R16, R33, R2 ;  /* 0x0000000221107220 */ /* 0x000fe20000410000 */
[----:B------:R-:W-:-:S03]  /*13fd0*/  FMUL.FTZ R2, R2, 0.5 ;  /* 0x3f00000002027820 */ /* 0x000fc60000410000 */
[----:B------:R-:W-:-:S04]  /*13fe0*/  FFMA R33, -R16, R16, R33 ;  /* 0x0000001010217223 */ /* 0x000fc80000000121 */
[----:B------:R-:W-:-:S07]  /*13ff0*/  FFMA R16, R33, R2, R16 ;  /* 0x0000000221107223 */ /* 0x000fce0000000010 */
.L_x_2488:
[----:B------:R-:W-:Y:S05]  /*14000*/  BSYNC.RECONVERGENT B1 ;  /* 0x0000000000017941 */ /* 0x000fea0003800200 */
.L_x_2486:
[----:B------:R-:W-:-:S13]  /*14010*/  FSETP.GTU.AND P0, PT, R16, 1, PT ;  /* 0x3f8000001000780b */ /* 0x000fda0003f0c000 */
[----:B------:R-:W-:-:S07]  /*14020*/  @!P0 FADD R24, R24, 1 ;  /* 0x3f80000018188421 */ /* 0x000fce0000000000 */
.L_x_2479:
[----:B------:R-:W-:Y:S02]  /*14030*/  VIADD R4, R4, 0x1e00 ;  /* 0x00001e0004047836 */ /* 0x000fe40000000000 */
[----:B------:R-:W-:Y:S01]  /*14040*/  FMUL R33, R24, 4 ;  /* 0x4080000018217820 */ /* 0x000fe20000400000 */
[----:B------:R-:W-:Y:S01]  /*14050*/  MOV R10, 0xdcd8f87c ;  /* 0xdcd8f87c000a7802 */ /* 0x000fe20000000f00 */
[----:B------:R-:W-:Y:S01]  /*14060*/  IMAD.MOV.U32 R22, RZ, RZ, RZ ;  /* 0x000000ffff167224 */ /* 0x000fe200078e00ff */
[----:B------:R-:W-:-:S05]  /*14070*/  LOP3.LUT R4, R4, 0xaad26b49, RZ, 0x3c, !PT ;  /* 0xaad26b4904047812 */ /* 0x000fca00078e3cff */
[----:B------:R-:W-:Y:S02]  /*14080*/  IMAD R37, R4, 0x4182bed5, RZ ;  /* 0x4182bed504257824 */ /* 0x000fe400078e02ff */
[----:B------:R-:W-:Y:S02]  /*14090*/  IMAD.MOV.U32 R4, RZ, RZ, -0x75bd8fc ;  /* 0xf8a42704ff047424 */ /* 0x000fe400078e00ff */
[C---:B------:R-:W-:Y:S01]  /*140a0*/  VIADD R8, R37.reuse, 0x583f19 ;  /* 0x00583f1925087836 */ /* 0x040fe20000000000 */
[C---:B------:R-:W-:Y:S01]  /*140b0*/  LOP3.LUT R24, R37.reuse, 0x159a55e5, RZ, 0x3c, !PT ;  /* 0x159a55e525187812 */ /* 0x040fe200078e3cff */
[C---:B------:R-:W-:Y:S01]  /*140c0*/  VIADD R28, R37.reuse, 0x75bcd15 ;  /* 0x075bcd15251c7836 */ /* 0x040fe20000000000 */
[----:B------:R-:W-:Y:S01]  /*140d0*/  IADD3 R37, PT, PT, R37, -0x260923e8, RZ ;  /* 0xd9f6dc1825257810 */ /* 0x000fe20007ffe0ff */
[----:B------:R-:W-:Y:S06]  /*140e0*/  BRA.U !UP0, `(.L_x_2489) ;  /* 0x0000000908787547 */ /* 0x000fec000b800000 */
[----:B------:R-:W-:Y:S02]  /*140f0*/  IMAD.MOV.U32 R20, RZ, RZ, RZ ;  /* 0x000000ffff147224 */ /* 0x000fe400078e00ff */
[----:B------:R-:W-:Y:S02]  /*14100*/  IMAD.MOV.U32 R10, RZ, RZ, -0x23270784 ;  /* 0xdcd8f87cff0a7424 */ /* 0x000fe400078e00ff */
[----:B------:R-:W-:Y:S02]  /*14110*/  IMAD.MOV.U32 R4, RZ, RZ, -0x75bd8fc ;  /* 0xf8a42704ff047424 */ /* 0x000fe400078e00ff */
[----:B------:R-:W-:-:S07]  /*14120*/  IMAD.MOV.U32 R22, RZ, RZ, RZ ;  /* 0x000000ffff167224 */ /* 0x000fce00078e00ff */
.L_x_2502:
        /* <DEDUP_REMOVED lines=30> */
.L_x_2491:
[----:B------:R-:W-:Y:S01]  /*14310*/  FMUL.FTZ R16, R35, R2 ;  /* 0x0000000223107220 */ /* 0x000fe20000410000 */
[----:B------:R-:W-:-:S03]  /*14320*/  FMUL.FTZ R2, R2, 0.5 ;  /* 0x3f00000002027820 */ /* 0x000fc60000410000 */
[----:B------:R-:W-:-:S04]  /*14330*/  FFMA R35, -R16, R16, R35 ;  /* 0x0000001010237223 */ /* 0x000fc80000000123 */
[----:B------:R-:W-:-:S07]  /*14340*/  FFMA R16, R35, R2, R16 ;  /* 0x0000000223107223 */ /* 0x000fce0000000010 */
.L_x_2492:
[----:B------:R-:W-:Y:S05]  /*14350*/  BSYNC.RECONVERGENT B1 ;  /* 0x0000000000017941 */ /* 0x000fea0003800200 */
.L_x_2490:
        /* <DEDUP_REMOVED lines=32> */
.L_x_2494:
[----:B------:R-:W-:Y:S01]  /*14560*/  FMUL.FTZ R16, R35, R2 ;  /* 0x0000000223107220 */ /* 0x000fe20000410000 */
[----:B------:R-:W-:-:S03]  /*14570*/  FMUL.FTZ R2, R2, 0.5 ;  /* 0x3f00000002027820 */ /* 0x000fc60000410000 */
[----:B------:R-:W-:-:S04]  /*14580*/  FFMA R35, -R16, R16, R35 ;  /* 0x0000001010237223 */ /* 0x000fc80000000123 */
[----:B------:R-:W-:-:S07]  /*14590*/  FFMA R16, R35, R2, R16 ;  /* 0x0000000223107223 */ /* 0x000fce0000000010 */
.L_x_2495:
[----:B------:R-:W-:Y:S05]  /*145a0*/  BSYNC.RECONVERGENT B1 ;  /* 0x0000000000017941 */ /* 0x000fea0003800200 */
.L_x_2493:
        /* <DEDUP_REMOVED lines=32> */
.L_x_2497:
[----:B------:R-:W-:Y:S01]  /*147b0*/  FMUL.FTZ R16, R35, R2 ;  /* 0x0000000223107220 */ /* 0x000fe20000410000 */
[----:B------:R-:W-:-:S03]  /*147c0*/  FMUL.FTZ R2, R2, 0.5 ;  /* 0x3f00000002027820 */ /* 0x000fc60000410000 */
[----:B------:R-:W-:-:S04]  /*147d0*/  FFMA R35, -R16, R16, R35 ;  /* 0x0000001010237223 */ /* 0x000fc80000000123 */
[----:B------:R-:W-:-:S07]  /*147e0*/  FFMA R16, R35, R2, R16 ;  /* 0x0000000223107223 */ /* 0x000fce0000000010 */
.L_x_2498:
[----:B------:R-:W-:Y:S05]  /*147f0*/  BSYNC.RECONVERGENT B1 ;  /* 0x0000000000017941 */ /* 0x000fea0003800200 */
.L_x_2496:
        /* <DEDUP_REMOVED lines=33> */
.L_x_2500:
[----:B------:R-:W-:Y:S01]  /*14a10*/  FMUL.FTZ R16, R35, R2 ;  /* 0x0000000223107220 */ /* 0x000fe20000410000 */
[----:B------:R-:W-:-:S03]  /*14a20*/  FMUL.FTZ R2, R2, 0.5 ;  /* 0x3f00000002027820 */ /* 0x000fc60000410000 */
[----:B------:R-:W-:-:S04]  /*14a30*/  FFMA R35, -R16, R16, R35 ;  /* 0x0000001010237223 */ /* 0x000fc80000000123 */
[----:B------:R-:W-:-:S07]  /*14a40*/  FFMA R16, R35, R2, R16 ;  /* 0x0000000223107223 */ /* 0x000fce0000000010 */
.L_x_2501:
[----:B------:R-:W-:Y:S05]  /*14a50*/  BSYNC.RECONVERGENT B1 ;  /* 0x0000000000017941 */ /* 0x000fea0003800200 */
.L_x_2499:
[----:B------:R-:W0:Y:S01]  /*14a60*/  LDC R2, c[0x0][0x3c0] ;  /* 0x0000f000ff027b82 */ /* 0x000e220000000800 */
[----:B------:R-:W-:Y:S02]  /*14a70*/  IADD3 R20, PT, PT, R20, 0x4, RZ ;  /* 0x0000000414147810 */ /* 0x000fe40007ffe0ff */
[----:B------:R-:W-:-:S13]  /*14a80*/  FSETP.GTU.AND P0, PT, R16, 1, PT ;  /* 0x3f8000001000780b */ /* 0x000fda0003f0c000 */
[----:B------:R-:W-:Y:S01]  /*14a90*/  @!P0 FADD R22, R22, 1 ;  /* 0x3f80000016168421 */ /* 0x000fe20000000000 */
[----:B0-----:R-:W-:-:S04]  /*14aa0*/  LOP3.LUT R35, R2, 0x7ffffffc, RZ, 0xc0, !PT ;  /* 0x7ffffffc02237812 */ /* 0x001fc800078ec0ff */
[----:B------:R-:W-:-:S13]  /*14ab0*/  ISETP.NE.AND P1, PT, R20, R35, PT ;  /* 0x000000231400720c */ /* 0x000fda0003f25270 */
[----:B------:R-:W-:Y:S05]  /*14ac0*/  @P1 BRA `(.L_x_2502) ;  /* 0xfffffff400981947 */ /* 0x000fea000383ffff */
.L_x_2489:
        /* <DEDUP_REMOVED lines=32> */
.L_x_2505:
[----:B------:R-:W-:Y:S01]  /*14cd0*/  FMUL.FTZ R16, R35, R2 ;  /* 0x0000000223107220 */ /* 0x000fe20000410000 */
[----:B------:R-:W-:-:S03]  /*14ce0*/  FMUL.FTZ R2, R2, 0.5 ;  /* 0x3f00000002027820 */ /* 0x000fc60000410000 */
[----:B------:R-:W-:-:S04]  /*14cf0*/  FFMA R35, -R16, R16, R35 ;  /* 0x0000001010237223 */ /* 0x000fc80000000123 */
[----:B------:R-:W-:-:S07]  /*14d00*/  FFMA R16, R35, R2, R16 ;  /* 0x0000000223107223 */ /* 0x000fce0000000010 */
.L_x_2506:
[----:B------:R-:W-:Y:S05]  /*14d10*/  BSYNC.RECONVERGENT B1 ;  /* 0x0000000000017941 */ /* 0x000fea0003800200 */
.L_x_2504:
        /* <DEDUP_REMOVED lines=35> */
.L_x_2509:
[----:B------:R-:W-:Y:S05]  /*14f50*/  BRA `(.L_x_2510) ;  /* 0x0000000000107947 */ /* 0x000fea0003800000 */
.L_x_2508:
[----:B------:R-:W-:Y:S01]  /*14f60*/  FMUL.FTZ R16, R35, R2 ;  /* 0x0000000223107220 */ /* 0x000fe20000410000 */
[----:B------:R-:W-:-:S03]  /*14f70*/  FMUL.FTZ R2, R2, 0.5 ;  /* 0x3f00000002027820 */ /* 0x000fc60000410000 */
[----:B------:R-:W-:-:S04]  /*14f80*/  FFMA R35, -R16, R16, R35 ;  /* 0x0000001010237223 */ /* 0x000fc80000000123 */
[----:B------:R-:W-:-:S07]  /*14f90*/  FFMA R16, R35, R2, R16 ;  /* 0x0000000223107223 */ /* 0x000fce0000000010 */
.L_x_2510:
[----:B------:R-:W-:Y:S05]  /*14fa0*/  BSYNC.RECONVERGENT B1 ;  /* 0x0000000000017941 */ /* 0x000fea0003800200 */
.L_x_2507:
        /* <DEDUP_REMOVED lines=34> */
.L_x_2512:
[----:B------:R-:W-:Y:S01]  /*151d0*/  FMUL.FTZ R16, R35, R2 ;  /* 0x0000000223107220 */ /* 0x000fe20000410000 */
[----:B------:R-:W-:-:S03]  /*151e0*/  FMUL.FTZ R2, R2, 0.5 ;  /* 0x3f00000002027820 */ /* 0x000fc60000410000 */
[----:B------:R-:W-:-:S04]  /*151f0*/  FFMA R35, -R16, R16, R35 ;  /* 0x0000001010237223 */ /* 0x000fc80000000123 */
[----:B------:R-:W-:-:S07]  /*15200*/  FFMA R16, R35, R2, R16 ;  /* 0x0000000223107223 */ /* 0x000fce0000000010 */
.L_x_2513:
[----:B------:R-:W-:Y:S05]  /*15210*/  BSYNC.RECONVERGENT B1 ;  /* 0x0000000000017941 */ /* 0x000fea0003800200 */
.L_x_2511:
[----:B------:R-:W-:-:S13]  /*15220*/  FSETP.GTU.AND P0, PT, R16, 1, PT ;  /* 0x3f8000001000780b */ /* 0x000fda0003f0c000 */
[----:B------:R-:W-:-:S07]  /*15230*/  @!P0 FADD R22, R22, 1 ;  /* 0x3f80000016168421 */ /* 0x000fce0000000000 */
.L_x_2503:
        /* <DEDUP_REMOVED lines=13> */
[----:B------:R-:W-:-:S07]  /*15310*/  IMAD.MOV.U32 R4, RZ, RZ, R2 ;  /* 0x000000ffff047224 */ /* 0x000fce00078e0002 */
.L_x_2515:
[----:B------:R-:W-:Y:S05]  /*15320*/  BSYNC.RECONVERGENT B1 ;  /* 0x0000000000017941 */ /* 0x000fea0003800200 */
.L_x_2514:
        /* <DEDUP_REMOVED lines=13> */
.L_x_2517:
[----:B------:R-:W-:Y:S05]  /*15400*/  BSYNC.RECONVERGENT B1 ;  /* 0x0000000000017941 */ /* 0x000fea0003800200 */
.L_x_2516:
[----:B------:R-:W0:Y:S01]  /*15410*/  MUFU.RCP R3, R0 ;  /* 0x0000000000037308 */ /* 0x000e220000001000 */
[----:B------:R-:W-:Y:S07]  /*15420*/  BSSY.RECONVERGENT B1, `(.L_x_2518) ;  /* 0x000000d000017945 */ /* 0x000fee0003800200 */
[----:B------:R-:W1:Y:S01]  /*15430*/  FCHK P0, R5, R0 ;  /* 0x0000000005007302 */ /* 0x000e620000000000 */
[----:B0-----:R-:W-:-:S04]  /*15440*/  FFMA R2, -R0, R3, 1 ;  /* 0x3f80000000027423 */ /* 0x001fc80000000103 */
[----:B------:R-:W-:Y:S01]  /*15450*/  FFMA R2, R3, R2, R3 ;  /* 0x0000000203027223 */ /* 0x000fe20000000003 */
[----:B------:R-:W-:-:S03]  /*15460*/  IMAD.MOV.U32 R3, RZ, RZ, R8 ;  /* 0x000000ffff037224 */ /* 0x000fc600078e0008 */
        /* <DEDUP_REMOVED lines=8> */
.L_x_2519:
[----:B------:R-:W-:Y:S05]  /*154f0*/  BSYNC.RECONVERGENT B1 ;  /* 0x0000000000017941 */ /* 0x000fea0003800200 */
.L_x_2518:
        /* <DEDUP_REMOVED lines=13> */
.L_x_2521:
[----:B------:R-:W-:Y:S05]  /*155d0*/  BSYNC.RECONVERGENT B1 ;  /* 0x0000000000017941 */ /* 0x000fea0003800200 */
.L_x_2520:
        /* <DEDUP_REMOVED lines=13> */
.L_x_2523:
[----:B------:R-:W-:Y:S05]  /*156b0*/  BSYNC.RECONVERGENT B1 ;  /* 0x0000000000017941 */ /* 0x000fea0003800200 */
.L_x_2522:
        /* <DEDUP_REMOVED lines=13> */
.L_x_2525:
[----:B------:R-:W-:Y:S05]  /*15790*/  BSYNC.RECONVERGENT B1 ;  /* 0x0000000000017941 */ /* 0x000fea0003800200 */
.L_x_2524:
        /* <DEDUP_REMOVED lines=11> */
[----:B------:R-:W-:Y:S05]  /*15850*/  CALL.REL.NOINC `($__internal_5_$__cuda_sm3x_div_rn_noftz_f32_slowpath) ;  /* 0x0000015400d47944 */ /* 0x000fea0003c00000 */
[----:B------:R-:W-:-:S07]  /*15860*/  IMAD.MOV.U32 R16, RZ, RZ, R2 ;  /* 0x000000ffff107224 */ /* 0x000fce00078e0002 */
.L_x_2527:
[----:B------:R-:W-:Y:S05]  /*15870*/  BSYNC.RECONVERGENT B1 ;  /* 0x0000000000017941 */ /* 0x000fea0003800200 */
.L_x_2526:
        /* <DEDUP_REMOVED lines=13> */
.L_x_2529:
[----:B------:R-:W-:Y:S05]  /*15950*/  BSYNC.RECONVERGENT B1 ;  /* 0x0000000000017941 */ /* 0x000fea0003800200 */
.L_x_2528:
        /* <DEDUP_REMOVED lines=13> */
.L_x_2531:
[----:B------:R-:W-:Y:S05]  /*15a30*/  BSYNC.RECONVERGENT B1 ;  /* 0x0000000000017941 */ /* 0x000fea0003800200 */
.L_x_2530:
        /* <DEDUP_REMOVED lines=13> */
.L_x_2533:
[----:B------:R-:W-:Y:S05]  /*15b10*/  BSYNC.RECONVERGENT B1 ;  /* 0x0000000000017941 */ /* 0x000fea0003800200 */
.L_x_2532:
        /* <DEDUP_REMOVED lines=13> */
.L_x_2535:
[----:B------:R-:W-:Y:S05]  /*15bf0*/  BSYNC.RECONVERGENT B1 ;  /* 0x0000000000017941 */ /* 0x000fea0003800200 */
.L_x_2534:
        /* <DEDUP_REMOVED lines=13> */
.L_x_2537:
[----:B------:R-:W-:Y:S05]  /*15cd0*/  BSYNC.RECONVERGENT B1 ;  /* 0x0000000000017941 */ /* 0x000fea0003800200 */
.L_x_2536:
        /* <DEDUP_REMOVED lines=13> */
.L_x_2539:
[----:B------:R-:W-:Y:S05]  /*15db0*/  BSYNC.RECONVERGENT B1 ;  /* 0x0000000000017941 */ /* 0x000fea0003800200 */
.L_x_2538:
        /* <DEDUP_REMOVED lines=13> */
.L_x_2541:
[----:B------:R-:W-:Y:S05]  /*15e90*/  BSYNC.RECONVERGENT B1 ;  /* 0x0000000000017941 */ /* 0x000fea0003800200 */
.L_x_2540:
        /* <DEDUP_REMOVED lines=13> */
.L_x_2543:
[----:B------:R-:W-:Y:S05]  /*15f70*/  BSYNC.RECONVERGENT B1 ;  /* 0x0000000000017941 */ /* 0x000fea0003800200 */
.L_x_2542:
        /* <DEDUP_REMOVED lines=12> */
.L_x_2545:
[----:B------:R-:W-:Y:S05]  /*16040*/  BSYNC.RECONVERGENT B1 ;  /* 0x0000000000017941 */ /* 0x000fea0003800200 */
.L_x_2544:
[----:B------:R-:W-:Y:S05]  /*16050*/  BRA `(.L_x_2546) ;  /* 0x0000000000687947 */ /* 0x000fea0003800000 */
.L_x_2123:
        /* <DEDUP_REMOVED lines=11> */
.L_x_2547:
        /* <DEDUP_REMOVED lines=15> */
.L_x_2546:
[----:B------:R-:W0:Y:S01]  /*16200*/  LDC R14, c[0x0][0x3ac] ;  /* 0x0000eb00ff0e7b82 */ /* 0x000e220000000800 */
        /* <DEDUP_REMOVED lines=13> */
[----:B------:R-:W-:-:S02]  /*162e0*/  FADD R3, R3, R18 ;  /* 0x0000001203037221 */ /* 0x000fc40000000000 */
[----:B------:R-:W-:-:S04]  /*162f0*/  FADD R2, R11, R2 ;  /* 0x000000020b027221 */ /* 0x000fc80000000000 */
[----:B------:R-:W-:Y:S01]  /*16300*/  FADD R11, R3, R2 ;  /* 0x00000002030b7221 */ /* 0x000fe20000000000 */
[----:B0-----:R-:W-:-:S04]  /*16310*/  SHF.L.U32 R5, R14, 0xd, RZ ;  /* 0x0000000d0e057819 */ /* 0x001fc800000006ff */
[----:B------:R-:W-:-:S13]  /*16320*/  ISETP.GE.U32.AND P0, PT, R6, R5, PT ;  /* 0x000000050600720c */ /* 0x000fda0003f06070 */
        /* <DEDUP_REMOVED lines=12> */
[----:B------:R-:W-:-:S07]  /*163f0*/  IMAD.MOV.U32 R10, RZ, RZ, R2 ;  /* 0x000000ffff0a7224 */ /* 0x000fce00078e0002 */
.L_x_2550:
[----:B------:R-:W0:Y:S01]  /*16400*/  LDC.64 R22, c[0x0][0x3a8] ;  /* 0x0000ea00ff167b82 */ /* 0x000e220000000a00 */
[----:B------:R-:W-:-:S07]  /*16410*/  IMAD.MOV.U32 R8, RZ, RZ, RZ ;  /* 0x000000ffff087224 */ /* 0x000fce00078e00ff */
[----:B------:R-:W1:Y:S01]  /*16420*/  LDC R5, c[0x0][0x3c0] ;  /* 0x0000f000ff057b82 */ /* 0x000e620000000800 */
[----:B0-----:R-:W-:Y:S02]  /*16430*/  IMAD.SHL.U32 R4, R23, 0x2000, RZ ;  /* 0x0000200017047824 */ /* 0x001fe400078e00ff */
[----:B------:R-:W-:-:S03]  /*16440*/  VIADD R2, R22, 0xffffe000 ;  /* 0xffffe00016027836 */ /* 0x000fc60000000000 */
[----:B------:R-:W-:Y:S02]  /*16450*/  LEA R9, R13, R4, 0xd ;  /* 0x000000040d097211 */ /* 0x000fe400078e68ff */
[----:B-1----:R-:W-:Y:S02]  /*16460*/  LOP3.LUT R7, R5, 0x3, RZ, 0xc0, !PT ;  /* 0x0000000305077812 */ /* 0x002fe400078ec0ff */
[----:B------:R-:W-:Y:S02]  /*16470*/  ISETP.GT.U32.AND P0, PT, R9, R2, PT ;  /* 0x000000020900720c */ /* 0x000fe40003f04070 */
[C---:B------:R-:W-:Y:S01]  /*16480*/  LOP3.LUT R6, R5.reuse, 0x7ffffffc, RZ, 0xc0, !PT ;  /* 0x7ffffffc05067812 */ /* 0x040fe200078ec0ff */
[----:B------:R-:W-:-:S10]  /*16490*/  VIADD R5, R5, 0xffffffff ;  /* 0xffffffff05057836 */ /* 0x000fd40000000000 */
[----:B------:R-:W-:Y:S05]  /*164a0*/  @P0 BRA `(.L_x_2551) ;  /* 0x0000012c00740947 */ /* 0x000fea0003800000 */
.L_x_2968:
        /* <DEDUP_REMOVED lines=19> */
[----:B------:R-:W0:Y:S01]  /*165e0*/  LDC R3, c[0x0][0x380] ;  /* 0x0000e000ff037b82 */ /* 0x000e220000000800 */
[----:B------:R-:W-:Y:S01]  /*165f0*/  ISETP.GE.U32.AND P0, PT, R5, 0x3, PT ;  /* 0x000000030500780c */ /* 0x000fe20003f06070 */
[----:B------:R-:W-:Y:S02]  /*16600*/  HFMA2 R20, -RZ, RZ, -310, -36736 ;  /* 0xdcd8f87cff147431 */ /* 0x000fe400000001ff */
[----:B------:R-:W-:Y:S02]  /*16610*/  IMAD.MOV.U32 R4, RZ, RZ, -0x75bd8fc ;  /* 0xf8a42704ff047424 */ /* 0x000fe400078e00ff */
[----:B------:R-:W-:Y:S01]  /*16620*/  IMAD.MOV.U32 R47, RZ, RZ, RZ ;  /* 0x000000ffff2f7224 */ /* 0x000fe200078e00ff */
[----:B0-----:R-:W-:-:S04]  /*16630*/  IADD3 R3, PT, PT, R9, R3, R12 ;  /* 0x0000000309037210 */ /* 0x001fc80007ffe00c */
[----:B------:R-:W-:-:S05]  /*16640*/  LOP3.LUT R2, R3, 0xaad26b49, RZ, 0x3c, !PT ;  /* 0xaad26b4903027812 */ /* 0x000fca00078e3cff */
[----:B------:R-:W-:-:S04]  /*16650*/  IMAD R2, R2, 0x4182bed5, RZ ;  /* 0x4182bed502027824 */ /* 0x000fc800078e02ff */
[C---:B------:R-:W-:Y:S01]  /*16660*/  VIADD R15, R2.reuse, 0x583f19 ;  /* 0x00583f19020f7836 */ /* 0x040fe20000000000 */
[C---:B------:R-:W-:Y:S01]  /*16670*/  LOP3.LUT R22, R2.reuse, 0x159a55e5, RZ, 0x3c, !PT ;  /* 0x159a55e502167812 */ /* 0x040fe200078e3cff */
[C---:B------:R-:W-:Y:S02]  /*16680*/  VIADD R26, R2.reuse, 0x75bcd15 ;  /* 0x075bcd15021a7836 */ /* 0x040fe40000000000 */
[----:B------:R-:W-:Y:S01]  /*16690*/  VIADD R17, R2, 0xd9f6dc18 ;  /* 0xd9f6dc1802117836 */ /* 0x000fe20000000000 */
[----:B------:R-:W-:Y:S06]  /*166a0*/  @!P0 BRA `(.L_x_2553) ;  /* 0x0000000800708947 */ /* 0x000fec0003800000 */
[----:B------:R-:W-:Y:S01]  /*166b0*/  MOV R19, RZ ;  /* 0x000000ff00137202 */ /* 0x000fe20000000f00 */
[----:B------:R-:W-:Y:S02]  /*166c0*/  IMAD.MOV.U32 R4, RZ, RZ, -0x75bd8fc ;  /* 0xf8a42704ff047424 */ /* 0x000fe400078e00ff */
[----:B------:R-:W-:Y:S02]  /*166d0*/  IMAD.MOV.U32 R20, RZ, RZ, -0x23270784 ;  /* 0xdcd8f87cff147424 */ /* 0x000fe400078e00ff */
[----:B------:R-:W-:-:S07]  /*166e0*/  IMAD.MOV.U32 R47, RZ, RZ, RZ ;  /* 0x000000ffff2f7224 */ /* 0x000fce00078e00ff */
.L_x_2566:
        /* <DEDUP_REMOVED lines=32> */
.L_x_2555:
[----:B------:R-:W-:Y:S01]  /*168f0*/  FMUL.FTZ R16, R21, R2 ;  /* 0x0000000215107220 */ /* 0x000fe20000410000 */
[----:B------:R-:W-:-:S03]  /*16900*/  FMUL.FTZ R2, R2, 0.5 ;  /* 0x3f00000002027820 */ /* 0x000fc60000410000 */
[----:B------:R-:W-:-:S04]  /*16910*/  FFMA R21, -R16, R16, R21 ;  /* 0x0000001010157223 */ /* 0x000fc80000000115 */
[----:B------:R-:W-:-:S07]  /*16920*/  FFMA R16, R21, R2, R16 ;  /* 0x0000000215107223 */ /* 0x000fce0000000010 */
.L_x_2556:
[----:B------:R-:W-:Y:S05]  /*16930*/  BSYNC.RECONVERGENT B2 ;  /* 0x0000000000027941 */ /* 0x000fea0003800200 */
.L_x_2554:
        /* <DEDUP_REMOVED lines=32> */
.L_x_2558:
[----:B------:R-:W-:Y:S01]  /*16b40*/  FMUL.FTZ R16, R21, R2 ;  /* 0x0000000215107220 */ /* 0x000fe20000410000 */
[----:B------:R-:W-:-:S03]  /*16b50*/  FMUL.FTZ R2, R2, 0.5 ;  /* 0x3f00000002027820 */ /* 0x000fc60000410000 */
[----:B------:R-:W-:-:S04]  /*16b60*/  FFMA R21, -R16, R16, R21 ;  /* 0x0000001010157223 */ /* 0x000fc80000000115 */
[----:B------:R-:W-:-:S07]  /*16b70*/  FFMA R16, R21, R2, R16 ;  /* 0x0000000215107223 */ /* 0x000fce0000000010 */
.L_x_2559:
[----:B------:R-:W-:Y:S05]  /*16b80*/  BSYNC.RECONVERGENT B2 ;  /* 0x0000000000027941 */ /* 0x000fea0003800200 */
.L_x_2557:
        /* <DEDUP_REMOVED lines=32> */
.L_x_2561:
[----:B------:R-:W-:Y:S01]  /*16d90*/  FMUL.FTZ R16, R15, R2 ;  /* 0x000000020f107220 */ /* 0x000fe20000410000 */
[----:B------:R-:W-:-:S03]  /*16da0*/  FMUL.FTZ R2, R2, 0.5 ;  /* 0x3f00000002027820 */ /* 0x000fc60000410000 */
[----:B------:R-:W-:-:S04]  /*16db0*/  FFMA R15, -R16, R16, R15 ;  /* 0x00000010100f7223 */ /* 0x000fc8000000010f */
[----:B------:R-:W-:-:S07]  /*16dc0*/  FFMA R16, R15, R2, R16 ;  /* 0x000000020f107223 */ /* 0x000fce0000000010 */
.L_x_2562:
[----:B------:R-:W-:Y:S05]  /*16dd0*/  BSYNC.RECONVERGENT B2 ;  /* 0x0000000000027941 */ /* 0x000fea0003800200 */
.L_x_2560:
        /* <DEDUP_REMOVED lines=33> */
.L_x_2564:
[----:B------:R-:W-:Y:S01]  /*16ff0*/  FMUL.FTZ R16, R21, R2 ;  /* 0x0000000215107220 */ /* 0x000fe20000410000 */
[----:B------:R-:W-:-:S03]  /*17000*/  FMUL.FTZ R2, R2, 0.5 ;  /* 0x3f00000002027820 */ /* 0x000fc60000410000 */
[----:B------:R-:W-:-:S04]  /*17010*/  FFMA R21, -R16, R16, R21 ;  /* 0x0000001010157223 */ /* 0x000fc80000000115 */
[----:B------:R-:W-:-:S07]  /*17020*/  FFMA R16, R21, R2, R16 ;  /* 0x0000000215107223 */ /* 0x000fce0000000010 */
.L_x_2565:
[----:B------:R-:W-:Y:S05]  /*17030*/  BSYNC.RECONVERGENT B2 ;  /* 0x0000000000027941 */ /* 0x000fea0003800200 */
.L_x_2563:
[----:B------:R-:W-:-:S13]  /*17040*/  FSETP.GTU.AND P0, PT, R16, 1, PT ;  /* 0x3f8000001000780b */ /* 0x000fda0003f0c000 */
[----:B------:R-:W-:Y:S01]  /*17050*/  @!P0 FADD R47, R47, 1 ;  /* 0x3f8000002f2f8421 */ /* 0x000fe20000000000 */
[----:B------:R-:W-:Y:S06]  /*17060*/  @P1 BRA `(.L_x_2566) ;  /* 0xfffffff400a01947 */ /* 0x000fec000383ffff */
.L_x_2553:
        /* <DEDUP_REMOVED lines=33> */
.L_x_2569:
[----:B------:R-:W-:Y:S01]  /*17280*/  FMUL.FTZ R16, R19, R2 ;  /* 0x0000000213107220 */ /* 0x000fe20000410000 */
[----:B------:R-:W-:-:S03]  /*17290*/  FMUL.FTZ R2, R2, 0.5 ;  /* 0x3f00000002027820 */ /* 0x000fc60000410000 */
[----:B------:R-:W-:-:S04]  /*172a0*/  FFMA R19, -R16, R16, R19 ;  /* 0x0000001010137223 */ /* 0x000fc80000000113 */
[----:B------:R-:W-:-:S07]  /*172b0*/  FFMA R16, R19, R2, R16 ;  /* 0x0000000213107223 */ /* 0x000fce0000000010 */
.L_x_2570:
[----:B------:R-:W-:Y:S05]  /*172c0*/  BSYNC.RECONVERGENT B2 ;  /* 0x0000000000027941 */ /* 0x000fea0003800200 */
.L_x_2568:
        /* <DEDUP_REMOVED lines=10> */
[----:B------:R-:W-:Y:S02]  /*17370*/  IMAD.SHL.U32 R4, R19, 0x2, RZ ;  /* 0x0000000213047824 */ /* 0x000fe400078e00ff */
[----:B------:R-:W-:-:S03]  /*17380*/  IMAD.SHL.U32 R14, R21, 0x2, RZ ;  /* 0x00000002150e7824 */ /* 0x000fc600078e00ff */
[----:B------:R-:W-:Y:S01]  /*17390*/  LOP3.LUT R2, R19, R4, R2, 0x96, !PT ;  /* 0x0000000413027212 */ /* 0x000fe200078e9602 */
[----:B------:R-:W-:-:S03]  /*173a0*/  IMAD.MOV.U32 R19, RZ, RZ, 0x2f800000 ;  /* 0x2f800000ff137424 */ /* 0x000fc600078e00ff */
        /* <DEDUP_REMOVED lines=20> */
.L_x_2572:
[----:B------:R-:W-:Y:S01]  /*174f0*/  FMUL.FTZ R16, R19, R2 ;  /* 0x0000000213107220 */ /* 0x000fe20000410000 */
[----:B------:R-:W-:-:S03]  /*17500*/  FMUL.FTZ R2, R2, 0.5 ;  /* 0x3f00000002027820 */ /* 0x000fc60000410000 */
[----:B------:R-:W-:-:S04]  /*17510*/  FFMA R19, -R16, R16, R19 ;  /* 0x0000001010137223 */ /* 0x000fc80000000113 */
[----:B------:R-:W-:-:S07]  /*17520*/  FFMA R16, R19, R2, R16 ;  /* 0x0000000213107223 */ /* 0x000fce0000000010 */
.L_x_2573:
[----:B------:R-:W-:Y:S05]  /*17530*/  BSYNC.RECONVERGENT B2 ;  /* 0x0000000000027941 */ /* 0x000fea0003800200 */
.L_x_2571:
        /* <DEDUP_REMOVED lines=9> */
[----:B------:R-:W-:-:S03]  /*175d0*/  SHF.L.U32 R4, R2, 0x1, RZ ;  /* 0x0000000102047819 */ /* 0x000fc600000006ff */
[----:B------:R-:W-:Y:S01]  /*175e0*/  IMAD.SHL.U32 R14, R19, 0x2, RZ ;  /* 0x00000002130e7824 */ /* 0x000fe200078e00ff */
[----:B------:R-:W-:Y:S01]  /*175f0*/  LOP3.LUT R4, R2, R4, R15, 0x96, !PT ;  /* 0x0000000402047212 */ /* 0x000fe200078e960f */
[----:B------:R-:W-:-:S03]  /*17600*/  IMAD.MOV.U32 R15, RZ, RZ, 0x2f800000 ;  /* 0x2f800000ff0f7424 */ /* 0x000fc600078e00ff */
        /* <DEDUP_REMOVED lines=20> */
.L_x_2575:
[----:B------:R-:W-:Y:S01]  /*17750*/  FMUL.FTZ R16, R15, R2 ;  /* 0x000000020f107220 */ /* 0x000fe20000410000 */
[----:B------:R-:W-:-:S03]  /*17760*/  FMUL.FTZ R2, R2, 0.5 ;  /* 0x3f00000002027820 */ /* 0x000fc60000410000 */
[----:B------:R-:W-:-:S04]  /*17770*/  FFMA R15, -R16, R16, R15 ;  /* 0x00000010100f7223 */ /* 0x000fc8000000010f */
[----:B------:R-:W-:-:S07]  /*17780*/  FFMA R16, R15, R2, R16 ;  /* 0x000000020f107223 */ /* 0x000fce0000000010 */
.L_x_2576:
[----:B------:R-:W-:Y:S05]  /*17790*/  BSYNC.RECONVERGENT B2 ;  /* 0x0000000000027941 */ /* 0x000fea0003800200 */
.L_x_2574:
[----:B------:R-:W-:-:S13]  /*177a0*/  FSETP.GTU.AND P0, PT, R16, 1, PT ;  /* 0x3f8000001000780b */ /* 0x000fda0003f0c000 */
[----:B------:R-:W-:-:S07]  /*177b0*/  @!P0 FADD R47, R47, 1 ;  /* 0x3f8000002f2f8421 */ /* 0x000fce0000000000 */
.L_x_2567:
        /* <DEDUP_REMOVED lines=17> */
.L_x_2590:
        /* <DEDUP_REMOVED lines=32> */
.L_x_2579:
[----:B------:R-:W-:Y:S01]  /*17ad0*/  FMUL.FTZ R16, R23, R2 ;  /* 0x0000000217107220 */ /* 0x000fe20000410000 */
[----:B------:R-:W-:-:S03]  /*17ae0*/  FMUL.FTZ R2, R2, 0.5 ;  /* 0x3f00000002027820 */ /* 0x000fc60000410000 */
[----:B------:R-:W-:-:S04]  /*17af0*/  FFMA R23, -R16, R16, R23 ;  /* 0x0000001010177223 */ /* 0x000fc80000000117 */
[----:B------:R-:W-:-:S07]  /*17b00*/  FFMA R16, R23, R2, R16 ;  /* 0x0000000217107223 */ /* 0x000fce0000000010 */
.L_x_2580:
[----:B------:R-:W-:Y:S05]  /*17b10*/  BSYNC.RECONVERGENT B2 ;  /* 0x0000000000027941 */ /* 0x000fea0003800200 */
.L_x_2578:
        /* <DEDUP_REMOVED lines=32> */
.L_x_2582:
[----:B------:R-:W-:Y:S01]  /*17d20*/  FMUL.FTZ R16, R23, R2 ;  /* 0x0000000217107220 */ /* 0x000fe20000410000 */
[----:B------:R-:W-:-:S03]  /*17d30*/  FMUL.FTZ R2, R2, 0.5 ;  /* 0x3f00000002027820 */ /* 0x000fc60000410000 */
[----:B------:R-:W-:-:S04]  /*17d40*/  FFMA R23, -R16, R16, R23 ;  /* 0x0000001010177223 */ /* 0x000fc80000000117 */
[----:B------:R-:W-:-:S07]  /*17d50*/  FFMA R16, R23, R2, R16 ;  /* 0x0000000217107223 */ /* 0x000fce0000000010 */
.L_x_2583:
[----:B------:R-:W-:Y:S05]  /*17d60*/  BSYNC.RECONVERGENT B2 ;  /* 0x0000000000027941 */ /* 0x000fea0003800200 */
.L_x_2581:
        /* <DEDUP_REMOVED lines=32> */
.L_x_2585:
[----:B------:R-:W-:Y:S01]  /*17f70*/  FMUL.FTZ R16, R15, R2 ;  /* 0x000000020f107220 */ /* 0x000fe20000410000 */
[----:B------:R-:W-:-:S03]  /*17f80*/  FMUL.FTZ R2, R2, 0.5 ;  /* 0x3f00000002027820 */ /* 0x000fc60000410000 */
[----:B------:R-:W-:-:S04]  /*17f90*/  FFMA R15, -R16, R16, R15 ;  /* 0x00000010100f7223 */ /* 0x000fc8000000010f */
[----:B------:R-:W-:-:S07]  /*17fa0*/  FFMA R16, R15, R2, R16 ;  /* 0x000000020f107223 */ /* 0x000fce0000000010 */
.L_x_2586:
[----:B------:R-:W-:Y:S05]  /*17fb0*/  BSYNC.RECONVERGENT B2 ;  /* 0x0000000000027941 */ /* 0x000fea0003800200 */
.L_x_2584:
        /* <DEDUP_REMOVED lines=33> */
.L_x_2588:
[----:B------:R-:W-:Y:S01]  /*181d0*/  FMUL.FTZ R16, R23, R2 ;  /* 0x0000000217107220 */ /* 0x000fe20000410000 */
[----:B------:R-:W-:-:S03]  /*181e0*/  FMUL.FTZ R2, R2, 0.5 ;  /* 0x3f00000002027820 */ /* 0x000fc60000410000 */
[----:B------:R-:W-:-:S04]  /*181f0*/  FFMA R23, -R16, R16, R23 ;  /* 0x0000001010177223 */ /* 0x000fc80000000117 */
[----:B------:R-:W-:-:S07]  /*18200*/  FFMA R16, R23, R2, R16 ;  /* 0x0000000217107223 */ /* 0x000fce0000000010 */
.L_x_2589:
[----:B------:R-:W-:Y:S05]  /*18210*/  BSYNC.RECONVERGENT B2 ;  /* 0x0000000000027941 */ /* 0x000fea0003800200 */
.L_x_2587:
[----:B------:R-:W-:-:S13]  /*18220*/  FSETP.GTU.AND P0, PT, R16, 1, PT ;  /* 0x3f8000001000780b */ /* 0x000fda0003f0c000 */
[----:B------:R-:W-:Y:S01]  /*18230*/  @!P0 FADD R21, R21, 1 ;  /* 0x3f80000015158421 */ /* 0x000fe20000000000 */
[----:B------:R-:W-:Y:S06]  /*18240*/  @P1 BRA `(.L_x_2590) ;  /* 0xfffffff400a01947 */ /* 0x000fec000383ffff */
.L_x_2577:
        /* <DEDUP_REMOVED lines=33> */
.L_x_2593:
[----:B------:R-:W-:Y:S01]  /*18460*/  FMUL.FTZ R16, R19, R2 ;  /* 0x0000000213107220 */ /* 0x000fe20000410000 */
[----:B------:R-:W-:-:S03]  /*18470*/  FMUL.FTZ R2, R2, 0.5 ;  /* 0x3f00000002027820 */ /* 0x000fc60000410000 */
[----:B------:R-:W-:-:S04]  /*18480*/  FFMA R19, -R16, R16, R19 ;  /* 0x0000001010137223 */ /* 0x000fc80000000113 */
[----:B------:R-:W-:-:S07]  /*18490*/  FFMA R16, R19, R2, R16 ;  /* 0x0000000213107223 */ /* 0x000fce0000000010 */
.L_x_2594:
[----:B------:R-:W-:Y:S05]  /*184a0*/  BSYNC.RECONVERGENT B2 ;  /* 0x0000000000027941 */ /* 0x000fea0003800200 */
.L_x_2592:
        /* <DEDUP_REMOVED lines=34> */
.L_x_2596:
[----:B------:R-:W-:Y:S01]  /*186d0*/  FMUL.FTZ R16, R19, R2 ;  /* 0x0000000213107220 */ /* 0x000fe20000410000 */
[----:B------:R-:W-:-:S03]  /*186e0*/  FMUL.FTZ R2, R2, 0.5 ;  /* 0x3f00000002027820 */ /* 0x000fc60000410000 */
[----:B------:R-:W-:-:S04]  /*186f0*/  FFMA R19, -R16, R16, R19 ;  /* 0x0000001010137223 */ /* 0x000fc80000000113 */
[----:B------:R-:W-:-:S07]  /*18700*/  FFMA R16, R19, R2, R16 ;  /* 0x0000000213107223 */ /* 0x000fce0000000010 */
.L_x_2597:
[----:B------:R-:W-:Y:S05]  /*18710*/  BSYNC.RECONVERGENT B2 ;  /* 0x0000000000027941 */ /* 0x000fea0003800200 */
.L_x_2595:
        /* <DEDUP_REMOVED lines=33> */
.L_x_2599:
[----:B------:R-:W-:Y:S01]  /*18930*/  FMUL.FTZ R16, R15, R2 ;  /* 0x000000020f107220 */ /* 0x000fe20000410000 */
[----:B------:R-:W-:-:S03]  /*18940*/  FMUL.FTZ R2, R2, 0.5 ;  /* 0x3f00000002027820 */ /* 0x000fc60000410000 */
[----:B------:R-:W-:-:S04]  /*18950*/  FFMA R15, -R16, R16, R15 ;  /* 0x00000010100f7223 */ /* 0x000fc8000000010f */
[----:B------:R-:W-:-:S07]  /*18960*/  FFMA R16, R15, R2, R16 ;  /* 0x000000020f107223 */ /* 0x000fce0000000010 */
.L_x_2600:
[----:B------:R-:W-:Y:S05]  /*18970*/  BSYNC.RECONVERGENT B2 ;  /* 0x0000000000027941 */ /* 0x000fea0003800200 */
.L_x_2598:
[----:B------:R-:W-:-:S13]  /*18980*/  FSETP.GTU.AND P0, PT, R16, 1, PT ;  /* 0x3f8000001000780b */ /* 0x000fda0003f0c000 */
[----:B------:R-:W-:-:S07]  /*18990*/  @!P0 FADD R21, R21, 1 ;  /* 0x3f80000015158421 */ /* 0x000fce0000000000 */
.L_x_2591:
[----:B------:R-:W-:Y:S01]  /*189a0*/  VIADD R2, R3, 0x400 ;  /* 0x0000040003027836 */ /* 0x000fe20000000000 */
[----:B------:R-:W-:Y:S01]  /*189b0*/  ISETP.GE.U32.AND P0, PT, R5, 0x3, PT ;  /* 0x000000030500780c */ /* 0x000fe20003f06070 */
        /* <DEDUP_REMOVED lines=15> */
.L_x_2614:
        /* <DEDUP_REMOVED lines=32> */
.L_x_2603:
[----:B------:R-:W-:Y:S01]  /*18cb0*/  FMUL.FTZ R16, R23, R2 ;  /* 0x0000000217107220 */ /* 0x000fe20000410000 */
[----:B------:R-:W-:-:S03]  /*18cc0*/  FMUL.FTZ R2, R2, 0.5 ;  /* 0x3f00000002027820 */ /* 0x000fc60000410000 */
[----:B------:R-:W-:-:S04]  /*18cd0*/  FFMA R23, -R16, R16, R23 ;  /* 0x0000001010177223 */ /* 0x000fc80000000117 */
[----:B------:R-:W-:-:S07]  /*18ce0*/  FFMA R16, R23, R2, R16 ;  /* 0x0000000217107223 */ /* 0x000fce0000000010 */
.L_x_2604:
[----:B------:R-:W-:Y:S05]  /*18cf0*/  BSYNC.RECONVERGENT B2 ;  /* 0x0000000000027941 */ /* 0x000fea0003800200 */
.L_x_2602:
        /* <DEDUP_REMOVED lines=32> */
.L_x_2606:
[----:B------:R-:W-:Y:S01]  /*18f00*/  FMUL.FTZ R16, R15, R2 ;  /* 0x000000020f107220 */ /* 0x000fe20000410000 */
[----:B------:R-:W-:-:S03]  /*18f10*/  FMUL.FTZ R2, R2, 0.5 ;  /* 0x3f00000002027820 */ /* 0x000fc60000410000 */
[----:B------:R-:W-:-:S04]  /*18f20*/  FFMA R15, -R16, R16, R15 ;  /* 0x00000010100f7223 */ /* 0x000fc8000000010f */
[----:B------:R-:W-:-:S07]  /*18f30*/  FFMA R16, R15, R2, R16 ;  /* 0x000000020f107223 */ /* 0x000fce0000000010 */
.L_x_2607:
[----:B------:R-:W-:Y:S05]  /*18f40*/  BSYNC.RECONVERGENT B2 ;  /* 0x0000000000027941 */ /* 0x000fea0003800200 */
.L_x_2605:
        /* <DEDUP_REMOVED lines=32> */
.L_x_2609:
[----:B------:R-:W-:Y:S01]  /*19150*/  FMUL.FTZ R16, R23, R2 ;  /* 0x0000000217107220 */ /* 0x000fe20000410000 */
[----:B------:R-:W-:-:S03]  /*19160*/  FMUL.FTZ R2, R2, 0.5 ;  /* 0x3f00000002027820 */ /* 0x000fc60000410000 */
[----:B------:R-:W-:-:S04]  /*19170*/  FFMA R23, -R16, R16, R23 ;  /* 0x0000001010177223 */ /* 0x000fc80000000117 */
[----:B------:R-:W-:-:S07]  /*19180*/  FFMA R16, R23, R2, R16 ;  /* 0x0000000217107223 */ /* 0x000fce0000000010 */
.L_x_2610:
[----:B------:R-:W-:Y:S05]  /*19190*/  BSYNC.RECONVERGENT B2 ;  /* 0x0000000000027941 */ /* 0x000fea0003800200 */
.L_x_2608:
        /* <DEDUP_REMOVED lines=33> */
.L_x_2612:
[----:B------:R-:W-:Y:S01]  /*193b0*/  FMUL.FTZ R16, R23, R2 ;  /* 0x0000000217107220 */ /* 0x000fe20000410000 */
[----:B------:R-:W-:-:S03]  /*193c0*/  FMUL.FTZ R2, R2, 0.5 ;  /* 0x3f00000002027820 */ /* 0x000fc60000410000 */
[----:B------:R-:W-:-:S04]  /*193d0*/  FFMA R23, -R16, R16, R23 ;  /* 0x0000001010177223 */ /* 0x000fc80000000117 */
[----:B------:R-:W-:-:S07]  /*193e0*/  FFMA R16, R23, R2, R16 ;  /* 0x0000000217107223 */ /* 0x000fce0000000010 */
.L_x_2613:
[----:B------:R-:W-:Y:S05]  /*193f0*/  BSYNC.RECONVERGENT B2 ;  /* 0x0000000000027941 */ /* 0x000fea0003800200 */
.L_x_2611:
[----:B------:R-:W-:-:S13]  /*19400*/  FSETP.GTU.AND P0, PT, R16, 1, PT ;  /* 0x3f8000001000780b */ /* 0x000fda0003f0c000 */
[----:B------:R-:W-:Y:S01]  /*19410*/  @!P0 FADD R45, R45, 1 ;  /* 0x3f8000002d2d8421 */ /* 0x000fe20000000000 */
[----:B------:R-:W-:Y:S06]  /*19420*/  @P1 BRA `(.L_x_2614) ;  /* 0xfffffff400a01947 */ /* 0x000fec000383ffff */
.L_x_2601:
        /* <DEDUP_REMOVED lines=33> */
.L_x_2617:
[----:B------:R-:W-:Y:S01]  /*19640*/  FMUL.FTZ R16, R21, R2 ;  /* 0x0000000215107220 */ /* 0x000fe20000410000 */
[----:B------:R-:W-:-:S03]  /*19650*/  FMUL.FTZ R2, R2, 0.5 ;  /* 0x3f00000002027820 */ /* 0x000fc60000410000 */
[----:B------:R-:W-:-:S04]  /*19660*/  FFMA R21, -R16, R16, R21 ;  /* 0x0000001010157223 */ /* 0x000fc80000000115 */
[----:B------:R-:W-:-:S07]  /*19670*/  FFMA R16, R21, R2, R16 ;  /* 0x0000000215107223 */ /* 0x000fce0000000010 */
.L_x_2618:
[----:B------:R-:W-:Y:S05]  /*19680*/  BSYNC.RECONVERGENT B2 ;  /* 0x0000000000027941 */ /* 0x000fea0003800200 */
.L_x_2616:
        /* <DEDUP_REMOVED lines=34> */
.L_x_2620:
[----:B------:R-:W-:Y:S01]  /*198b0*/  FMUL.FTZ R16, R15, R2 ;  /* 0x000000020f107220 */ /* 0x000fe20000410000 */
[----:B------:R-:W-:-:S03]  /*198c0*/  FMUL.FTZ R2, R2, 0.5 ;  /* 0x3f00000002027820 */ /* 0x000fc60000410000 */
[----:B------:R-:W-:-:S04]  /*198d0*/  FFMA R15, -R16, R16, R15 ;  /* 0x00000010100f7223 */ /* 0x000fc8000000010f */
[----:B------:R-:W-:-:S07]  /*198e0*/  FFMA R16, R15, R2, R16 ;  /* 0x000000020f107223 */ /* 0x000fce0000000010 */
.L_x_2621:
[----:B------:R-:W-:Y:S05]  /*198f0*/  BSYNC.RECONVERGENT B2 ;  /* 0x0000000000027941 */ /* 0x000fea0003800200 */
.L_x_2619:
        /* <DEDUP_REMOVED lines=33> */
.L_x_2623:
[----:B------:R-:W-:Y:S01]  /*19b10*/  FMUL.FTZ R16, R15, R2 ;  /* 0x000000020f107220 */ /* 0x000fe20000410000 */
[----:B------:R-:W-:-:S03]  /*19b20*/  FMUL.FTZ R2, R2, 0.5 ;  /* 0x3f00000002027820 */ /* 0x000fc60000410000 */
[----:B------:R-:W-:-:S04]  /*19b30*/  FFMA R15, -R16, R16, R15 ;  /* 0x00000010100f7223 */ /* 0x000fc8000000010f */
[----:B------:R-:W-:-:S07]  /*19b40*/  FFMA R16, R15, R2, R16 ;  /* 0x000000020f107223 */ /* 0x000fce0000000010 */
.L_x_2624:
[----:B------:R-:W-:Y:S05]  /*19b50*/  BSYNC.RECONVERGENT B2 ;  /* 0x0000000000027941 */ /* 0x000fea0003800200 */
.L_x_2622:
[----:B------:R-:W-:-:S13]  /*19b60*/  FSETP.GTU.AND P0, PT, R16, 1, PT ;  /* 0x3f8000001000780b */ /* 0x000fda0003f0c000 */
[----:B------:R-:W-:-:S07]  /*19b70*/  @!P0 FADD R45, R45, 1 ;  /* 0x3f8000002d2d8421 */ /* 0x000fce0000000000 */
.L_x_2615:
[----:B------:R-:W-:Y:S01]  /*19b80*/  VIADD R2, R3, 0x600 ;  /* 0x0000060003027836 */ /* 0x000fe20000000000 */
[----:B------:R-:W-:Y:S01]  /*19b90*/  ISETP.GE.U32.AND P3, PT, R5, 0x3, PT ;  /* 0x000000030500780c */ /* 0x000fe20003f66070 */
        /* <DEDUP_REMOVED lines=15> */
.L_x_2638:
        /* <DEDUP_REMOVED lines=32> */
.L_x_2627:
[----:B------:R-:W-:Y:S01]  /*19e90*/  FMUL.FTZ R16, R23, R2 ;  /* 0x0000000217107220 */ /* 0x000fe20000410000 */
[----:B------:R-:W-:-:S03]  /*19ea0*/  FMUL.FTZ R2, R2, 0.5 ;  /* 0x3f00000002027820 */ /* 0x000fc60000410000 */
[----:B------:R-:W-:-:S04]  /*19eb0*/  FFMA R23, -R16, R16, R23 ;  /* 0x0000001010177223 */ /* 0x000fc80000000117 */
[----:B------:R-:W-:-:S07]  /*19ec0*/  FFMA R16, R23, R2, R16 ;  /* 0x0000000217107223 */ /* 0x000fce0000000010 */
.L_x_2628:
[----:B------:R-:W-:Y:S05]  /*19ed0*/  BSYNC.RECONVERGENT B2 ;  /* 0x0000000000027941 */ /* 0x000fea0003800200 */
.L_x_2626:
        /* <DEDUP_REMOVED lines=32> */
.L_x_2630:
[----:B------:R-:W-:Y:S01]  /*1a0e0*/  FMUL.FTZ R16, R23, R2 ;  /* 0x0000000217107220 */ /* 0x000fe20000410000 */
[----:B------:R-:W-:-:S03]  /*1a0f0*/  FMUL.FTZ R2, R2, 0.5 ;  /* 0x3f00000002027820 */ /* 0x000fc60000410000 */
[----:B------:R-:W-:-:S04]  /*1a100*/  FFMA R23, -R16, R16, R23 ;  /* 0x0000001010177223 */ /* 0x000fc80000000117 */
[----:B------:R-:W-:-:S07]  /*1a110*/  FFMA R16, R23, R2, R16 ;  /* 0x0000000217107223 */ /* 0x000fce0000000010 */
.L_x_2631:
[----:B------:R-:W-:Y:S05]  /*1a120*/  BSYNC.RECONVERGENT B2 ;  /* 0x0000000000027941 */ /* 0x000fea0003800200 */
.L_x_2629:
        /* <DEDUP_REMOVED lines=32> */
.L_x_2633:
[----:B------:R-:W-:Y:S01]  /*1a330*/  FMUL.FTZ R16, R15, R2 ;  /* 0x000000020f107220 */ /* 0x000fe20000410000 */
[----:B------:R-:W-:-:S03]  /*1a340*/  FMUL.FTZ R2, R2, 0.5 ;  /* 0x3f00000002027820 */ /* 0x000fc60000410000 */
[----:B------:R-:W-:-:S04]  /*1a350*/  FFMA R15, -R16, R16, R15 ;  /* 0x00000010100f7223 */ /* 0x000fc8000000010f */
[----:B------:R-:W-:-:S07]  /*1a360*/  FFMA R16, R15, R2, R16 ;  /* 0x000000020f107223 */ /* 0x000fce0000000010 */
.L_x_2634:
[----:B------:R-:W-:Y:S05]  /*1a370*/  BSYNC.RECONVERGENT B2 ;  /* 0x0000000000027941 */ /* 0x000fea0003800200 */
.L_x_2632:
        /* <DEDUP_REMOVED lines=33> */
.L_x_2636:
[----:B------:R-:W-:Y:S01]  /*1a590*/  FMUL.FTZ R16, R23, R2 ;  /* 0x0000000217107220 */ /* 0x000fe20000410000 */
[----:B------:R-:W-:-:S03]  /*1a5a0*/  FMUL.FTZ R2, R2, 0.5 ;  /* 0x3f00000002027820 */ /* 0x000fc60000410000 */
[----:B------:R-:W-:-:S04]  /*1a5b0*/  FFMA R23, -R16, R16, R23 ;  /* 0x0000001010177223 */ /* 0x000fc80000000117 */
[----:B------:R-:W-:-:S07]  /*1a5c0*/  FFMA R16, R23, R2, R16 ;  /* 0x0000000217107223 */ /* 0x000fce0000000010 */
.L_x_2637:
[----:B------:R-:W-:Y:S05]  /*1a5d0*/  BSYNC.RECONVERGENT B2 ;  /* 0x0000000000027941 */ /* 0x000fea0003800200 */
.L_x_2635:
[----:B------:R-:W-:-:S13]  /*1a5e0*/  FSETP.GTU.AND P0, PT, R16, 1, PT ;  /* 0x3f8000001000780b */ /* 0x000fda0003f0c000 */
[----:B------:R-:W-:Y:S01]  /*1a5f0*/  @!P0 FADD R43, R43, 1 ;  /* 0x3f8000002b2b8421 */ /* 0x000fe20000000000 */
[----:B------:R-:W-:Y:S06]  /*1a600*/  @P1 BRA `(.L_x_2638) ;  /* 0xfffffff400a01947 */ /* 0x000fec000383ffff */
.L_x_2625:
        /* <DEDUP_REMOVED lines=33> */
.L_x_2641:
[----:B------:R-:W-:Y:S01]  /*1a820*/  FMUL.FTZ R16, R21, R2 ;  /* 0x0000000215107220 */ /* 0x000fe20000410000 */
[----:B------:R-:W-:-:S03]  /*1a830*/  FMUL.FTZ R2, R2, 0.5 ;  /* 0x3f00000002027820 */ /* 0x000fc60000410000 */
[----:B------:R-:W-:-:S04]  /*1a840*/  FFMA R21, -R16, R16, R21 ;  /* 0x0000001010157223 */ /* 0x000fc80000000115 */
[----:B------:R-:W-:-:S07]  /*1a850*/  FFMA R16, R21, R2, R16 ;  /* 0x0000000215107223 */ /* 0x000fce0000000010 */
.L_x_2642:
[----:B------:R-:W-:Y:S05]  /*1a860*/  BSYNC.RECONVERGENT B2 ;  /* 0x0000000000027941 */ /* 0x000fea0003800200 */
.L_x_2640:
        /* <DEDUP_REMOVED lines=13> */
[----:B------:R-:W-:-:S03]  /*1a940*/  HFMA2 R21, -RZ, RZ, 0.1171875, 0 ;  /* 0x2f800000ff157431 */ /* 0x000fc600000001ff */
        /* <DEDUP_REMOVED lines=20> */
.L_x_2644:
[----:B------:R-:W-:Y:S01]  /*1aa90*/  FMUL.FTZ R16, R21, R2 ;  /* 0x0000000215107220 */ /* 0x000fe20000410000 */
[----:B------:R-:W-:-:S03]  /*1aaa0*/  FMUL.FTZ R2, R2, 0.5 ;  /* 0x3f00000002027820 */ /* 0x000fc60000410000 */
[----:B------:R-:W-:-:S04]  /*1aab0*/  FFMA R21, -R16, R16, R21 ;  /* 0x0000001010157223 */ /* 0x000fc80000000115 */
[----:B------:R-:W-:-:S07]  /*1aac0*/  FFMA R16, R21, R2, R16 ;  /* 0x0000000215107223 */ /* 0x000fce0000000010 */
.L_x_2645:
[----:B------:R-:W-:Y:S05]  /*1aad0*/  BSYNC.RECONVERGENT B2 ;  /* 0x0000000000027941 */ /* 0x000fea0003800200 */
.L_x_2643:
        /* <DEDUP_REMOVED lines=9> */
[----:B------:R-:W-:Y:S01]  /*1ab70*/  IMAD.SHL.U32 R4, R2, 0x2, RZ ;  /* 0x0000000202047824 */ /* 0x000fe200078e00ff */
[----:B------:R-:W-:-:S04]  /*1ab80*/  SHF.L.U32 R14, R21, 0x1, RZ ;  /* 0x00000001150e7819 */ /* 0x000fc800000006ff */
        /* <DEDUP_REMOVED lines=22> */
.L_x_2647:
[----:B------:R-:W-:Y:S01]  /*1acf0*/  FMUL.FTZ R16, R15, R2 ;  /* 0x000000020f107220 */ /* 0x000fe20000410000 */
[----:B------:R-:W-:-:S03]  /*1ad00*/  FMUL.FTZ R2, R2, 0.5 ;  /* 0x3f00000002027820 */ /* 0x000fc60000410000 */
[----:B------:R-:W-:-:S04]  /*1ad10*/  FFMA R15, -R16, R16, R15 ;  /* 0x00000010100f7223 */ /* 0x000fc8000000010f */
[----:B------:R-:W-:-:S07]  /*1ad20*/  FFMA R16, R15, R2, R16 ;  /* 0x000000020f107223 */ /* 0x000fce0000000010 */
.L_x_2648:
[----:B------:R-:W-:Y:S05]  /*1ad30*/  BSYNC.RECONVERGENT B2 ;  /* 0x0000000000027941 */ /* 0x000fea0003800200 */
.L_x_2646:
[----:B------:R-:W-:-:S13]  /*1ad40*/  FSETP.GTU.AND P0, PT, R16, 1, PT ;  /* 0x3f8000001000780b */ /* 0x000fda0003f0c000 */
[----:B------:R-:W-:-:S07]  /*1ad50*/  @!P0 FADD R43, R43, 1 ;  /* 0x3f8000002b2b8421 */ /* 0x000fce0000000000 */
.L_x_2639:
        /* <DEDUP_REMOVED lines=16> */
.L_x_2662:
        /* <DEDUP_REMOVED lines=11> */
[----:B------:R-:W-:Y:S01]  /*1af10*/  HFMA2 R23, -RZ, RZ, 0.1171875, 0 ;  /* 0x2f800000ff177431 */ /* 0x000fe200000001ff */
        /* <DEDUP_REMOVED lines=20> */
.L_x_2651:
[----:B------:R-:W-:Y:S01]  /*1b060*/  FMUL.FTZ R16, R23, R2 ;  /* 0x0000000217107220 */ /* 0x000fe20000410000 */
[----:B------:R-:W-:-:S03]  /*1b070*/  FMUL.FTZ R2, R2, 0.5 ;  /* 0x3f00000002027820 */ /* 0x000fc60000410000 */
[----:B------:R-:W-:-:S04]  /*1b080*/  FFMA R23, -R16, R16, R23 ;  /* 0x0000001010177223 */ /* 0x000fc80000000117 */
[----:B------:R-:W-:-:S07]  /*1b090*/  FFMA R16, R23, R2, R16 ;  /* 0x0000000217107223 */ /* 0x000fce0000000010 */
.L_x_2652:
[----:B------:R-:W-:Y:S05]  /*1b0a0*/  BSYNC.RECONVERGENT B2 ;  /* 0x0000000000027941 */ /* 0x000fea0003800200 */
.L_x_2650:
        /* <DEDUP_REMOVED lines=32> */
.L_x_2654:
[----:B------:R-:W-:Y:S01]  /*1b2b0*/  FMUL.FTZ R16, R23, R2 ;  /* 0x0000000217107220 */ /* 0x000fe20000410000 */
[----:B------:R-:W-:-:S03]  /*1b2c0*/  FMUL.FTZ R2, R2, 0.5 ;  /* 0x3f00000002027820 */ /* 0x000fc60000410000 */
[----:B------:R-:W-:-:S04]  /*1b2d0*/  FFMA R23, -R16, R16, R23 ;  /* 0x0000001010177223 */ /* 0x000fc80000000117 */
[----:B------:R-:W-:-:S07]  /*1b2e0*/  FFMA R16, R23, R2, R16 ;  /* 0x0000000217107223 */ /* 0x000fce0000000010 */
.L_x_2655:
[----:B------:R-:W-:Y:S05]  /*1b2f0*/  BSYNC.RECONVERGENT B2 ;  /* 0x0000000000027941 */ /* 0x000fea0003800200 */
.L_x_2653:
        /* <DEDUP_REMOVED lines=32> */
.L_x_2657:
[----:B------:R-:W-:Y:S01]  /*1b500*/  FMUL.FTZ R16, R15, R2 ;  /* 0x000000020f107220 */ /* 0x000fe20000410000 */
[----:B------:R-:W-:-:S03]  /*1b510*/  FMUL.FTZ R2, R2, 0.5 ;  /* 0x3f00000002027820 */ /* 0x000fc60000410000 */
[----:B------:R-:W-:-:S04]  /*1b520*/  FFMA R15, -R16, R16, R15 ;  /* 0x00000010100f7223 */ /* 0x000fc8000000010f */
[----:B------:R-:W-:-:S07]  /*1b530*/  FFMA R16, R15, R2, R16 ;  /* 0x000000020f107223 */ /* 0x000fce0000000010 */
.L_x_2658:
[----:B------:R-:W-:Y:S05]  /*1b540*/  BSYNC.RECONVERGENT B2 ;  /* 0x0000000000027941 */ /* 0x000fea0003800200 */
.L_x_2656:
        /* <DEDUP_REMOVED lines=33> */
.L_x_2660:
[----:B------:R-:W-:Y:S01]  /*1b760*/  FMUL.FTZ R16, R23, R2 ;  /* 0x0000000217107220 */ /* 0x000fe20000410000 */
[----:B------:R-:W-:-:S03]  /*1b770*/  FMUL.FTZ R2, R2, 0.5 ;  /* 0x3f00000002027820 */ /* 0x000fc60000410000 */
[----:B------:R-:W-:-:S04]  /*1b780*/  FFMA R23, -R16, R16, R23 ;  /* 0x0000001010177223 */ /* 0x000fc80000000117 */
[----:B------:R-:W-:-:S07]  /*1b790*/  FFMA R16, R23, R2, R16 ;  /* 0x0000000217107223 */ /* 0x000fce0000000010 */
.L_x_2661:
[----:B------:R-:W-:Y:S05]  /*1b7a0*/  BSYNC.RECONVERGENT B2 ;  /* 0x0000000000027941 */ /* 0x000fea0003800200 */
.L_x_2659:
[----:B------:R-:W-:-:S13]  /*1b7b0*/  FSETP.GTU.AND P0, PT, R16, 1, PT ;  /* 0x3f8000001000780b */ /* 0x000fda0003f0c000 */
[----:B------:R-:W-:Y:S01]  /*1b7c0*/  @!P0 FADD R25, R25, 1 ;  /* 0x3f80000019198421 */ /* 0x000fe20000000000 */
[----:B------:R-:W-:Y:S06]  /*1b7d0*/  @P1 BRA `(.L_x_2662) ;  /* 0xfffffff400a01947 */ /* 0x000fec000383ffff */
.L_x_2649:
        /* <DEDUP_REMOVED lines=32> */
.L_x_2665:
[----:B------:R-:W-:Y:S01]  /*1b9e0*/  FMUL.FTZ R16, R21, R2 ;  /* 0x0000000215107220 */ /* 0x000fe20000410000 */
[----:B------:R-:W-:-:S03]  /*1b9f0*/  FMUL.FTZ R2, R2, 0.5 ;  /* 0x3f00000002027820 */ /* 0x000fc60000410000 */
[----:B------:R-:W-:-:S04]  /*1ba00*/  FFMA R21, -R16, R16, R21 ;  /* 0x0000001010157223 */ /* 0x000fc80000000115 */
[----:B------:R-:W-:-:S07]  /*1ba10*/  FFMA R16, R21, R2, R16 ;  /* 0x0000000215107223 */ /* 0x000fce0000000010 */
.L_x_2666:
[----:B------:R-:W-:Y:S05]  /*1ba20*/  BSYNC.RECONVERGENT B2 ;  /* 0x0000000000027941 */ /* 0x000fea0003800200 */
.L_x_2664:
        /* <DEDUP_REMOVED lines=34> */
.L_x_2668:
[----:B------:R-:W-:Y:S01]  /*1bc50*/  FMUL.FTZ R16, R21, R2 ;  /* 0x0000000215107220 */ /* 0x000fe20000410000 */
[----:B------:R-:W-:-:S03]  /*1bc60*/  FMUL.FTZ R2, R2, 0.5 ;  /* 0x3f00000002027820 */ /* 0x000fc60000410000 */
[----:B------:R-:W-:-:S04]  /*1bc70*/  FFMA R21, -R16, R16, R21 ;  /* 0x0000001010157223 */ /* 0x000fc80000000115 */
[----:B------:R-:W-:-:S07]  /*1bc80*/  FFMA R16, R21, R2, R16 ;  /* 0x0000000215107223 */ /* 0x000fce0000000010 */
.L_x_2669:
[----:B------:R-:W-:Y:S05]  /*1bc90*/  BSYNC.RECONVERGENT B2 ;  /* 0x0000000000027941 */ /* 0x000fea0003800200 */
.L_x_2667:
        /* <DEDUP_REMOVED lines=33> */
.L_x_2671:
[----:B------:R-:W-:Y:S01]  /*1beb0*/  FMUL.FTZ R16, R15, R2 ;  /* 0x000000020f107220 */ /* 0x000fe20000410000 */
[----:B------:R-:W-:-:S03]  /*1bec0*/  FMUL.FTZ R2, R2, 0.5 ;  /* 0x3f00000002027820 */ /* 0x000fc60000410000 */
[----:B------:R-:W-:-:S04]  /*1bed0*/  FFMA R15, -R16, R16, R15 ;  /* 0x00000010100f7223 */ /* 0x000fc8000000010f */
[----:B------:R-:W-:-:S07]  /*1bee0*/  FFMA R16, R15, R2, R16 ;  /* 0x000000020f107223 */ /* 0x000fce0000000010 */
.L_x_2672:
[----:B------:R-:W-:Y:S05]  /*1bef0*/  BSYNC.RECONVERGENT B2 ;  /* 0x0000000000027941 */ /* 0x000fea0003800200 */
.L_x_2670:
[----:B------:R-:W-:-:S13]  /*1bf00*/  FSETP.GTU.AND P0, PT, R16, 1, PT ;  /* 0x3f8000001000780b */ /* 0x000fda0003f0c000 */
[----:B------:R-:W-:-:S07]  /*1bf10*/  @!P0 FADD R25, R25, 1 ;  /* 0x3f80000019198421 */ /* 0x000fce0000000000 */
.L_x_2663:
        /* <DEDUP_REMOVED lines=12> */
[----:B------:R-:W-:Y:S02]  /*1bfe0*/  HFMA2 R4, -RZ, RZ, -38016, 0.02740478515625 ;  /* 0xf8a42704ff047431 */ /* 0x000fe400000001ff */
[----:B------:R-:W-:Y:S02]  /*1bff0*/  IMAD.MOV.U32 R21, RZ, RZ, RZ ;  /* 0x000000ffff157224 */ /* 0x000fe400078e00ff */
[----:B------:R-:W-:Y:S02]  /*1c000*/  IMAD.MOV.U32 R20, RZ, RZ, -0x23270784 ;  /* 0xdcd8f87cff147424 */ /* 0x000fe400078e00ff */
[----:B------:R-:W-:-:S07]  /*1c010*/  IMAD.MOV.U32 R23, RZ, RZ, RZ ;  /* 0x000000ffff177224 */ /* 0x000fce00078e00ff */
.L_x_2686:
[----:B------:R-:W-:Y:S01]  /*1c020*/  SHF.R.U32.HI R27, RZ, 0x2, R26 ;  /* 0x00000002ff1b7819 */ /* 0x000fe2000001161a */
[----:B------:R-:W-:Y:S01]  /*1c030*/  IMAD.SHL.U32 R2, R15, 0x10, RZ ;  /* 0x000000100f027824 */ /* 0x000fe200078e00ff */
[----:B------:R-:W-:Y:S01]  /*1c040*/  SHF.R.U32.HI R29, RZ, 0x2, R22 ;  /* 0x00000002ff1d7819 */ /* 0x000fe20000011616 */
[----:B------:R-:W-:Y:S01]  /*1c050*/  BSSY.RECONVERGENT B2, `(.L_x_2674) ;  /* 0x0000021000027945 */ /* 0x000fe20003800200 */
[----:B------:R-:W-:Y:S02]  /*1c060*/  LOP3.LUT R27, R27, R26, RZ, 0x3c, !PT ;  /* 0x0000001a1b1b7212 */ /* 0x000fe400078e3cff */
[----:B------:R-:W-:Y:S02]  /*1c070*/  LOP3.LUT R29, R29, R22, RZ, 0x3c, !PT ;  /* 0x000000161d1d7212 */ /* 0x000fe400078e3cff */
[----:B------:R-:W-:Y:S02]  /*1c080*/  SHF.L.U32 R14, R27, 0x1, RZ ;  /* 0x000000011b0e7819 */ /* 0x000fe400000006ff */
[----:B------:R-:W-:-:S02]  /*1c090*/  IADD3 R21, PT, PT, R21, 0x4, RZ ;  /* 0x0000000415157810 */ /* 0x000fc40007ffe0ff */
[----:B------:R-:W-:Y:S01]  /*1c0a0*/  LOP3.LUT R2, R27, R14, R2, 0x96, !PT ;  /* 0x0000000e1b027212 */ /* 0x000fe200078e9602 */
[----:B------:R-:W-:Y:S01]  /*1c0b0*/  IMAD.SHL.U32 R14, R29, 0x2, RZ ;  /* 0x000000021d0e7824 */ /* 0x000fe200078e00ff */
[----:B------:R-:W-:Y:S01]  /*1c0c0*/  ISETP.NE.AND P1, PT, R21, R6, PT ;  /* 0x000000061500720c */ /* 0x000fe20003f25270 */
        /* <DEDUP_REMOVED lines=21> */
.L_x_2675:
[----:B------:R-:W-:Y:S01]  /*1c220*/  FMUL.FTZ R16, R27, R2 ;  /* 0x000000021b107220 */ /* 0x000fe20000410000 */
[----:B------:R-:W-:-:S03]  /*1c230*/  FMUL.FTZ R2, R2, 0.5 ;  /* 0x3f00000002027820 */ /* 0x000fc60000410000 */
[----:B------:R-:W-:-:S04]  /*1c240*/  FFMA R27, -R16, R16, R27 ;  /* 0x00000010101b7223 */ /* 0x000fc8000000011b */
[----:B------:R-:W-:-:S07]  /*1c250*/  FFMA R16, R27, R2, R16 ;  /* 0x000000021b107223 */ /* 0x000fce0000000010 */
.L_x_2676:
[----:B------:R-:W-:Y:S05]  /*1c260*/  BSYNC.RECONVERGENT B2 ;  /* 0x0000000000027941 */ /* 0x000fea0003800200 */
.L_x_2674:
        /* <DEDUP_REMOVED lines=32> */
.L_x_2678:
[----:B------:R-:W-:Y:S01]  /*1c470*/  FMUL.FTZ R16, R27, R2 ;  /* 0x000000021b107220 */ /* 0x000fe20000410000 */
[----:B------:R-:W-:-:S03]  /*1c480*/  FMUL.FTZ R2, R2, 0.5 ;  /* 0x3f00000002027820 */ /* 0x000fc60000410000 */
[----:B------:R-:W-:-:S04]  /*1c490*/  FFMA R27, -R16, R16, R27 ;  /* 0x00000010101b7223 */ /* 0x000fc8000000011b */
[----:B------:R-:W-:-:S07]  /*1c4a0*/  FFMA R16, R27, R2, R16 ;  /* 0x000000021b107223 */ /* 0x000fce0000000010 */
.L_x_2679:
[----:B------:R-:W-:Y:S05]  /*1c4b0*/  BSYNC.RECONVERGENT B2 ;  /* 0x0000000000027941 */ /* 0x000fea0003800200 */
.L_x_2677:
        /* <DEDUP_REMOVED lines=32> */
.L_x_2681:
[----:B------:R-:W-:Y:S01]  /*1c6c0*/  FMUL.FTZ R16, R15, R2 ;  /* 0x000000020f107220 */ /* 0x000fe20000410000 */
[----:B------:R-:W-:-:S03]  /*1c6d0*/  FMUL.FTZ R2, R2, 0.5 ;  /* 0x3f00000002027820 */ /* 0x000fc60000410000 */
[----:B------:R-:W-:-:S04]  /*1c6e0*/  FFMA R15, -R16, R16, R15 ;  /* 0x00000010100f7223 */ /* 0x000fc8000000010f */
[----:B------:R-:W-:-:S07]  /*1c6f0*/  FFMA R16, R15, R2, R16 ;  /* 0x000000020f107223 */ /* 0x000fce0000000010 */
.L_x_2682:
[----:B------:R-:W-:Y:S05]  /*1c700*/  BSYNC.RECONVERGENT B2 ;  /* 0x0000000000027941 */ /* 0x000fea0003800200 */
.L_x_2680:
        /* <DEDUP_REMOVED lines=33> */
.L_x_2684:
[----:B------:R-:W-:Y:S01]  /*1c920*/  FMUL.FTZ R16, R27, R2 ;  /* 0x000000021b107220 */ /* 0x000fe20000410000 */
[----:B------:R-:W-:-:S03]  /*1c930*/  FMUL.FTZ R2, R2, 0.5 ;  /* 0x3f00000002027820 */ /* 0x000fc60000410000 */
[----:B------:R-:W-:-:S04]  /*1c940*/  FFMA R27, -R16, R16, R27 ;  /* 0x00000010101b7223 */ /* 0x000fc8000000011b */
[----:B------:R-:W-:-:S07]  /*1c950*/  FFMA R16, R27, R2, R16 ;  /* 0x000000021b107223 */ /* 0x000fce0000000010 */
.L_x_2685:
[----:B------:R-:W-:Y:S05]  /*1c960*/  BSYNC.RECONVERGENT B2 ;  /* 0x0000000000027941 */ /* 0x000fea0003800200 */
.L_x_2683:
[----:B------:R-:W-:-:S13]  /*1c970*/  FSETP.GTU.AND P0, PT, R16, 1, PT ;  /* 0x3f8000001000780b */ /* 0x000fda0003f0c000 */
[----:B------:R-:W-:Y:S01]  /*1c980*/  @!P0 FADD R23, R23, 1 ;  /* 0x3f80000017178421 */ /* 0x000fe20000000000 */
[----:B------:R-:W-:Y:S06]  /*1c990*/  @P1 BRA `(.L_x_2686) ;  /* 0xfffffff400a01947 */ /* 0x000fec000383ffff */
.L_x_2673:
        /* <DEDUP_REMOVED lines=32> */
.L_x_2689:
[----:B------:R-:W-:Y:S01]  /*1cba0*/  FMUL.FTZ R16, R21, R2 ;  /* 0x0000000215107220 */ /* 0x000fe20000410000 */
[----:B------:R-:W-:-:S03]  /*1cbb0*/  FMUL.FTZ R2, R2, 0.5 ;  /* 0x3f00000002027820 */ /* 0x000fc60000410000 */
[----:B------:R-:W-:-:S04]  /*1cbc0*/  FFMA R21, -R16, R16, R21 ;  /* 0x0000001010157223 */ /* 0x000fc80000000115 */
[----:B------:R-:W-:-:S07]  /*1cbd0*/  FFMA R16, R21, R2, R16 ;  /* 0x0000000215107223 */ /* 0x000fce0000000010 */
.L_x_2690:
[----:B------:R-:W-:Y:S05]  /*1cbe0*/  BSYNC.RECONVERGENT B2 ;  /* 0x0000000000027941 */ /* 0x000fea0003800200 */
.L_x_2688:
        /* <DEDUP_REMOVED lines=34> */
.L_x_2692:
[----:B------:R-:W-:Y:S01]  /*1ce10*/  FMUL.FTZ R16, R21, R2 ;  /* 0x0000000215107220 */ /* 0x000fe20000410000 */
[----:B------:R-:W-:-:S03]  /*1ce20*/  FMUL.FTZ R2, R2, 0.5 ;  /* 0x3f00000002027820 */ /* 0x000fc60000410000 */
[----:B------:R-:W-:-:S04]  /*1ce30*/  FFMA R21, -R16, R16, R21 ;  /* 0x0000001010157223 */ /* 0x000fc80000000115 */
[----:B------:R-:W-:-:S07]  /*1ce40*/  FFMA R16, R21, R2, R16 ;  /* 0x0000000215107223 */ /* 0x000fce0000000010 */
.L_x_2693:
[----:B------:R-:W-:Y:S05]  /*1ce50*/  BSYNC.RECONVERGENT B2 ;  /* 0x0000000000027941 */ /* 0x000fea0003800200 */
.L_x_2691:
        /* <DEDUP_REMOVED lines=9> */
[----:B------:R-:W-:-:S04]  /*1cef0*/  IMAD.SHL.U32 R4, R2, 0x2, RZ ;  /* 0x0000000202047824 */ /* 0x000fc800078e00ff */
[----:B------:R-:W-:Y:S01]  /*1cf00*/  IMAD.SHL.U32 R14, R21, 0x2, RZ ;  /* 0x00000002150e7824 */ /* 0x000fe200078e00ff */
        /* <DEDUP_REMOVED lines=22> */
.L_x_2695:
[----:B------:R-:W-:Y:S01]  /*1d070*/  FMUL.FTZ R16, R15, R2 ;  /* 0x000000020f107220 */ /* 0x000fe20000410000 */
[----:B------:R-:W-:-:S03]  /*1d080*/  FMUL.FTZ R2, R2, 0.5 ;  /* 0x3f00000002027820 */ /* 0x000fc60000410000 */
[----:B------:R-:W-:-:S04]  /*1d090*/  FFMA R15, -R16, R16, R15 ;  /* 0x00000010100f7223 */ /* 0x000fc8000000010f */
[----:B------:R-:W-:-:S07]  /*1d0a0*/  FFMA R16, R15, R2, R16 ;  /* 0x000000020f107223 */ /* 0x000fce0000000010 */
.L_x_2696:
[----:B------:R-:W-:Y:S05]  /*1d0b0*/  BSYNC.RECONVERGENT B2 ;  /* 0x0000000000027941 */ /* 0x000fea0003800200 */
.L_x_2694:
[----:B------:R-:W-:-:S13]  /*1d0c0*/  FSETP.GTU.AND P0, PT, R16, 1, PT ;  /* 0x3f8000001000780b */ /* 0x000fda0003f0c000 */
[----:B------:R-:W-:-:S07]  /*1d0d0*/  @!P0 FADD R23, R23, 1 ;  /* 0x3f80000017178421 */ /* 0x000fce0000000000 */
.L_x_2687:
        /* <DEDUP_REMOVED lines=12> */
[----:B------:R-:W-:Y:S02]  /*1d1a0*/  HFMA2 R20, -RZ, RZ, -310, -36736 ;  /* 0xdcd8f87cff147431 */ /* 0x000fe400000001ff */
[----:B------:R-:W-:Y:S02]  /*1d1b0*/  IMAD.MOV.U32 R21, RZ, RZ, RZ ;  /* 0x000000ffff157224 */ /* 0x000fe400078e00ff */
[----:B------:R-:W-:Y:S02]  /*1d1c0*/  IMAD.MOV.U32 R4, RZ, RZ, -0x75bd8fc ;  /* 0xf8a42704ff047424 */ /* 0x000fe400078e00ff */
[----:B------:R-:W-:-:S07]  /*1d1d0*/  IMAD.MOV.U32 R23, RZ, RZ, RZ ;  /* 0x000000ffff177224 */ /* 0x000fce00078e00ff */
.L_x_2710:
        /* <DEDUP_REMOVED lines=32> */
.L_x_2699:
[----:B------:R-:W-:Y:S01]  /*1d3e0*/  FMUL.FTZ R16, R27, R2 ;  /* 0x000000021b107220 */ /* 0x000fe20000410000 */
[----:B------:R-:W-:-:S03]  /*1d3f0*/  FMUL.FTZ R2, R2, 0.5 ;  /* 0x3f00000002027820 */ /* 0x000fc60000410000 */
[----:B------:R-:W-:-:S04]  /*1d400*/  FFMA R27, -R16, R16, R27 ;  /* 0x00000010101b7223 */ /* 0x000fc8000000011b */
[----:B------:R-:W-:-:S07]  /*1d410*/  FFMA R16, R27, R2, R16 ;  /* 0x000000021b107223 */ /* 0x000fce0000000010 */
.L_x_2700:
[----:B------:R-:W-:Y:S05]  /*1d420*/  BSYNC.RECONVERGENT B2 ;  /* 0x0000000000027941 */ /* 0x000fea0003800200 */
.L_x_2698:
        /* <DEDUP_REMOVED lines=32> */
.L_x_2702:
[----:B------:R-:W-:Y:S01]  /*1d630*/  FMUL.FTZ R16, R27, R2 ;  /* 0x000000021b107220 */ /* 0x000fe20000410000 */
[----:B------:R-:W-:-:S03]  /*1d640*/  FMUL.FTZ R2, R2, 0.5 ;  /* 0x3f00000002027820 */ /* 0x000fc60000410000 */
[----:B------:R-:W-:-:S04]  /*1d650*/  FFMA R27, -R16, R16, R27 ;  /* 0x00000010101b7223 */ /* 0x000fc8000000011b */
[----:B------:R-:W-:-:S07]  /*1d660*/  FFMA R16, R27, R2, R16 ;  /* 0x000000021b107223 */ /* 0x000fce0000000010 */
.L_x_2703:
[----:B------:R-:W-:Y:S05]  /*1d670*/  BSYNC.RECONVERGENT B2 ;  /* 0x0000000000027941 */ /* 0x000fea0003800200 */
.L_x_2701:
        /* <DEDUP_REMOVED lines=32> */
.L_x_2705:
[----:B------:R-:W-:Y:S01]  /*1d880*/  FMUL.FTZ R16, R15, R2 ;  /* 0x000000020f107220 */ /* 0x000fe20000410000 */
[----:B------:R-:W-:-:S03]  /*1d890*/  FMUL.FTZ R2, R2, 0.5 ;  /* 0x3f00000002027820 */ /* 0x000fc60000410000 */
[----:B------:R-:W-:-:S04]  /*1d8a0*/  FFMA R15, -R16, R16, R15 ;  /* 0x00000010100f7223 */ /* 0x000fc8000000010f */
[----:B------:R-:W-:-:S07]  /*1d8b0*/  FFMA R16, R15, R2, R16 ;  /* 0x000000020f107223 */ /* 0x000fce0000000010 */
.L_x_2706:
[----:B------:R-:W-:Y:S05]  /*1d8c0*/  BSYNC.RECONVERGENT B2 ;  /* 0x0000000000027941 */ /* 0x000fea0003800200 */
.L_x_2704:
        /* <DEDUP_REMOVED lines=33> */
.L_x_2708:
[----:B------:R-:W-:Y:S01]  /*1dae0*/  FMUL.FTZ R16, R27, R2 ;  /* 0x000000021b107220 */ /* 0x000fe20000410000 */
[----:B------:R-:W-:-:S03]  /*1daf0*/  FMUL.FTZ R2, R2, 0.5 ;  /* 0x3f00000002027820 */ /* 0x000fc60000410000 */
[----:B------:R-:W-:-:S04]  /*1db00*/  FFMA R27, -R16, R16, R27 ;  /* 0x00000010101b7223 */ /* 0x000fc8000000011b */
[----:B------:R-:W-:-:S07]  /*1db10*/  FFMA R16, R27, R2, R16 ;  /* 0x000000021b107223 */ /* 0x000fce0000000010 */
.L_x_2709:
[----:B------:R-:W-:Y:S05]  /*1db20*/  BSYNC.RECONVERGENT B2 ;  /* 0x0000000000027941 */ /* 0x000fea0003800200 */
.L_x_2707:
[----:B------:R-:W-:-:S13]  /*1db30*/  FSETP.GTU.AND P0, PT, R16, 1, PT ;  /* 0x3f8000001000780b */ /* 0x000fda0003f0c000 */
[----:B------:R-:W-:Y:S01]  /*1db40*/  @!P0 FADD R23, R23, 1 ;  /* 0x3f80000017178421 */ /* 0x000fe20000000000 */
[----:B------:R-:W-:Y:S06]  /*1db50*/  @P1 BRA `(.L_x_2710) ;  /* 0xfffffff400a01947 */ /* 0x000fec000383ffff */
.L_x_2697:
        /* <DEDUP_REMOVED lines=32> */
.L_x_2713:
[----:B------:R-:W-:Y:S01]  /*1dd60*/  FMUL.FTZ R16, R21, R2 ;  /* 0x0000000215107220 */ /* 0x000fe20000410000 */
[----:B------:R-:W-:-:S03]  /*1dd70*/  FMUL.FTZ R2, R2, 0.5 ;  /* 0x3f00000002027820 */ /* 0x000fc60000410000 */
[----:B------:R-:W-:-:S04]  /*1dd80*/  FFMA R21, -R16, R16, R21 ;  /* 0x0000001010157223 */ /* 0x000fc80000000115 */
[----:B------:R-:W-:-:S07]  /*1dd90*/  FFMA R16, R21, R2, R16 ;  /* 0x0000000215107223 */ /* 0x000fce0000000010 */
.L_x_2714:
[----:B------:R-:W-:Y:S05]  /*1dda0*/  BSYNC.RECONVERGENT B2 ;  /* 0x0000000000027941 */ /* 0x000fea0003800200 */
.L_x_2712:
        /* <DEDUP_REMOVED lines=13> */
[----:B------:R-:W-:Y:S01]  /*1de80*/  HFMA2 R21, -RZ, RZ, 0.1171875, 0 ;  /* 0x2f800000ff157431 */ /* 0x000fe200000001ff */
        /* <DEDUP_REMOVED lines=20> */
.L_x_2716:
[----:B------:R-:W-:Y:S01]  /*1dfd0*/  FMUL.FTZ R16, R21, R2 ;  /* 0x0000000215107220 */ /* 0x000fe20000410000 */
[----:B------:R-:W-:-:S03]  /*1dfe0*/  FMUL.FTZ R2, R2, 0.5 ;  /* 0x3f00000002027820 */ /* 0x000fc60000410000 */
[----:B------:R-:W-:-:S04]  /*1dff0*/  FFMA R21, -R16, R16, R21 ;  /* 0x0000001010157223 */ /* 0x000fc80000000115 */
[----:B------:R-:W-:-:S07]  /*1e000*/  FFMA R16, R21, R2, R16 ;  /* 0x0000000215107223 */ /* 0x000fce0000000010 */
.L_x_2717:
[----:B------:R-:W-:Y:S05]  /*1e010*/  BSYNC.RECONVERGENT B2 ;  /* 0x0000000000027941 */ /* 0x000fea0003800200 */
.L_x_2715:
        /* <DEDUP_REMOVED lines=33> */
.L_x_2719:
[----:B------:R-:W-:Y:S01]  /*1e230*/  FMUL.FTZ R16, R15, R2 ;  /* 0x000000020f107220 */ /* 0x000fe20000410000 */
[----:B------:R-:W-:-:S03]  /*1e240*/  FMUL.FTZ R2, R2, 0.5 ;  /* 0x3f00000002027820 */ /* 0x000fc60000410000 */
[----:B------:R-:W-:-:S04]  /*1e250*/  FFMA R15, -R16, R16, R15 ;  /* 0x00000010100f7223 */ /* 0x000fc8000000010f */
[----:B------:R-:W-:-:S07]  /*1e260*/  FFMA R16, R15, R2, R16 ;  /* 0x000000020f107223 */ /* 0x000fce0000000010 */
.L_x_2720:
[----:B------:R-:W-:Y:S05]  /*1e270*/  BSYNC.RECONVERGENT B2 ;  /* 0x0000000000027941 */ /* 0x000fea0003800200 */
.L_x_2718:
[----:B------:R-:W-:-:S13]  /*1e280*/  FSETP.GTU.AND P0, PT, R16, 1, PT ;  /* 0x3f8000001000780b */ /* 0x000fda0003f0c000 */
[----:B------:R-:W-:-:S07]  /*1e290*/  @!P0 FADD R23, R23, 1 ;  /* 0x3f80000017178421 */ /* 0x000fce0000000000 */
.L_x_2711:
        /* <DEDUP_REMOVED lines=9> */
[C---:B------:R-:W-:Y:S01]  /*1e330*/  VIADD R26, R2.reuse, 0x75bcd15 ;  /* 0x075bcd15021a7836 */ /* 0x040fe20000000000 */
[----:B------:R-:W-:Y:S01]  /*1e340*/  IADD3 R19, PT, PT, R2, -0x260923e8, RZ ;  /* 0xd9f6dc1802137810 */ /* 0x000fe20007ffe0ff */
[----:B------:R-:W-:Y:S06]  /*1e350*/  @!P3 BRA `(.L_x_2721) ;  /* 0x000000080070b947 */ /* 0x000fec0003800000 */
[----:B------:R-:W-:Y:S02]  /*1e360*/  HFMA2 R33, -RZ, RZ, 0, 0 ;  /* 0x00000000ff217431 */ /* 0x000fe400000001ff */
[----:B------:R-:W-:Y:S02]  /*1e370*/  IMAD.MOV.U32 R21, RZ, RZ, RZ ;  /* 0x000000ffff157224 */ /* 0x000fe400078e00ff */
[----:B------:R-:W-:Y:S02]  /*1e380*/  IMAD.MOV.U32 R4, RZ, RZ, -0x75bd8fc ;  /* 0xf8a42704ff047424 */ /* 0x000fe400078e00ff */
[----:B------:R-:W-:-:S07]  /*1e390*/  IMAD.MOV.U32 R20, RZ, RZ, -0x23270784 ;  /* 0xdcd8f87cff147424 */ /* 0x000fce00078e00ff */
.L_x_2734:
        /* <DEDUP_REMOVED lines=32> */
.L_x_2723:
[----:B------:R-:W-:Y:S01]  /*1e5a0*/  FMUL.FTZ R16, R23, R2 ;  /* 0x0000000217107220 */ /* 0x000fe20000410000 */
[----:B------:R-:W-:-:S03]  /*1e5b0*/  FMUL.FTZ R2, R2, 0.5 ;  /* 0x3f00000002027820 */ /* 0x000fc60000410000 */
[----:B------:R-:W-:-:S04]  /*1e5c0*/  FFMA R23, -R16, R16, R23 ;  /* 0x0000001010177223 */ /* 0x000fc80000000117 */
[----:B------:R-:W-:-:S07]  /*1e5d0*/  FFMA R16, R23, R2, R16 ;  /* 0x0000000217107223 */ /* 0x000fce0000000010 */
.L_x_2724:
[----:B------:R-:W-:Y:S05]  /*1e5e0*/  BSYNC.RECONVERGENT B2 ;  /* 0x0000000000027941 */ /* 0x000fea0003800200 */
.L_x_2722:
        /* <DEDUP_REMOVED lines=32> */
.L_x_2726:
[----:B------:R-:W-:Y:S01]  /*1e7f0*/  FMUL.FTZ R16, R23, R2 ;  /* 0x0000000217107220 */ /* 0x000fe20000410000 */
[----:B------:R-:W-:-:S03]  /*1e800*/  FMUL.FTZ R2, R2, 0.5 ;  /* 0x3f00000002027820 */ /* 0x000fc60000410000 */
[----:B------:R-:W-:-:S04]  /*1e810*/  FFMA R23, -R16, R16, R23 ;  /* 0x0000001010177223 */ /* 0x000fc80000000117 */
[----:B------:R-:W-:-:S07]  /*1e820*/  FFMA R16, R23, R2, R16 ;  /* 0x0000000217107223 */ /* 0x000fce0000000010 */
.L_x_2727:
[----:B------:R-:W-:Y:S05]  /*1e830*/  BSYNC.RECONVERGENT B2 ;  /* 0x0000000000027941 */ /* 0x000fea0003800200 */
.L_x_2725:
        /* <DEDUP_REMOVED lines=11> */
[----:B------:R-:W-:-:S04]  /*1e8f0*/  HFMA2 R15, -RZ, RZ, 0.1171875, 0 ;  /* 0x2f800000ff0f7431 */ /* 0x000fc800000001ff */
        /* <DEDUP_REMOVED lines=20> */
.L_x_2729:
[----:B------:R-:W-:Y:S01]  /*1ea40*/  FMUL.FTZ R16, R15, R2 ;  /* 0x000000020f107220 */ /* 0x000fe20000410000 */
[----:B------:R-:W-:-:S03]  /*1ea50*/  FMUL.FTZ R2, R2, 0.5 ;  /* 0x3f00000002027820 */ /* 0x000fc60000410000 */
[----:B------:R-:W-:-:S04]  /*1ea60*/  FFMA R15, -R16, R16, R15 ;  /* 0x00000010100f7223 */ /* 0x000fc8000000010f */
[----:B------:R-:W-:-:S07]  /*1ea70*/  FFMA R16, R15, R2, R16 ;  /* 0x000000020f107223 */ /* 0x000fce0000000010 */
.L_x_2730:
[----:B------:R-:W-:Y:S05]  /*1ea80*/  BSYNC.RECONVERGENT B2 ;  /* 0x0000000000027941 */ /* 0x000fea0003800200 */
.L_x_2728:
        /* <DEDUP_REMOVED lines=33> */
.L_x_2732:
[----:B------:R-:W-:Y:S01]  /*1eca0*/  FMUL.FTZ R16, R23, R2 ;  /* 0x0000000217107220 */ /* 0x000fe20000410000 */
[----:B------:R-:W-:-:S03]  /*1ecb0*/  FMUL.FTZ R2, R2, 0.5 ;  /* 0x3f00000002027820 */ /* 0x000fc60000410000 */
[----:B------:R-:W-:-:S04]  /*1ecc0*/  FFMA R23, -R16, R16, R23 ;  /* 0x0000001010177223 */ /* 0x000fc80000000117 */
[----:B------:R-:W-:-:S07]  /*1ecd0*/  FFMA R16, R23, R2, R16 ;  /* 0x0000000217107223 */ /* 0x000fce0000000010 */
.L_x_2733:
[----:B------:R-:W-:Y:S05]  /*1ece0*/  BSYNC.RECONVERGENT B2 ;  /* 0x0000000000027941 */ /* 0x000fea0003800200 */
.L_x_2731:
[----:B------:R-:W-:-:S13]  /*1ecf0*/  FSETP.GTU.AND P0, PT, R16, 1, PT ;  /* 0x3f8000001000780b */ /* 0x000fda0003f0c000 */
[----:B------:R-:W-:Y:S01]  /*1ed00*/  @!P0 FADD R33, R33, 1 ;  /* 0x3f80000021218421 */ /* 0x000fe20000000000 */
[----:B------:R-:W-:Y:S06]  /*1ed10*/  @P1 BRA `(.L_x_2734) ;  /* 0xfffffff400a01947 */ /* 0x000fec000383ffff */
.L_x_2721:
        /* <DEDUP_REMOVED lines=10> */
[----:B------:R-:W-:Y:S01]  /*1edc0*/  IMAD.SHL.U32 R14, R23, 0x2, RZ ;  /* 0x00000002170e7824 */ /* 0x000fe200078e00ff */
[----:B------:R-:W-:Y:S02]  /*1edd0*/  MOV R21, 0x2f800000 ;  /* 0x2f80000000157802 */ /* 0x000fe40000000f00 */
        /* <DEDUP_REMOVED lines=20> */
.L_x_2737:
[----:B------:R-:W-:Y:S01]  /*1ef20*/  FMUL.FTZ R16, R21, R2 ;  /* 0x0000000215107220 */ /* 0x000fe20000410000 */
[----:B------:R-:W-:-:S03]  /*1ef30*/  FMUL.FTZ R2, R2, 0.5 ;  /* 0x3f00000002027820 */ /* 0x000fc60000410000 */
[----:B------:R-:W-:-:S04]  /*1ef40*/  FFMA R21, -R16, R16, R21 ;  /* 0x0000001010157223 */ /* 0x000fc80000000115 */
[----:B------:R-:W-:-:S07]  /*1ef50*/  FFMA R16, R21, R2, R16 ;  /* 0x0000000215107223 */ /* 0x000fce0000000010 */
.L_x_2738:
[----:B------:R-:W-:Y:S05]  /*1ef60*/  BSYNC.RECONVERGENT B2 ;  /* 0x0000000000027941 */ /* 0x000fea0003800200 */
.L_x_2736:
        /* <DEDUP_REMOVED lines=34> */
.L_x_2740:
[----:B------:R-:W-:Y:S01]  /*1f190*/  FMUL.FTZ R16, R21, R2 ;  /* 0x0000000215107220 */ /* 0x000fe20000410000 */
[----:B------:R-:W-:-:S03]  /*1f1a0*/  FMUL.FTZ R2, R2, 0.5 ;  /* 0x3f00000002027820 */ /* 0x000fc60000410000 */
[----:B------:R-:W-:-:S04]  /*1f1b0*/  FFMA R21, -R16, R16, R21 ;  /* 0x0000001010157223 */ /* 0x000fc80000000115 */
[----:B------:R-:W-:-:S07]  /*1f1c0*/  FFMA R16, R21, R2, R16 ;  /* 0x0000000215107223 */ /* 0x000fce0000000010 */
.L_x_2741:
[----:B------:R-:W-:Y:S05]  /*1f1d0*/  BSYNC.RECONVERGENT B2 ;  /* 0x0000000000027941 */ /* 0x000fea0003800200 */
.L_x_2739:
        /* <DEDUP_REMOVED lines=33> */
.L_x_2743:
[----:B------:R-:W-:Y:S01]  /*1f3f0*/  FMUL.FTZ R16, R15, R2 ;  /* 0x000000020f107220 */ /* 0x000fe20000410000 */
[----:B------:R-:W-:-:S03]  /*1f400*/  FMUL.FTZ R2, R2, 0.5 ;  /* 0x3f00000002027820 */ /* 0x000fc60000410000 */
[----:B------:R-:W-:-:S04]  /*1f410*/  FFMA R15, -R16, R16, R15 ;  /* 0x00000010100f7223 */ /* 0x000fc8000000010f */
[----:B------:R-:W-:-:S07]  /*1f420*/  FFMA R16, R15, R2, R16 ;  /* 0x000000020f107223 */ /* 0x000fce0000000010 */
.L_x_2744:
[----:B------:R-:W-:Y:S05]  /*1f430*/  BSYNC.RECONVERGENT B2 ;  /* 0x0000000000027941 */ /* 0x000fea0003800200 */
.L_x_2742:
[----:B------:R-:W-:-:S13]  /*1f440*/  FSETP.GTU.AND P0, PT, R16, 1, PT ;  /* 0x3f8000001000780b */ /* 0x000fda0003f0c000 */
[----:B------:R-:W-:-:S07]  /*1f450*/  @!P0 FADD R33, R33, 1 ;  /* 0x3f80000021218421 */ /* 0x000fce0000000000 */
.L_x_2735:
[----:B------:R-:W-:Y:S02]  /*1f460*/  VIADD R2, R3, 0x1000 ;  /* 0x0000100003027836 */ /* 0x000fe40000000000 */
        /* <DEDUP_REMOVED lines=15> */
.L_x_2758:
        /* <DEDUP_REMOVED lines=32> */
.L_x_2747:
[----:B------:R-:W-:Y:S01]  /*1f760*/  FMUL.FTZ R16, R23, R2 ;  /* 0x0000000217107220 */ /* 0x000fe20000410000 */
[----:B------:R-:W-:-:S03]  /*1f770*/  FMUL.FTZ R2, R2, 0.5 ;  /* 0x3f00000002027820 */ /* 0x000fc60000410000 */
[----:B------:R-:W-:-:S04]  /*1f780*/  FFMA R23, -R16, R16, R23 ;  /* 0x0000001010177223 */ /* 0x000fc80000000117 */
[----:B------:R-:W-:-:S07]  /*1f790*/  FFMA R16, R23, R2, R16 ;  /* 0x0000000217107223 */ /* 0x000fce0000000010 */
.L_x_2748:
[----:B------:R-:W-:Y:S05]  /*1f7a0*/  BSYNC.RECONVERGENT B2 ;  /* 0x0000000000027941 */ /* 0x000fea0003800200 */
.L_x_2746:
        /* <DEDUP_REMOVED lines=32> */
.L_x_2750:
[----:B------:R-:W-:Y:S01]  /*1f9b0*/  FMUL.FTZ R16, R15, R2 ;  /* 0x000000020f107220 */ /* 0x000fe20000410000 */
[----:B------:R-:W-:-:S03]  /*1f9c0*/  FMUL.FTZ R2, R2, 0.5 ;  /* 0x3f00000002027820 */ /* 0x000fc60000410000 */
[----:B------:R-:W-:-:S04]  /*1f9d0*/  FFMA R15, -R16, R16, R15 ;  /* 0x00000010100f7223 */ /* 0x000fc8000000010f */
[----:B------:R-:W-:-:S07]  /*1f9e0*/  FFMA R16, R15, R2, R16 ;  /* 0x000000020f107223 */ /* 0x000fce0000000010 */
.L_x_2751:
[----:B------:R-:W-:Y:S05]  /*1f9f0*/  BSYNC.RECONVERGENT B2 ;  /* 0x0000000000027941 */ /* 0x000fea0003800200 */
.L_x_2749:
        /* <DEDUP_REMOVED lines=32> */
.L_x_2753:
[----:B------:R-:W-:Y:S01]  /*1fc00*/  FMUL.FTZ R16, R23, R2 ;  /* 0x0000000217107220 */ /* 0x000fe20000410000 */
[----:B------:R-:W-:-:S03]  /*1fc10*/  FMUL.FTZ R2, R2, 0.5 ;  /* 0x3f00000002027820 */ /* 0x000fc60000410000 */
[----:B------:R-:W-:-:S04]  /*1fc20*/  FFMA R23, -R16, R16, R23 ;  /* 0x0000001010177223 */ /* 0x000fc80000000117 */
[----:B------:R-:W-:-:S07]  /*1fc30*/  FFMA R16, R23, R2, R16 ;  /* 0x0000000217107223 */ /* 0x000fce0000000010 */
.L_x_2754:
[----:B------:R-:W-:Y:S05]  /*1fc40*/  BSYNC.RECONVERGENT B2 ;  /* 0x0000000000027941 */ /* 0x000fea0003800200 */
.L_x_2752:
        /* <DEDUP_REMOVED lines=10> */
[----:B------:R-:W-:Y:S02]  /*1fcf0*/  LOP3.LUT R20, R2, R15, RZ, 0x3c, !PT ;  /* 0x0000000f02147212 */ /* 0x000fe400078e3cff */
[----:B------:R-:W-:Y:S01]  /*1fd00*/  MOV R23, 0x2f800000 ;  /* 0x2f80000000177802 */ /* 0x000fe20000000f00 */
        /* <DEDUP_REMOVED lines=21> */
.L_x_2756:
[----:B------:R-:W-:Y:S01]  /*1fe60*/  FMUL.FTZ R16, R23, R2 ;  /* 0x0000000217107220 */ /* 0x000fe20000410000 */
[----:B------:R-:W-:-:S03]  /*1fe70*/  FMUL.FTZ R2, R2, 0.5 ;  /* 0x3f00000002027820 */ /* 0x000fc60000410000 */
[----:B------:R-:W-:-:S04]  /*1fe80*/  FFMA R23, -R16, R16, R23 ;  /* 0x0000001010177223 */ /* 0x000fc80000000117 */
[----:B------:R-:W-:-:S07]  /*1fe90*/  FFMA R16, R23, R2, R16 ;  /* 0x0000000217107223 */ /* 0x000fce0000000010 */
.L_x_2757:
[----:B------:R-:W-:Y:S05]  /*1fea0*/  BSYNC.RECONVERGENT B2 ;  /* 0x0000000000027941 */ /* 0x000fea0003800200 */
.L_x_2755:
[----:B------:R-:W-:-:S13]  /*1feb0*/  FSETP.GTU.AND P0, PT, R16, 1, PT ;  /* 0x3f8000001000780b */ /* 0x000fda0003f0c000 */
[----:B------:R-:W-:Y:S01]  /*1fec0*/  @!P0 FADD R29, R29, 1 ;  /* 0x3f8000001d1d8421 */ /* 0x000fe20000000000 */
[----:B------:R-:W-:Y:S06]  /*1fed0*/  @P1 BRA `(.L_x_2758) ;  /* 0xfffffff400a01947 */ /* 0x000fec000383ffff */
.L_x_2745:
        /* <DEDUP_REMOVED lines=32> */
.L_x_2761:
[----:B------:R-:W-:Y:S01]  /*200e0*/  FMUL.FTZ R16, R21, R2 ;  /* 0x0000000215107220 */ /* 0x000fe20000410000 */
[----:B------:R-:W-:-:S03]  /*200f0*/  FMUL.FTZ R2, R2, 0.5 ;  /* 0x3f00000002027820 */ /* 0x000fc60000410000 */
[----:B------:R-:W-:-:S04]  /*20100*/  FFMA R21, -R16, R16, R21 ;  /* 0x0000001010157223 */ /* 0x000fc80000000115 */
[----:B------:R-:W-:-:S07]  /*20110*/  FFMA R16, R21, R2, R16 ;  /* 0x0000000215107223 */ /* 0x000fce0000000010 */
.L_x_2762:
[----:B------:R-:W-:Y:S05]  /*20120*/  BSYNC.RECONVERGENT B2 ;  /* 0x0000000000027941 */ /* 0x000fea0003800200 */
.L_x_2760:
        /* <DEDUP_REMOVED lines=34> */
.L_x_2764:
[----:B------:R-:W-:Y:S01]  /*20350*/  FMUL.FTZ R16, R15, R2 ;  /* 0x000000020f107220 */ /* 0x000fe20000410000 */
[----:B------:R-:W-:-:S03]  /*20360*/  FMUL.FTZ R2, R2, 0.5 ;  /* 0x3f00000002027820 */ /* 0x000fc60000410000 */
[----:B------:R-:W-:-:S04]  /*20370*/  FFMA R15, -R16, R16, R15 ;  /* 0x00000010100f7223 */ /* 0x000fc8000000010f */
[----:B------:R-:W-:-:S07]  /*20380*/  FFMA R16, R15, R2, R16 ;  /* 0x000000020f107223 */ /* 0x000fce0000000010 */
.L_x_2765:
[----:B------:R-:W-:Y:S05]  /*20390*/  BSYNC.RECONVERGENT B2 ;  /* 0x0000000000027941 */ /* 0x000fea0003800200 */
.L_x_2763:
        /* <DEDUP_REMOVED lines=33> */
.L_x_2767:
[----:B------:R-:W-:Y:S01]  /*205b0*/  FMUL.FTZ R16, R15, R2 ;  /* 0x000000020f107220 */ /* 0x000fe20000410000 */
[----:B------:R-:W-:-:S03]  /*205c0*/  FMUL.FTZ R2, R2, 0.5 ;  /* 0x3f00000002027820 */ /* 0x000fc60000410000 */
[----:B------:R-:W-:-:S04]  /*205d0*/  FFMA R15, -R16, R16, R15 ;  /* 0x00000010100f7223 */ /* 0x000fc8000000010f */
[----:B------:R-:W-:-:S07]  /*205e0*/  FFMA R16, R15, R2, R16 ;  /* 0x000000020f107223 */ /* 0x000fce0000000010 */
.L_x_2768:
[----:B------:R-:W-:Y:S05]  /*205f0*/  BSYNC.RECONVERGENT B2 ;  /* 0x0000000000027941 */ /* 0x000fea0003800200 */
.L_x_2766:
[----:B------:R-:W-:-:S13]  /*20600*/  FSETP.GTU.AND P0, PT, R16, 1, PT ;  /* 0x3f8000001000780b */ /* 0x000fda0003f0c000 */
[----:B------:R-:W-:-:S07]  /*20610*/  @!P0 FADD R29, R29, 1 ;  /* 0x3f8000001d1d8421 */ /* 0x000fce0000000000 */
.L_x_2759:
        /* <DEDUP_REMOVED lines=16> */
.L_x_2782:
        /* <DEDUP_REMOVED lines=10> */
[----:B------:R-:W-:Y:S02]  /*207c0*/  ISETP.NE.AND P1, PT, R21, R6, PT ;  /* 0x000000061500720c */ /* 0x000fe40003f25270 */
        /* <DEDUP_REMOVED lines=21> */
.L_x_2771:
[----:B------:R-:W-:Y:S01]  /*20920*/  FMUL.FTZ R16, R23, R2 ;  /* 0x0000000217107220 */ /* 0x000fe20000410000 */
[----:B------:R-:W-:-:S03]  /*20930*/  FMUL.FTZ R2, R2, 0.5 ;  /* 0x3f00000002027820 */ /* 0x000fc60000410000 */
[----:B------:R-:W-:-:S04]  /*20940*/  FFMA R23, -R16, R16, R23 ;  /* 0x0000001010177223 */ /* 0x000fc80000000117 */
[----:B------:R-:W-:-:S07]  /*20950*/  FFMA R16, R23, R2, R16 ;  /* 0x0000000217107223 */ /* 0x000fce0000000010 */
.L_x_2772:
[----:B------:R-:W-:Y:S05]  /*20960*/  BSYNC.RECONVERGENT B2 ;  /* 0x0000000000027941 */ /* 0x000fea0003800200 */
.L_x_2770:
        /* <DEDUP_REMOVED lines=32> */
.L_x_2774:
[----:B------:R-:W-:Y:S01]  /*20b70*/  FMUL.FTZ R16, R15, R2 ;  /* 0x000000020f107220 */ /* 0x000fe20000410000 */
[----:B------:R-:W-:-:S03]  /*20b80*/  FMUL.FTZ R2, R2, 0.5 ;  /* 0x3f00000002027820 */ /* 0x000fc60000410000 */
[----:B------:R-:W-:-:S04]  /*20b90*/  FFMA R15, -R16, R16, R15 ;  /* 0x00000010100f7223 */ /* 0x000fc8000000010f */
[----:B------:R-:W-:-:S07]  /*20ba0*/  FFMA R16, R15, R2, R16 ;  /* 0x000000020f107223 */ /* 0x000fce0000000010 */
.L_x_2775:
[----:B------:R-:W-:Y:S05]  /*20bb0*/  BSYNC.RECONVERGENT B2 ;  /* 0x0000000000027941 */ /* 0x000fea0003800200 */
.L_x_2773:
        /* <DEDUP_REMOVED lines=32> */
.L_x_2777:
[----:B------:R-:W-:Y:S01]  /*20dc0*/  FMUL.FTZ R16, R23, R2 ;  /* 0x0000000217107220 */ /* 0x000fe20000410000 */
[----:B------:R-:W-:-:S03]  /*20dd0*/  FMUL.FTZ R2, R2, 0.5 ;  /* 0x3f00000002027820 */ /* 0x000fc60000410000 */
[----:B------:R-:W-:-:S04]  /*20de0*/  FFMA R23, -R16, R16, R23 ;  /* 0x0000001010177223 */ /* 0x000fc80000000117 */
[----:B------:R-:W-:-:S07]  /*20df0*/  FFMA R16, R23, R2, R16 ;  /* 0x0000000217107223 */ /* 0x000fce0000000010 */
.L_x_2778:
[----:B------:R-:W-:Y:S05]  /*20e00*/  BSYNC.RECONVERGENT B2 ;  /* 0x0000000000027941 */ /* 0x000fea0003800200 */
.L_x_2776:
        /* <DEDUP_REMOVED lines=33> */
.L_x_2780:
[----:B------:R-:W-:Y:S01]  /*21020*/  FMUL.FTZ R16, R23, R2 ;  /* 0x0000000217107220 */ /* 0x000fe20000410000 */
[----:B------:R-:W-:-:S03]  /*21030*/  FMUL.FTZ R2, R2, 0.5 ;  /* 0x3f00000002027820 */ /* 0x000fc60000410000 */
[----:B------:R-:W-:-:S04]  /*21040*/  FFMA R23, -R16, R16, R23 ;  /* 0x0000001010177223 */ /* 0x000fc80000000117 */
[----:B------:R-:W-:-:S07]  /*21050*/  FFMA R16, R23, R2, R16 ;  /* 0x0000000217107223 */ /* 0x000fce0000000010 */
.L_x_2781:
[----:B------:R-:W-:Y:S05]  /*21060*/  BSYNC.RECONVERGENT B2 ;  /* 0x0000000000027941 */ /* 0x000fea0003800200 */
.L_x_2779:
[----:B------:R-:W-:-:S13]  /*21070*/  FSETP.GTU.AND P0, PT, R16, 1, PT ;  /* 0x3f8000001000780b */ /* 0x000fda0003f0c000 */
[----:B------:R-:W-:Y:S01]  /*21080*/  @!P0 FADD R27, R27, 1 ;  /* 0x3f8000001b1b8421 */ /* 0x000fe20000000000 */
[----:B------:R-:W-:Y:S06]  /*21090*/  @P1 BRA `(.L_x_2782) ;  /* 0xfffffff400a01947 */ /* 0x000fec000383ffff */
.L_x_2769:
        /* <DEDUP_REMOVED lines=32> */
.L_x_2785:
[----:B------:R-:W-:Y:S01]  /*212a0*/  FMUL.FTZ R16, R21, R2 ;  /* 0x0000000215107220 */ /* 0x000fe20000410000 */
[----:B------:R-:W-:-:S03]  /*212b0*/  FMUL.FTZ R2, R2, 0.5 ;  /* 0x3f00000002027820 */ /* 0x000fc60000410000 */
[----:B------:R-:W-:-:S04]  /*212c0*/  FFMA R21, -R16, R16, R21 ;  /* 0x0000001010157223 */ /* 0x000fc80000000115 */
[----:B------:R-:W-:-:S07]  /*212d0*/  FFMA R16, R21, R2, R16 ;  /* 0x0000000215107223 */ /* 0x000fce0000000010 */
.L_x_2786:
[----:B------:R-:W-:Y:S05]  /*212e0*/  BSYNC.RECONVERGENT B2 ;  /* 0x0000000000027941 */ /* 0x000fea0003800200 */
.L_x_2784:
        /* <DEDUP_REMOVED lines=34> */
.L_x_2788:
[----:B------:R-:W-:Y:S01]  /*21510*/  FMUL.FTZ R16, R15, R2 ;  /* 0x000000020f107220 */ /* 0x000fe20000410000 */
[----:B------:R-:W-:-:S03]  /*21520*/  FMUL.FTZ R2, R2, 0.5 ;  /* 0x3f00000002027820 */ /* 0x000fc60000410000 */
[----:B------:R-:W-:-:S04]  /*21530*/  FFMA R15, -R16, R16, R15 ;  /* 0x00000010100f7223 */ /* 0x000fc8000000010f */
[----:B------:R-:W-:-:S07]  /*21540*/  FFMA R16, R15, R2, R16 ;  /* 0x000000020f107223 */ /* 0x000fce0000000010 */
.L_x_2789:
[----:B------:R-:W-:Y:S05]  /*21550*/  BSYNC.RECONVERGENT B2 ;  /* 0x0000000000027941 */ /* 0x000fea0003800200 */
.L_x_2787:
        /* <DEDUP_REMOVED lines=33> */
.L_x_2791:
[----:B------:R-:W-:Y:S01]  /*21770*/  FMUL.FTZ R16, R15, R2 ;  /* 0x000000020f107220 */ /* 0x000fe20000410000 */
[----:B------:R-:W-:-:S03]  /*21780*/  FMUL.FTZ R2, R2, 0.5 ;  /* 0x3f00000002027820 */ /* 0x000fc60000410000 */
[----:B------:R-:W-:-:S04]  /*21790*/  FFMA R15, -R16, R16, R15 ;  /* 0x00000010100f7223 */ /* 0x000fc8000000010f */
[----:B------:R-:W-:-:S07]  /*217a0*/  FFMA R16, R15, R2, R16 ;  /* 0x000000020f107223 */ /* 0x000fce0000000010 */
.L_x_2792:
[----:B------:R-:W-:Y:S05]  /*217b0*/  BSYNC.RECONVERGENT B2 ;  /* 0x0000000000027941 */ /* 0x000fea0003800200 */
.L_x_2790:
[----:B------:R-:W-:-:S13]  /*217c0*/  FSETP.GTU.AND P0, PT, R16, 1, PT ;  /* 0x3f8000001000780b */ /* 0x000fda0003f0c000 */
[----:B------:R-:W-:-:S07]  /*217d0*/  @!P0 FADD R27, R27, 1 ;  /* 0x3f8000001b1b8421 */ /* 0x000fce0000000000 */
.L_x_2783:
        /* <DEDUP_REMOVED lines=16> */
.L_x_2806:
        /* <DEDUP_REMOVED lines=32> */
.L_x_2795:
[----:B------:R-:W-:Y:S01]  /*21ae0*/  FMUL.FTZ R16, R35, R2 ;  /* 0x0000000223107220 */ /* 0x000fe20000410000 */
[----:B------:R-:W-:-:S03]  /*21af0*/  FMUL.FTZ R2, R2, 0.5 ;  /* 0x3f00000002027820 */ /* 0x000fc60000410000 */
[----:B------:R-:W-:-:S04]  /*21b00*/  FFMA R35, -R16, R16, R35 ;  /* 0x0000001010237223 */ /* 0x000fc80000000123 */
[----:B------:R-:W-:-:S07]  /*21b10*/  FFMA R16, R35, R2, R16 ;  /* 0x0000000223107223 */ /* 0x000fce0000000010 */
.L_x_2796:
[----:B------:R-:W-:Y:S05]  /*21b20*/  BSYNC.RECONVERGENT B2 ;  /* 0x0000000000027941 */ /* 0x000fea0003800200 */
.L_x_2794:
        /* <DEDUP_REMOVED lines=32> */
.L_x_2798:
[----:B------:R-:W-:Y:S01]  /*21d30*/  FMUL.FTZ R16, R15, R2 ;  /* 0x000000020f107220 */ /* 0x000fe20000410000 */
[----:B------:R-:W-:-:S03]  /*21d40*/  FMUL.FTZ R2, R2, 0.5 ;  /* 0x3f00000002027820 */ /* 0x000fc60000410000 */
[----:B------:R-:W-:-:S04]  /*21d50*/  FFMA R15, -R16, R16, R15 ;  /* 0x00000010100f7223 */ /* 0x000fc8000000010f */
[----:B------:R-:W-:-:S07]  /*21d60*/  FFMA R16, R15, R2, R16 ;  /* 0x000000020f107223 */ /* 0x000fce0000000010 */
.L_x_2799:
[----:B------:R-:W-:Y:S05]  /*21d70*/  BSYNC.RECONVERGENT B2 ;  /* 0x0000000000027941 */ /* 0x000fea0003800200 */
.L_x_2797:
        /* <DEDUP_REMOVED lines=32> */
.L_x_2801:
[----:B------:R-:W-:Y:S01]  /*21f80*/  FMUL.FTZ R16, R35, R2 ;  /* 0x0000000223107220 */ /* 0x000fe20000410000 */
[----:B------:R-:W-:-:S03]  /*21f90*/  FMUL.FTZ R2, R2, 0.5 ;  /* 0x3f00000002027820 */ /* 0x000fc60000410000 */
[----:B------:R-:W-:-:S04]  /*21fa0*/  FFMA R35, -R16, R16, R35 ;  /* 0x0000001010237223 */ /* 0x000fc80000000123 */
[----:B------:R-:W-:-:S07]  /*21fb0*/  FFMA R16, R35, R2, R16 ;  /* 0x0000000223107223 */ /* 0x000fce0000000010 */
.L_x_2802:
[----:B------:R-:W-:Y:S05]  /*21fc0*/  BSYNC.RECONVERGENT B2 ;  /* 0x0000000000027941 */ /* 0x000fea0003800200 */
.L_x_2800:
        /* <DEDUP_REMOVED lines=33> */
.L_x_2804:
[----:B------:R-:W-:Y:S01]  /*221e0*/  FMUL.FTZ R16, R35, R2 ;  /* 0x0000000223107220 */ /* 0x000fe20000410000 */
[----:B------:R-:W-:-:S03]  /*221f0*/  FMUL.FTZ R2, R2, 0.5 ;  /* 0x3f00000002027820 */ /* 0x000fc60000410000 */
[----:B------:R-:W-:-:S04]  /*22200*/  FFMA R35, -R16, R16, R35 ;  /* 0x0000001010237223 */ /* 0x000fc80000000123 */
[----:B------:R-:W-:-:S07]  /*22210*/  FFMA R16, R35, R2, R16 ;  /* 0x0000000223107223 */ /* 0x000fce0000000010 */
.L_x_2805:
[----:B------:R-:W-:Y:S05]  /*22220*/  BSYNC.RECONVERGENT B2 ;  /* 0x0000000000027941 */ /* 0x000fea0003800200 */
.L_x_2803:
[----:B------:R-:W-:-:S13]  /*22230*/  FSETP.GTU.AND P0, PT, R16, 1, PT ;  /* 0x3f8000001000780b */ /* 0x000fda0003f0c000 */
[----:B------:R-:W-:Y:S01]  /*22240*/  @!P0 FADD R23, R23, 1 ;  /* 0x3f80000017178421 */ /* 0x000fe20000000000 */
[----:B------:R-:W-:Y:S06]  /*22250*/  @P1 BRA `(.L_x_2806) ;  /* 0xfffffff400a01947 */ /* 0x000fec000383ffff */
.L_x_2793:
        /* <DEDUP_REMOVED lines=32> */
.L_x_2809:
[----:B------:R-:W-:Y:S01]  /*22460*/  FMUL.FTZ R16, R21, R2 ;  /* 0x0000000215107220 */ /* 0x000fe20000410000 */
[----:B------:R-:W-:-:S03]  /*22470*/  FMUL.FTZ R2, R2, 0.5 ;  /* 0x3f00000002027820 */ /* 0x000fc60000410000 */
[----:B------:R-:W-:-:S04]  /*22480*/  FFMA R21, -R16, R16, R21 ;  /* 0x0000001010157223 */ /* 0x000fc80000000115 */
[----:B------:R-:W-:-:S07]  /*22490*/  FFMA R16, R21, R2, R16 ;  /* 0x0000000215107223 */ /* 0x000fce0000000010 */
.L_x_2810:
[----:B------:R-:W-:Y:S05]  /*224a0*/  BSYNC.RECONVERGENT B2 ;  /* 0x0000000000027941 */ /* 0x000fea0003800200 */
.L_x_2808:
        /* <DEDUP_REMOVED lines=10> */
[----:B------:R-:W-:-:S04]  /*22550*/  ISETP.NE.AND P1, PT, R7, 0x2, PT ;  /* 0x000000020700780c */ /* 0x000fc80003f25270 */
        /* <DEDUP_REMOVED lines=23> */
.L_x_2812:
[----:B------:R-:W-:Y:S01]  /*226d0*/  FMUL.FTZ R16, R15, R2 ;  /* 0x000000020f107220 */ /* 0x000fe20000410000 */
[----:B------:R-:W-:-:S03]  /*226e0*/  FMUL.FTZ R2, R2, 0.5 ;  /* 0x3f00000002027820 */ /* 0x000fc60000410000 */
[----:B------:R-:W-:-:S04]  /*226f0*/  FFMA R15, -R16, R16, R15 ;  /* 0x00000010100f7223 */ /* 0x000fc8000000010f */
[----:B------:R-:W-:-:S07]  /*22700*/  FFMA R16, R15, R2, R16 ;  /* 0x000000020f107223 */ /* 0x000fce0000000010 */
.L_x_2813:
[----:B------:R-:W-:Y:S05]  /*22710*/  BSYNC.RECONVERGENT B2 ;  /* 0x0000000000027941 */ /* 0x000fea0003800200 */
.L_x_2811:
        /* <DEDUP_REMOVED lines=33> */
.L_x_2815:
[----:B------:R-:W-:Y:S01]  /*22930*/  FMUL.FTZ R16, R15, R2 ;  /* 0x000000020f107220 */ /* 0x000fe20000410000 */
[----:B------:R-:W-:-:S03]  /*22940*/  FMUL.FTZ R2, R2, 0.5 ;  /* 0x3f00000002027820 */ /* 0x000fc60000410000 */
[----:B------:R-:W-:-:S04]  /*22950*/  FFMA R15, -R16, R16, R15 ;  /* 0x00000010100f7223 */ /* 0x000fc8000000010f */
[----:B------:R-:W-:-:S07]  /*22960*/  FFMA R16, R15, R2, R16 ;  /* 0x000000020f107223 */ /* 0x000fce0000000010 */
.L_x_2816:
[----:B------:R-:W-:Y:S05]  /*22970*/  BSYNC.RECONVERGENT B2 ;  /* 0x0000000000027941 */ /* 0x000fea0003800200 */
.L_x_2814:
[----:B------:R-:W-:-:S13]  /*22980*/  FSETP.GTU.AND P0, PT, R16, 1, PT ;  /* 0x3f8000001000780b */ /* 0x000fda0003f0c000 */
[----:B------:R-:W-:-:S07]  /*22990*/  @!P0 FADD R23, R23, 1 ;  /* 0x3f80000017178421 */ /* 0x000fce0000000000 */
.L_x_2807:
        /* <DEDUP_REMOVED lines=16> */
.L_x_2830:
        /* <DEDUP_REMOVED lines=32> */
.L_x_2819:
[----:B------:R-:W-:Y:S01]  /*22ca0*/  FMUL.FTZ R16, R35, R2 ;  /* 0x0000000223107220 */ /* 0x000fe20000410000 */
[----:B------:R-:W-:-:S03]  /*22cb0*/  FMUL.FTZ R2, R2, 0.5 ;  /* 0x3f00000002027820 */ /* 0x000fc60000410000 */
[----:B------:R-:W-:-:S04]  /*22cc0*/  FFMA R35, -R16, R16, R35 ;  /* 0x0000001010237223 */ /* 0x000fc80000000123 */
[----:B------:R-:W-:-:S07]  /*22cd0*/  FFMA R16, R35, R2, R16 ;  /* 0x0000000223107223 */ /* 0x000fce0000000010 */
.L_x_2820:
[----:B------:R-:W-:Y:S05]  /*22ce0*/  BSYNC.RECONVERGENT B2 ;  /* 0x0000000000027941 */ /* 0x000fea0003800200 */
.L_x_2818:
        /* <DEDUP_REMOVED lines=32> */
.L_x_2822:
[----:B------:R-:W-:Y:S01]  /*22ef0*/  FMUL.FTZ R16, R15, R2 ;  /* 0x000000020f107220 */ /* 0x000fe20000410000 */
[----:B------:R-:W-:-:S03]  /*22f00*/  FMUL.FTZ R2, R2, 0.5 ;  /* 0x3f00000002027820 */ /* 0x000fc60000410000 */
[----:B------:R-:W-:-:S04]  /*22f10*/  FFMA R15, -R16, R16, R15 ;  /* 0x00000010100f7223 */ /* 0x000fc8000000010f */
[----:B------:R-:W-:-:S07]  /*22f20*/  FFMA R16, R15, R2, R16 ;  /* 0x000000020f107223 */ /* 0x000fce0000000010 */
.L_x_2823:
[----:B------:R-:W-:Y:S05]  /*22f30*/  BSYNC.RECONVERGENT B2 ;  /* 0x0000000000027941 */ /* 0x000fea0003800200 */
.L_x_2821:
        /* <DEDUP_REMOVED lines=32> */
.L_x_2825:
[----:B------:R-:W-:Y:S01]  /*23140*/  FMUL.FTZ R16, R35, R2 ;  /* 0x0000000223107220 */ /* 0x000fe20000410000 */
[----:B------:R-:W-:-:S03]  /*23150*/  FMUL.FTZ R2, R2, 0.5 ;  /* 0x3f00000002027820 */ /* 0x000fc60000410000 */
[----:B------:R-:W-:-:S04]  /*23160*/  FFMA R35, -R16, R16, R35 ;  /* 0x0000001010237223 */ /* 0x000fc80000000123 */
[----:B------:R-:W-:-:S07]  /*23170*/  FFMA R16, R35, R2, R16 ;  /* 0x0000000223107223 */ /* 0x000fce0000000010 */
.L_x_2826:
[----:B------:R-:W-:Y:S05]  /*23180*/  BSYNC.RECONVERGENT B2 ;  /* 0x0000000000027941 */ /* 0x000fea0003800200 */
.L_x_2824:
        /* <DEDUP_REMOVED lines=9> */
[----:B------:R-:W-:Y:S02]  /*23220*/  IMAD.SHL.U32 R4, R39, 0x2, RZ ;  /* 0x0000000227047824 */ /* 0x000fe400078e00ff */
[----:B------:R-:W-:Y:S01]  /*23230*/  IMAD.MOV.U32 R35, RZ, RZ, 0x2f800000 ;  /* 0x2f800000ff237424 */ /* 0x000fe200078e00ff */
[----:B------:R-:W-:-:S05]  /*23240*/  LOP3.LUT R20, R2, R15, RZ, 0x3c, !PT ;  /* 0x0000000f02147212 */ /* 0x000fca00078e3cff */
        /* <DEDUP_REMOVED lines=21> */
.L_x_2828:
[----:B------:R-:W-:Y:S01]  /*233a0*/  FMUL.FTZ R16, R35, R2 ;  /* 0x0000000223107220 */ /* 0x000fe20000410000 */
[----:B------:R-:W-:-:S03]  /*233b0*/  FMUL.FTZ R2, R2, 0.5 ;  /* 0x3f00000002027820 */ /* 0x000fc60000410000 */
[----:B------:R-:W-:-:S04]  /*233c0*/  FFMA R35, -R16, R16, R35 ;  /* 0x0000001010237223 */ /* 0x000fc80000000123 */
[----:B------:R-:W-:-:S07]  /*233d0*/  FFMA R16, R35, R2, R16 ;  /* 0x0000000223107223 */ /* 0x000fce0000000010 */
.L_x_2829:
[----:B------:R-:W-:Y:S05]  /*233e0*/  BSYNC.RECONVERGENT B2 ;  /* 0x0000000000027941 */ /* 0x000fea0003800200 */
.L_x_2827:
[----:B------:R-:W-:-:S13]  /*233f0*/  FSETP.GTU.AND P0, PT, R16, 1, PT ;  /* 0x3f8000001000780b */ /* 0x000fda0003f0c000 */
[----:B------:R-:W-:Y:S01]  /*23400*/  @!P0 FADD R21, R21, 1 ;  /* 0x3f80000015158421 */ /* 0x000fe20000000000 */
[----:B------:R-:W-:Y:S06]  /*23410*/  @P1 BRA `(.L_x_2830) ;  /* 0xfffffff400a01947 */ /* 0x000fec000383ffff */
.L_x_2817:
        /* <DEDUP_REMOVED lines=32> */
.L_x_2833:
[----:B------:R-:W-:Y:S01]  /*23620*/  FMUL.FTZ R16, R35, R2 ;  /* 0x0000000223107220 */ /* 0x000fe20000410000 */
[----:B------:R-:W-:-:S03]  /*23630*/  FMUL.FTZ R2, R2, 0.5 ;  /* 0x3f00000002027820 */ /* 0x000fc60000410000 */
[----:B------:R-:W-:-:S04]  /*23640*/  FFMA R35, -R16, R16, R35 ;  /* 0x0000001010237223 */ /* 0x000fc80000000123 */
[----:B------:R-:W-:-:S07]  /*23650*/  FFMA R16, R35, R2, R16 ;  /* 0x0000000223107223 */ /* 0x000fce0000000010 */
.L_x_2834:
[----:B------:R-:W-:Y:S05]  /*23660*/  BSYNC.RECONVERGENT B2 ;  /* 0x0000000000027941 */ /* 0x000fea0003800200 */
.L_x_2832:
        /* <DEDUP_REMOVED lines=34> */
.L_x_2836:
[----:B------:R-:W-:Y:S01]  /*23890*/  FMUL.FTZ R16, R15, R2 ;  /* 0x000000020f107220 */ /* 0x000fe20000410000 */
[----:B------:R-:W-:-:S03]  /*238a0*/  FMUL.FTZ R2, R2, 0.5 ;  /* 0x3f00000002027820 */ /* 0x000fc60000410000 */
[----:B------:R-:W-:-:S04]  /*238b0*/  FFMA R15, -R16, R16, R15 ;  /* 0x00000010100f7223 */ /* 0x000fc8000000010f */
[----:B------:R-:W-:-:S07]  /*238c0*/  FFMA R16, R15, R2, R16 ;  /* 0x000000020f107223 */ /* 0x000fce0000000010 */
.L_x_2837:
[----:B------:R-:W-:Y:S05]  /*238d0*/  BSYNC.RECONVERGENT B2 ;  /* 0x0000000000027941 */ /* 0x000fea0003800200 */
.L_x_2835:
        /* <DEDUP_REMOVED lines=33> */
.L_x_2839:
[----:B------:R-:W-:Y:S01]  /*23af0*/  FMUL.FTZ R16, R15, R2 ;  /* 0x000000020f107220 */ /* 0x000fe20000410000 */
[----:B------:R-:W-:-:S03]  /*23b00*/  FMUL.FTZ R2, R2, 0.5 ;  /* 0x3f00000002027820 */ /* 0x000fc60000410000 */
[----:B------:R-:W-:-:S04]  /*23b10*/  FFMA R15, -R16, R16, R15 ;  /* 0x00000010100f7223 */ /* 0x000fc8000000010f */
[----:B------:R-:W-:-:S07]  /*23b20*/  FFMA R16, R15, R2, R16 ;  /* 0x000000020f107223 */ /* 0x000fce0000000010 */
.L_x_2840:
[----:B------:R-:W-:Y:S05]  /*23b30*/  BSYNC.RECONVERGENT B2 ;  /* 0x0000000000027941 */ /* 0x000fea0003800200 */
.L_x_2838:
[----:B------:R-:W-:-:S13]  /*23b40*/  FSETP.GTU.AND P0, PT, R16, 1, PT ;  /* 0x3f8000001000780b */ /* 0x000fda0003f0c000 */
[----:B------:R-:W-:-:S07]  /*23b50*/  @!P0 FADD R21, R21, 1 ;  /* 0x3f80000015158421 */ /* 0x000fce0000000000 */
.L_x_2831:
        /* <DEDUP_REMOVED lines=16> */
.L_x_2854:
        /* <DEDUP_REMOVED lines=32> */
.L_x_2843:
[----:B------:R-:W-:Y:S01]  /*23e60*/  FMUL.FTZ R16, R35, R2 ;  /* 0x0000000223107220 */ /* 0x000fe20000410000 */
[----:B------:R-:W-:-:S03]  /*23e70*/  FMUL.FTZ R2, R2, 0.5 ;  /* 0x3f00000002027820 */ /* 0x000fc60000410000 */
[----:B------:R-:W-:-:S04]  /*23e80*/  FFMA R35, -R16, R16, R35 ;  /* 0x0000001010237223 */ /* 0x000fc80000000123 */
[----:B------:R-:W-:-:S07]  /*23e90*/  FFMA R16, R35, R2, R16 ;  /* 0x0000000223107223 */ /* 0x000fce0000000010 */
.L_x_2844:
[----:B------:R-:W-:Y:S05]  /*23ea0*/  BSYNC.RECONVERGENT B2 ;  /* 0x0000000000027941 */ /* 0x000fea0003800200 */
.L_x_2842:
        /* <DEDUP_REMOVED lines=32> */
.L_x_2846:
[----:B------:R-:W-:Y:S01]  /*240b0*/  FMUL.FTZ R16, R15, R2 ;  /* 0x000000020f107220 */ /* 0x000fe20000410000 */
[----:B------:R-:W-:-:S03]  /*240c0*/  FMUL.FTZ R2, R2, 0.5 ;  /* 0x3f00000002027820 */ /* 0x000fc60000410000 */
[----:B------:R-:W-:-:S04]  /*240d0*/  FFMA R15, -R16, R16, R15 ;  /* 0x00000010100f7223 */ /* 0x000fc8000000010f */
[----:B------:R-:W-:-:S07]  /*240e0*/  FFMA R16, R15, R2, R16 ;  /* 0x000000020f107223 */ /* 0x000fce0000000010 */
.L_x_2847:
[----:B------:R-:W-:Y:S05]  /*240f0*/  BSYNC.RECONVERGENT B2 ;  /* 0x0000000000027941 */ /* 0x000fea0003800200 */
.L_x_2845:
        /* <DEDUP_REMOVED lines=32> */
.L_x_2849:
[----:B------:R-:W-:Y:S01]  /*24300*/  FMUL.FTZ R16, R35, R2 ;  /* 0x0000000223107220 */ /* 0x000fe20000410000 */
[----:B------:R-:W-:-:S03]  /*24310*/  FMUL.FTZ R2, R2, 0.5 ;  /* 0x3f00000002027820 */ /* 0x000fc60000410000 */
[----:B------:R-:W-:-:S04]  /*24320*/  FFMA R35, -R16, R16, R35 ;  /* 0x0000001010237223 */ /* 0x000fc80000000123 */
[----:B------:R-:W-:-:S07]  /*24330*/  FFMA R16, R35, R2, R16 ;  /* 0x0000000223107223 */ /* 0x000fce0000000010 */
.L_x_2850:
[----:B------:R-:W-:Y:S05]  /*24340*/  BSYNC.RECONVERGENT B2 ;  /* 0x0000000000027941 */ /* 0x000fea0003800200 */
.L_x_2848:
        /* <DEDUP_REMOVED lines=33> */
.L_x_2852:
[----:B------:R-:W-:Y:S01]  /*24560*/  FMUL.FTZ R16, R35, R2 ;  /* 0x0000000223107220 */ /* 0x000fe20000410000 */
[----:B------:R-:W-:-:S03]  /*24570*/  FMUL.FTZ R2, R2, 0.5 ;  /* 0x3f00000002027820 */ /* 0x000fc60000410000 */
[----:B------:R-:W-:-:S04]  /*24580*/  FFMA R35, -R16, R16, R35 ;  /* 0x0000001010237223 */ /* 0x000fc80000000123 */
[----:B------:R-:W-:-:S07]  /*24590*/  FFMA R16, R35, R2, R16 ;  /* 0x0000000223107223 */ /* 0x000fce0000000010 */
.L_x_2853:
[----:B------:R-:W-:Y:S05]  /*245a0*/  BSYNC.RECONVERGENT B2 ;  /* 0x0000000000027941 */ /* 0x000fea0003800200 */
.L_x_2851:
[----:B------:R-:W-:-:S13]  /*245b0*/  FSETP.GTU.AND P0, PT, R16, 1, PT ;  /* 0x3f8000001000780b */ /* 0x000fda0003f0c000 */
[----:B------:R-:W-:Y:S01]  /*245c0*/  @!P0 FADD R22, R22, 1 ;  /* 0x3f80000016168421 */ /* 0x000fe20000000000 */
[----:B------:R-:W-:Y:S06]  /*245d0*/  @P1 BRA `(.L_x_2854) ;  /* 0xfffffff400a01947 */ /* 0x000fec000383ffff */
.L_x_2841:
        /* <DEDUP_REMOVED lines=32> */
.L_x_2857:
[----:B------:R-:W-:Y:S01]  /*247e0*/  FMUL.FTZ R16, R35, R2 ;  /* 0x0000000223107220 */ /* 0x000fe20000410000 */
[----:B------:R-:W-:-:S03]  /*247f0*/  FMUL.FTZ R2, R2, 0.5 ;  /* 0x3f00000002027820 */ /* 0x000fc60000410000 */
[----:B------:R-:W-:-:S04]  /*24800*/  FFMA R35, -R16, R16, R35 ;  /* 0x0000001010237223 */ /* 0x000fc80000000123 */
[----:B------:R-:W-:-:S07]  /*24810*/  FFMA R16, R35, R2, R16 ;  /* 0x0000000223107223 */ /* 0x000fce0000000010 */
.L_x_2858:
[----:B------:R-:W-:Y:S05]  /*24820*/  BSYNC.RECONVERGENT B2 ;  /* 0x0000000000027941 */ /* 0x000fea0003800200 */
.L_x_2856:
        /* <DEDUP_REMOVED lines=34> */
.L_x_2860:
[----:B------:R-:W-:Y:S01]  /*24a50*/  FMUL.FTZ R16, R15, R2 ;  /* 0x000000020f107220 */ /* 0x000fe20000410000 */
[----:B------:R-:W-:-:S03]  /*24a60*/  FMUL.FTZ R2, R2, 0.5 ;  /* 0x3f00000002027820 */ /* 0x000fc60000410000 */
[----:B------:R-:W-:-:S04]  /*24a70*/  FFMA R15, -R16, R16, R15 ;  /* 0x00000010100f7223 */ /* 0x000fc8000000010f */
[----:B------:R-:W-:-:S07]  /*24a80*/  FFMA R16, R15, R2, R16 ;  /* 0x000000020f107223 */ /* 0x000fce0000000010 */
.L_x_2861:
[----:B------:R-:W-:Y:S05]  /*24a90*/  BSYNC.RECONVERGENT B2 ;  /* 0x0000000000027941 */ /* 0x000fea0003800200 */
.L_x_2859:
        /* <DEDUP_REMOVED lines=33> */
.L_x_2863:
[----:B------:R-:W-:Y:S01]  /*24cb0*/  FMUL.FTZ R16, R15, R2 ;  /* 0x000000020f107220 */ /* 0x000fe20000410000 */
[----:B------:R-:W-:-:S03]  /*24cc0*/  FMUL.FTZ R2, R2, 0.5 ;  /* 0x3f00000002027820 */ /* 0x000fc60000410000 */
[----:B------:R-:W-:-:S04]  /*24cd0*/  FFMA R15, -R16, R16, R15 ;  /* 0x00000010100f7223 */ /* 0x000fc8000000010f */
[----:B------:R-:W-:-:S07]  /*24ce0*/  FFMA R16, R15, R2, R16 ;  /* 0x000000020f107223 */ /* 0x000fce0000000010 */
.L_x_2864:
[----:B------:R-:W-:Y:S05]  /*24cf0*/  BSYNC.RECONVERGENT B2 ;  /* 0x0000000000027941 */ /* 0x000fea0003800200 */
.L_x_2862:
[----:B------:R-:W-:-:S13]  /*24d00*/  FSETP.GTU.AND P0, PT, R16, 1, PT ;  /* 0x3f8000001000780b */ /* 0x000fda0003f0c000 */
[----:B------:R-:W-:-:S07]  /*24d10*/  @!P0 FADD R22, R22, 1 ;  /* 0x3f80000016168421 */ /* 0x000fce0000000000 */
.L_x_2855:
        /* <DEDUP_REMOVED lines=16> */
.L_x_2878:
        /* <DEDUP_REMOVED lines=32> */
.L_x_2867:
[----:B------:R-:W-:Y:S01]  /*25020*/  FMUL.FTZ R16, R35, R2 ;  /* 0x0000000223107220 */ /* 0x000fe20000410000 */
[----:B------:R-:W-:-:S03]  /*25030*/  FMUL.FTZ R2, R2, 0.5 ;  /* 0x3f00000002027820 */ /* 0x000fc60000410000 */
[----:B------:R-:W-:-:S04]  /*25040*/  FFMA R35, -R16, R16, R35 ;  /* 0x0000001010237223 */ /* 0x000fc80000000123 */
[----:B------:R-:W-:-:S07]  /*25050*/  FFMA R16, R35, R2, R16 ;  /* 0x0000000223107223 */ /* 0x000fce0000000010 */
.L_x_2868:
[----:B------:R-:W-:Y:S05]  /*25060*/  BSYNC.RECONVERGENT B2 ;  /* 0x0000000000027941 */ /* 0x000fea0003800200 */
.L_x_2866:
        /* <DEDUP_REMOVED lines=32> */
.L_x_2870:
[----:B------:R-:W-:Y:S01]  /*25270*/  FMUL.FTZ R16, R15, R2 ;  /* 0x000000020f107220 */ /* 0x000fe20000410000 */
[----:B------:R-:W-:-:S03]  /*25280*/  FMUL.FTZ R2, R2, 0.5 ;  /* 0x3f00000002027820 */ /* 0x000fc60000410000 */
[----:B------:R-:W-:-:S04]  /*25290*/  FFMA R15, -R16, R16, R15 ;  /* 0x00000010100f7223 */ /* 0x000fc8000000010f */
[----:B------:R-:W-:-:S07]  /*252a0*/  FFMA R16, R15, R2, R16 ;  /* 0x000000020f107223 */ /* 0x000fce0000000010 */
.L_x_2871:
[----:B------:R-:W-:Y:S05]  /*252b0*/  BSYNC.RECONVERGENT B2 ;  /* 0x0000000000027941 */ /* 0x000fea0003800200 */
.L_x_2869:
        /* <DEDUP_REMOVED lines=32> */
.L_x_2873:
[----:B------:R-:W-:Y:S01]  /*254c0*/  FMUL.FTZ R16, R35, R2 ;  /* 0x0000000223107220 */ /* 0x000fe20000410000 */
[----:B------:R-:W-:-:S03]  /*254d0*/  FMUL.FTZ R2, R2, 0.5 ;  /* 0x3f00000002027820 */ /* 0x000fc60000410000 */
[----:B------:R-:W-:-:S04]  /*254e0*/  FFMA R35, -R16, R16, R35 ;  /* 0x0000001010237223 */ /* 0x000fc80000000123 */
[----:B------:R-:W-:-:S07]  /*254f0*/  FFMA R16, R35, R2, R16 ;  /* 0x0000000223107223 */ /* 0x000fce0000000010 */
.L_x_2874:
[----:B------:R-:W-:Y:S05]  /*25500*/  BSYNC.RECONVERGENT B2 ;  /* 0x0000000000027941 */ /* 0x000fea0003800200 */
.L_x_2872:
        /* <DEDUP_REMOVED lines=33> */
.L_x_2876:
[----:B------:R-:W-:Y:S01]  /*25720*/  FMUL.FTZ R16, R35, R2 ;  /* 0x0000000223107220 */ /* 0x000fe20000410000 */
[----:B------:R-:W-:-:S03]  /*25730*/  FMUL.FTZ R2, R2, 0.5 ;  /* 0x3f00000002027820 */ /* 0x000fc60000410000 */
[----:B------:R-:W-:-:S04]  /*25740*/  FFMA R35, -R16, R16, R35 ;  /* 0x0000001010237223 */ /* 0x000fc80000000123 */
[----:B------:R-:W-:-:S07]  /*25750*/  FFMA R16, R35, R2, R16 ;  /* 0x0000000223107223 */ /* 0x000fce0000000010 */
.L_x_2877:
[----:B------:R-:W-:Y:S05]  /*25760*/  BSYNC.RECONVERGENT B2 ;  /* 0x0000000000027941 */ /* 0x000fea0003800200 */
.L_x_2875:
[----:B------:R-:W-:-:S13]  /*25770*/  FSETP.GTU.AND P0, PT, R16, 1, PT ;  /* 0x3f8000001000780b */ /* 0x000fda0003f0c000 */
[----:B------:R-:W-:Y:S01]  /*25780*/  @!P0 FADD R22, R22, 1 ;  /* 0x3f80000016168421 */ /* 0x000fe20000000000 */
[----:B------:R-:W-:Y:S06]  /*25790*/  @P1 BRA `(.L_x_2878) ;  /* 0xfffffff400a01947 */ /* 0x000fec000383ffff */
.L_x_2865:
        /* <DEDUP_REMOVED lines=32> */
.L_x_2881:
[----:B------:R-:W-:Y:S01]  /*259a0*/  FMUL.FTZ R16, R35, R2 ;  /* 0x0000000223107220 */ /* 0x000fe20000410000 */
[----:B------:R-:W-:-:S03]  /*259b0*/  FMUL.FTZ R2, R2, 0.5 ;  /* 0x3f00000002027820 */ /* 0x000fc60000410000 */
[----:B------:R-:W-:-:S04]  /*259c0*/  FFMA R35, -R16, R16, R35 ;  /* 0x0000001010237223 */ /* 0x000fc80000000123 */
[----:B------:R-:W-:-:S07]  /*259d0*/  FFMA R16, R35, R2, R16 ;  /* 0x0000000223107223 */ /* 0x000fce0000000010 */
.L_x_2882:
[----:B------:R-:W-:Y:S05]  /*259e0*/  BSYNC.RECONVERGENT B2 ;  /* 0x0000000000027941 */ /* 0x000fea0003800200 */
.L_x_2880:
        /* <DEDUP_REMOVED lines=34> */
.L_x_2884:
[----:B------:R-:W-:Y:S01]  /*25c10*/  FMUL.FTZ R16, R35, R2 ;  /* 0x0000000223107220 */ /* 0x000fe20000410000 */
[----:B------:R-:W-:-:S03]  /*25c20*/  FMUL.FTZ R2, R2, 0.5 ;  /* 0x3f00000002027820 */ /* 0x000fc60000410000 */
[----:B------:R-:W-:-:S04]  /*25c30*/  FFMA R35, -R16, R16, R35 ;  /* 0x0000001010237223 */ /* 0x000fc80000000123 */
[----:B------:R-:W-:-:S07]  /*25c40*/  FFMA R16, R35, R2, R16 ;  /* 0x0000000223107223 */ /* 0x000fce0000000010 */
.L_x_2885:
[----:B------:R-:W-:Y:S05]  /*25c50*/  BSYNC.RECONVERGENT B2 ;  /* 0x0000000000027941 */ /* 0x000fea0003800200 */
.L_x_2883:
        /* <DEDUP_REMOVED lines=33> */
.L_x_2887:
[----:B------:R-:W-:Y:S01]  /*25e70*/  FMUL.FTZ R16, R15, R2 ;  /* 0x000000020f107220 */ /* 0x000fe20000410000 */
[----:B------:R-:W-:-:S03]  /*25e80*/  FMUL.FTZ R2, R2, 0.5 ;  /* 0x3f00000002027820 */ /* 0x000fc60000410000 */
[----:B------:R-:W-:-:S04]  /*25e90*/  FFMA R15, -R16, R16, R15 ;  /* 0x00000010100f7223 */ /* 0x000fc8000000010f */
[----:B------:R-:W-:-:S07]  /*25ea0*/  FFMA R16, R15, R2, R16 ;  /* 0x000000020f107223 */ /* 0x000fce0000000010 */
.L_x_2888:
[----:B------:R-:W-:Y:S05]  /*25eb0*/  BSYNC.RECONVERGENT B2 ;  /* 0x0000000000027941 */ /* 0x000fea0003800200 */
.L_x_2886:
[----:B------:R-:W-:-:S13]  /*25ec0*/  FSETP.GTU.AND P0, PT, R16, 1, PT ;  /* 0x3f8000001000780b */ /* 0x000fda0003f0c000 */
[----:B------:R-:W-:-:S07]  /*25ed0*/  @!P0 FADD R22, R22, 1 ;  /* 0x3f80000016168421 */ /* 0x000fce0000000000 */
.L_x_2879:
        /* <DEDUP_REMOVED lines=16> */
.L_x_2902:
        /* <DEDUP_REMOVED lines=32> */
.L_x_2891:
[----:B------:R-:W-:Y:S01]  /*261e0*/  FMUL.FTZ R16, R35, R2 ;  /* 0x0000000223107220 */ /* 0x000fe20000410000 */
[----:B------:R-:W-:-:S03]  /*261f0*/  FMUL.FTZ R2, R2, 0.5 ;  /* 0x3f00000002027820 */ /* 0x000fc60000410000 */
[----:B------:R-:W-:-:S04]  /*26200*/  FFMA R35, -R16, R16, R35 ;  /* 0x0000001010237223 */ /* 0x000fc80000000123 */
[----:B------:R-:W-:-:S07]  /*26210*/  FFMA R16, R35, R2, R16 ;  /* 0x0000000223107223 */ /* 0x000fce0000000010 */
.L_x_2892:
[----:B------:R-:W-:Y:S05]  /*26220*/  BSYNC.RECONVERGENT B2 ;  /* 0x0000000000027941 */ /* 0x000fea0003800200 */
.L_x_2890:
        /* <DEDUP_REMOVED lines=32> */
.L_x_2894:
[----:B------:R-:W-:Y:S01]  /*26430*/  FMUL.FTZ R16, R35, R2 ;  /* 0x0000000223107220 */ /* 0x000fe20000410000 */
[----:B------:R-:W-:-:S03]  /*26440*/  FMUL.FTZ R2, R2, 0.5 ;  /* 0x3f00000002027820 */ /* 0x000fc60000410000 */
[----:B------:R-:W-:-:S04]  /*26450*/  FFMA R35, -R16, R16, R35 ;  /* 0x0000001010237223 */ /* 0x000fc80000000123 */
[----:B------:R-:W-:-:S07]  /*26460*/  FFMA R16, R35, R2, R16 ;  /* 0x0000000223107223 */ /* 0x000fce0000000010 */
.L_x_2895:
[----:B------:R-:W-:Y:S05]  /*26470*/  BSYNC.RECONVERGENT B2 ;  /* 0x0000000000027941 */ /* 0x000fea0003800200 */
.L_x_2893:
        /* <DEDUP_REMOVED lines=32> */
.L_x_2897:
[----:B------:R-:W-:Y:S01]  /*26680*/  FMUL.FTZ R16, R35, R2 ;  /* 0x0000000223107220 */ /* 0x000fe20000410000 */
[----:B------:R-:W-:-:S03]  /*26690*/  FMUL.FTZ R2, R2, 0.5 ;  /* 0x3f00000002027820 */ /* 0x000fc60000410000 */
[----:B------:R-:W-:-:S04]  /*266a0*/  FFMA R35, -R16, R16, R35 ;  /* 0x0000001010237223 */ /* 0x000fc80000000123 */
[----:B------:R-:W-:-:S07]  /*266b0*/  FFMA R16, R35, R2, R16 ;  /* 0x0000000223107223 */ /* 0x000fce0000000010 */
.L_x_2898:
[----:B------:R-:W-:Y:S05]  /*266c0*/  BSYNC.RECONVERGENT B2 ;  /* 0x0000000000027941 */ /* 0x000fea0003800200 */
.L_x_2896:
        /* <DEDUP_REMOVED lines=33> */
.L_x_2900:
[----:B------:R-:W-:Y:S01]  /*268e0*/  FMUL.FTZ R16, R35, R2 ;  /* 0x0000000223107220 */ /* 0x000fe20000410000 */
[----:B------:R-:W-:-:S03]  /*268f0*/  FMUL.FTZ R2, R2, 0.5 ;  /* 0x3f00000002027820 */ /* 0x000fc60000410000 */
[----:B------:R-:W-:-:S04]  /*26900*/  FFMA R35, -R16, R16, R35 ;  /* 0x0000001010237223 */ /* 0x000fc80000000123 */
[----:B------:R-:W-:-:S07]  /*26910*/  FFMA R16, R35, R2, R16 ;  /* 0x0000000223107223 */ /* 0x000fce0000000010 */
.L_x_2901:
[----:B------:R-:W-:Y:S05]  /*26920*/  BSYNC.RECONVERGENT B2 ;  /* 0x0000000000027941 */ /* 0x000fea0003800200 */
.L_x_2899:
[----:B------:R-:W-:-:S13]  /*26930*/  FSETP.GTU.AND P0, PT, R16, 1, PT ;  /* 0x3f8000001000780b */ /* 0x000fda0003f0c000 */
[----:B------:R-:W-:Y:S01]  /*26940*/  @!P0 FADD R24, R24, 1 ;  /* 0x3f80000018188421 */ /* 0x000fe20000000000 */
[----:B------:R-:W-:Y:S06]  /*26950*/  @P1 BRA `(.L_x_2902) ;  /* 0xfffffff400a01947 */ /* 0x000fec000383ffff */
.L_x_2889:
        /* <DEDUP_REMOVED lines=32> */
.L_x_2905:
[----:B------:R-:W-:Y:S01]  /*26b60*/  FMUL.FTZ R16, R35, R2 ;  /* 0x0000000223107220 */ /* 0x000fe20000410000 */
[----:B------:R-:W-:-:S03]  /*26b70*/  FMUL.FTZ R2, R2, 0.5 ;  /* 0x3f00000002027820 */ /* 0x000fc60000410000 */
[----:B------:R-:W-:-:S04]  /*26b80*/  FFMA R35, -R16, R16, R35 ;  /* 0x0000001010237223 */ /* 0x000fc80000000123 */
[----:B------:R-:W-:-:S07]  /*26b90*/  FFMA R16, R35, R2, R16 ;  /* 0x0000000223107223 */ /* 0x000fce0000000010 */
.L_x_2906:
[----:B------:R-:W-:Y:S05]  /*26ba0*/  BSYNC.RECONVERGENT B2 ;  /* 0x0000000000027941 */ /* 0x000fea0003800200 */
.L_x_2904:
        /* <DEDUP_REMOVED lines=34> */
.L_x_2908:
[----:B------:R-:W-:Y:S01]  /*26dd0*/  FMUL.FTZ R16, R35, R2 ;  /* 0x0000000223107220 */ /* 0x000fe20000410000 */
[----:B------:R-:W-:-:S03]  /*26de0*/  FMUL.FTZ R2, R2, 0.5 ;  /* 0x3f00000002027820 */ /* 0x000fc60000410000 */
[----:B------:R-:W-:-:S04]  /*26df0*/  FFMA R35, -R16, R16, R35 ;  /* 0x0000001010237223 */ /* 0x000fc80000000123 */
[----:B------:R-:W-:-:S07]  /*26e00*/  FFMA R16, R35, R2, R16 ;  /* 0x0000000223107223 */ /* 0x000fce0000000010 */
.L_x_2909:
[----:B------:R-:W-:Y:S05]  /*26e10*/  BSYNC.RECONVERGENT B2 ;  /* 0x0000000000027941 */ /* 0x000fea0003800200 */
.L_x_2907:
        /* <DEDUP_REMOVED lines=33> */
.L_x_2911:
[----:B------:R-:W-:Y:S01]  /*27030*/  FMUL.FTZ R16, R35, R2 ;  /* 0x0000000223107220 */ /* 0x000fe20000410000 */
[----:B------:R-:W-:-:S03]  /*27040*/  FMUL.FTZ R2, R2, 0.5 ;  /* 0x3f00000002027820 */ /* 0x000fc60000410000 */
[----:B------:R-:W-:-:S04]  /*27050*/  FFMA R35, -R16, R16, R35 ;  /* 0x0000001010237223 */ /* 0x000fc80000000123 */
[----:B------:R-:W-:-:S07]  /*27060*/  FFMA R16, R35, R2, R16 ;  /* 0x0000000223107223 */ /* 0x000fce0000000010 */
.L_x_2912:
[----:B------:R-:W-:Y:S05]  /*27070*/  BSYNC.RECONVERGENT B2 ;  /* 0x0000000000027941 */ /* 0x000fea0003800200 */
.L_x_2910:
[----:B------:R-:W-:-:S13]  /*27080*/  FSETP.GTU.AND P0, PT, R16, 1, PT ;  /* 0x3f8000001000780b */ /* 0x000fda0003f0c000 */
[----:B------:R-:W-:-:S07]  /*27090*/  @!P0 FADD R24, R24, 1 ;  /* 0x3f80000018188421 */ /* 0x000fce0000000000 */
.L_x_2903:
[----:B------:R-:W-:Y:S01]  /*270a0*/  VIADD R3, R3, 0x1e00 ;  /* 0x00001e0003037836 */ /* 0x000fe20000000000 */
[----:B------:R-:W-:Y:S01]  /*270b0*/  MOV R22, 0xdcd8f87c ;  /* 0xdcd8f87c00167802 */ /* 0x000fe20000000f00 */
[----:B------:R-:W-:-:S03]  /*270c0*/  IMAD.MOV.U32 R20, RZ, RZ, -0x75bd8fc ;  /* 0xf8a42704ff147424 */ /* 0x000fc600078e00ff */
[----:B------:R-:W-:-:S05]  /*270d0*/  LOP3.LUT R3, R3, 0xaad26b49, RZ, 0x3c, !PT ;  /* 0xaad26b4903037812 */ /* 0x000fca00078e3cff */
[----:B------:R-:W-:Y:S02]  /*270e0*/  IMAD R49, R3, 0x4182bed5, RZ ;  /* 0x4182bed503317824 */ /* 0x000fe400078e02ff */
[----:B------:R-:W-:Y:S01]  /*270f0*/  FMUL R3, R24, 4 ;  /* 0x4080000018037820 */ /* 0x000fe20000400000 */
[----:B------:R-:W-:Y:S02]  /*27100*/  IMAD.MOV.U32 R24, RZ, RZ, RZ ;  /* 0x000000ffff187224 */ /* 0x000fe400078e00ff */
        /* <DEDUP_REMOVED lines=9> */
.L_x_2926:
        /* <DEDUP_REMOVED lines=32> */
.L_x_2915:
[----:B------:R-:W-:Y:S01]  /*273a0*/  FMUL.FTZ R16, R35, R2 ;  /* 0x0000000223107220 */ /* 0x000fe20000410000 */
[----:B------:R-:W-:-:S03]  /*273b0*/  FMUL.FTZ R2, R2, 0.5 ;  /* 0x3f00000002027820 */ /* 0x000fc60000410000 */
[----:B------:R-:W-:-:S04]  /*273c0*/  FFMA R35, -R16, R16, R35 ;  /* 0x0000001010237223 */ /* 0x000fc80000000123 */
[----:B------:R-:W-:-:S07]  /*273d0*/  FFMA R16, R35, R2, R16 ;  /* 0x0000000223107223 */ /* 0x000fce0000000010 */
.L_x_2916:
[----:B------:R-:W-:Y:S05]  /*273e0*/  BSYNC.RECONVERGENT B2 ;  /* 0x0000000000027941 */ /* 0x000fea0003800200 */
.L_x_2914:
        /* <DEDUP_REMOVED lines=32> */
.L_x_2918:
[----:B------:R-:W-:Y:S01]  /*275f0*/  FMUL.FTZ R16, R35, R2 ;  /* 0x0000000223107220 */ /* 0x000fe20000410000 */
[----:B------:R-:W-:-:S03]  /*27600*/  FMUL.FTZ R2, R2, 0.5 ;  /* 0x3f00000002027820 */ /* 0x000fc60000410000 */
[----:B------:R-:W-:-:S04]  /*27610*/  FFMA R35, -R16, R16, R35 ;  /* 0x0000001010237223 */ /* 0x000fc80000000123 */
[----:B------:R-:W-:-:S07]  /*27620*/  FFMA R16, R35, R2, R16 ;  /* 0x0000000223107223 */ /* 0x000fce0000000010 */
.L_x_2919:
[----:B------:R-:W-:Y:S05]  /*27630*/  BSYNC.RECONVERGENT B2 ;  /* 0x0000000000027941 */ /* 0x000fea0003800200 */
.L_x_2917:
        /* <DEDUP_REMOVED lines=32> */
.L_x_2921:
[----:B------:R-:W-:Y:S01]  /*27840*/  FMUL.FTZ R16, R35, R2 ;  /* 0x0000000223107220 */ /* 0x000fe20000410000 */
[----:B------:R-:W-:-:S03]  /*27850*/  FMUL.FTZ R2, R2, 0.5 ;  /* 0x3f00000002027820 */ /* 0x000fc60000410000 */
[----:B------:R-:W-:-:S04]  /*27860*/  FFMA R35, -R16, R16, R35 ;  /* 0x0000001010237223 */ /* 0x000fc80000000123 */
[----:B------:R-:W-:-:S07]  /*27870*/  FFMA R16, R35, R2, R16 ;  /* 0x0000000223107223 */ /* 0x000fce0000000010 */
.L_x_2922:
[----:B------:R-:W-:Y:S05]  /*27880*/  BSYNC.RECONVERGENT B2 ;  /* 0x0000000000027941 */ /* 0x000fea0003800200 */
.L_x_2920:
        /* <DEDUP_REMOVED lines=33> */
.L_x_2924:
[----:B------:R-:W-:Y:S01]  /*27aa0*/  FMUL.FTZ R16, R35, R2 ;  /* 0x0000000223107220 */ /* 0x000fe20000410000 */
[----:B------:R-:W-:-:S03]  /*27ab0*/  FMUL.FTZ R2, R2, 0.5 ;  /* 0x3f00000002027820 */ /* 0x000fc60000410000 */
[----:B------:R-:W-:-:S04]  /*27ac0*/  FFMA R35, -R16, R16, R35 ;  /* 0x0000001010237223 */ /* 0x000fc80000000123 */
[----:B------:R-:W-:-:S07]  /*27ad0*/  FFMA R16, R35, R2, R16 ;  /* 0x0000000223107223 */ /* 0x000fce0000000010 */
.L_x_2925:
[----:B------:R-:W-:Y:S05]  /*27ae0*/  BSYNC.RECONVERGENT B2 ;  /* 0x0000000000027941 */ /* 0x000fea0003800200 */
.L_x_2923:
[----:B------:R-:W-:-:S13]  /*27af0*/  FSETP.GTU.AND P0, PT, R16, 1, PT ;  /* 0x3f8000001000780b */ /* 0x000fda0003f0c000 */
[----:B------:R-:W-:Y:S01]  /*27b00*/  @!P0 FADD R24, R24, 1 ;  /* 0x3f80000018188421 */ /* 0x000fe20000000000 */
[----:B------:R-:W-:Y:S06]  /*27b10*/  @P1 BRA `(.L_x_2926) ;  /* 0xfffffff400a01947 */ /* 0x000fec000383ffff */
.L_x_2913:
        /* <DEDUP_REMOVED lines=32> */
.L_x_2929:
[----:B------:R-:W-:Y:S01]  /*27d20*/  FMUL.FTZ R16, R35, R2 ;  /* 0x0000000223107220 */ /* 0x000fe20000410000 */
[----:B------:R-:W-:-:S03]  /*27d30*/  FMUL.FTZ R2, R2, 0.5 ;  /* 0x3f00000002027820 */ /* 0x000fc60000410000 */
[----:B------:R-:W-:-:S04]  /*27d40*/  FFMA R35, -R16, R16, R35 ;  /* 0x0000001010237223 */ /* 0x000fc80000000123 */
[----:B------:R-:W-:-:S07]  /*27d50*/  FFMA R16, R35, R2, R16 ;  /* 0x0000000223107223 */ /* 0x000fce0000000010 */
.L_x_2930:
[----:B------:R-:W-:Y:S05]  /*27d60*/  BSYNC.RECONVERGENT B2 ;  /* 0x0000000000027941 */ /* 0x000fea0003800200 */
.L_x_2928:
        /* <DEDUP_REMOVED lines=34> */
.L_x_2932:
[----:B------:R-:W-:Y:S01]  /*27f90*/  FMUL.FTZ R16, R35, R2 ;  /* 0x0000000223107220 */ /* 0x000fe20000410000 */
[----:B------:R-:W-:-:S03]  /*27fa0*/  FMUL.FTZ R2, R2, 0.5 ;  /* 0x3f00000002027820 */ /* 0x000fc60000410000 */
[----:B------:R-:W-:-:S04]  /*27fb0*/  FFMA R35, -R16, R16, R35 ;  /* 0x0000001010237223 */ /* 0x000fc80000000123 */
[----:B------:R-:W-:-:S07]  /*27fc0*/  FFMA R16, R35, R2, R16 ;  /* 0x0000000223107223 */ /* 0x000fce0000000010 */
.L_x_2933:
[----:B------:R-:W-:Y:S05]  /*27fd0*/  BSYNC.RECONVERGENT B2 ;  /* 0x0000000000027941 */ /* 0x000fea0003800200 */
.L_x_2931:
        /* <DEDUP_REMOVED lines=33> */
.L_x_2935:
[----:B------:R-:W-:Y:S01]  /*281f0*/  FMUL.FTZ R16, R35, R2 ;  /* 0x0000000223107220 */ /* 0x000fe20000410000 */
[----:B------:R-:W-:-:S03]  /*28200*/  FMUL.FTZ R2, R2, 0.5 ;  /* 0x3f00000002027820 */ /* 0x000fc60000410000 */
[----:B------:R-:W-:-:S04]  /*28210*/  FFMA R35, -R16, R16, R35 ;  /* 0x0000001010237223 */ /* 0x000fc80000000123 */
[----:B------:R-:W-:-:S07]  /*28220*/  FFMA R16, R35, R2, R16 ;  /* 0x0000000223107223 */ /* 0x000fce0000000010 */
.L_x_2936:
[----:B------:R-:W-:Y:S05]  /*28230*/  BSYNC.RECONVERGENT B2 ;  /* 0x0000000000027941 */ /* 0x000fea0003800200 */
.L_x_2934:
[----:B------:R-:W-:-:S13]  /*28240*/  FSETP.GTU.AND P0, PT, R16, 1, PT ;  /* 0x3f8000001000780b */ /* 0x000fda0003f0c000 */
[----:B------:R-:W-:-:S07]  /*28250*/  @!P0 FADD R24, R24, 1 ;  /* 0x3f80000018188421 */ /* 0x000fce0000000000 */
.L_x_2927:
        /* <DEDUP_REMOVED lines=14> */
.L_x_2938:
[----:B------:R-:W-:Y:S05]  /*28340*/  BSYNC.RECONVERGENT B4 ;  /* 0x0000000000047941 */ /* 0x000fea0003800200 */
.L_x_2937:
        /* <DEDUP_REMOVED lines=13> */
.L_x_2940:
[----:B------:R-:W-:Y:S05]  /*28420*/  BSYNC.RECONVERGENT B4 ;  /* 0x0000000000047941 */ /* 0x000fea0003800200 */
.L_x_2939:
        /* <DEDUP_REMOVED lines=13> */
.L_x_2942:
[----:B------:R-:W-:Y:S05]  /*28500*/  BSYNC.RECONVERGENT B4 ;  /* 0x0000000000047941 */ /* 0x000fea0003800200 */
.L_x_2941:
        /* <DEDUP_REMOVED lines=14> */
.L_x_2944:
[----:B------:R-:W-:Y:S05]  /*285f0*/  BSYNC.RECONVERGENT B4 ;  /* 0x0000000000047941 */ /* 0x000fea0003800200 */
.L_x_2943:
        /* <DEDUP_REMOVED lines=13> */
.L_x_2946:
[----:B------:R-:W-:Y:S05]  /*286d0*/  BSYNC.RECONVERGENT B4 ;  /* 0x0000000000047941 */ /* 0x000fea0003800200 */
.L_x_2945:
        /* <DEDUP_REMOVED lines=13> */
.L_x_2948:
[----:B------:R-:W-:Y:S05]  /*287b0*/  BSYNC.RECONVERGENT B4 ;  /* 0x0000000000047941 */ /* 0x000fea0003800200 */
.L_x_2947:
        /* <DEDUP_REMOVED lines=14> */
.L_x_2950:
[----:B------:R-:W-:Y:S05]  /*288a0*/  BSYNC.RECONVERGENT B4 ;  /* 0x0000000000047941 */ /* 0x000fea0003800200 */
.L_x_2949:
        /* <DEDUP_REMOVED lines=13> */
.L_x_2952:
[----:B------:R-:W-:Y:S05]  /*28980*/  BSYNC.RECONVERGENT B4 ;  /* 0x0000000000047941 */ /* 0x000fea0003800200 */
.L_x_2951:
        /* <DEDUP_REMOVED lines=14> */
.L_x_2954:
[----:B------:R-:W-:Y:S05]  /*28a70*/  BSYNC.RECONVERGENT B4 ;  /* 0x0000000000047941 */ /* 0x000fea0003800200 */
.L_x_2953:
        /* <DEDUP_REMOVED lines=13> */
.L_x_2956:
[----:B------:R-:W-:Y:S05]  /*28b50*/  BSYNC.RECONVERGENT B4 ;  /* 0x0000000000047941 */ /* 0x000fea0003800200 */
.L_x_2955:
[----:B------:R-:W0:Y:S01]  /*28b60*/  MUFU.RCP R29, R0 ;  /* 0x00000000001d7308 */ /* 0x000e220000001000 */
[----:B------:R-:W-:Y:S07]  /*28b70*/  BSSY.RECONVERGENT B4, `(.L_x_2957) ;  /* 0x000000d000047945 */ /* 0x000fee0003800200 */
[----:B------:R-:W1:Y:S01]  /*28b80*/  FCHK P0, R27, R0 ;  /* 0x000000001b007302 */ /* 0x000e620000000000 */
[----:B0-----:R-:W-:-:S04]  /*28b90*/  FFMA R2, -R0, R29, 1 ;  /* 0x3f80000000027423 */ /* 0x001fc8000000011d */
[----:B------:R-:W-:Y:S01]  /*28ba0*/  FFMA R2, R29, R2, R29 ;  /* 0x000000021d027223 */ /* 0x000fe2000000001d */
[----:B------:R-:W-:-:S03]  /*28bb0*/  MOV R29, R14 ;  /* 0x0000000e001d7202 */ /* 0x000fc60000000f00 */
        /* <DEDUP_REMOVED lines=8> */
.L_x_2958:
[----:B------:R-:W-:Y:S05]  /*28c40*/  BSYNC.RECONVERGENT B4 ;  /* 0x0000000000047941 */ /* 0x000fea0003800200 */
.L_x_2957:
        /* <DEDUP_REMOVED lines=14> */
.L_x_2960:
[----:B------:R-:W-:Y:S05]  /*28d30*/  BSYNC.RECONVERGENT B4 ;  /* 0x0000000000047941 */ /* 0x000fea0003800200 */
.L_x_2959:
        /* <DEDUP_REMOVED lines=13> */
.L_x_2962:
[----:B------:R-:W-:Y:S05]  /*28e10*/  BSYNC.RECONVERGENT B4 ;  /* 0x0000000000047941 */ /* 0x000fea0003800200 */
.L_x_2961:
        /* <DEDUP_REMOVED lines=14> */
.L_x_2964:
[----:B------:R-:W-:Y:S05]  /*28f00*/  BSYNC.RECONVERGENT B4 ;  /* 0x0000000000047941 */ /* 0x000fea0003800200 */
.L_x_2963:
        /* <DEDUP_REMOVED lines=13> */
.L_x_2966:
[----:B------:R-:W-:Y:S05]  /*28fe0*/  BSYNC.RECONVERGENT B4 ;  /* 0x0000000000047941 */ /* 0x000fea0003800200 */
.L_x_2965:
        /* <DEDUP_REMOVED lines=13> */
.L_x_2967:
[----:B------:R-:W-:Y:S05]  /*290c0*/  BSYNC.RECONVERGENT B4 ;  /* 0x0000000000047941 */ /* 0x000fea0003800200 */
.L_x_2552:
        /* <DEDUP_REMOVED lines=16> */
[----:B0-----:R-:W-:Y:S01]  /*291d0*/  IMAD.IADD R3, R22, 0x1, -R9 ;  /* 0x0000000116037824 */ /* 0x001fe200078e0a09 */
[----:B------:R-:W-:Y:S02]  /*291e0*/  SHF.L.U32 R14, R23, 0xd, RZ ;  /* 0x0000000d170e7819 */ /* 0x000fe400000006ff */
[----:B------:R-:W-:Y:S02]  /*291f0*/  FADD R11, R11, R4 ;  /* 0x000000040b0b7221 */ /* 0x000fe40000000000 */
[----:B------:R-:W-:-:S13]  /*29200*/  ISETP.GE.U32.AND P0, PT, R3, R14, PT ;  /* 0x0000000e0300720c */ /* 0x000fda0003f06070 */
[----:B------:R-:W-:Y:S05]  /*29210*/  @!P0 BRA `(.L_x_2549) ;  /* 0x0000001800248947 */ /* 0x000fea0003800000 */
[----:B------:R-:W-:Y:S02]  /*29220*/  IMAD.IADD R9, R14, 0x1, R9 ;  /* 0x000000010e097824 */ /* 0x000fe400078e0209 */
[----:B------:R-:W-:Y:S02]  /*29230*/  VIADD R2, R22, 0xffffe000 ;  /* 0xffffe00016027836 */ /* 0x000fe40000000000 */
[----:B------:R-:W-:-:S03]  /*29240*/  VIADD R8, R8, 0x1 ;  /* 0x0000000108087836 */ /* 0x000fc60000000000 */
[----:B------:R-:W-:-:S13]  /*29250*/  ISETP.GT.U32.AND P0, PT, R9, R2, PT ;  /* 0x000000020900720c */ /* 0x000fda0003f04070 */
[----:B------:R-:W-:Y:S05]  /*29260*/  @!P0 BRA `(.L_x_2968) ;  /* 0xfffffed000908947 */ /* 0x000fea000383ffff */
[----:B------:R-:W-:-:S07]  /*29270*/  MOV R4, R14 ;  /* 0x0000000e00047202 */ /* 0x000fce0000000f00 */
.L_x_2551:
[----:B------:R-:W-:-:S13]  /*29280*/  ISETP.GE.U32.AND P0, PT, R9, R22, PT ;  /* 0x000000160900720c */ /* 0x000fda0003f06070 */
[----:B------:R-:W-:Y:S05]  /*29290*/  @P0 BRA `(.L_x_2549) ;  /* 0x0000001800040947 */ /* 0x000fea0003800000 */
[----:B------:R-:W-:-:S05]  /*292a0*/  IMAD.IADD R3, R22, 0x1, -R9 ;  /* 0x0000000116037824 */ /* 0x000fca00078e0a09 */
[----:B------:R-:W-:-:S13]  /*292b0*/  ISETP.GE.AND P0, PT, R12, R3, PT ;  /* 0x000000030c00720c */ /* 0x000fda0003f06270 */
[----:B------:R-:W-:Y:S05]  /*292c0*/  @P0 BRA `(.L_x_2549) ;  /* 0x0000001400f80947 */ /* 0x000fea0003800000 */
[----:B------:R-:W0:Y:S08]  /*292d0*/  LDC R14, c[0x0][0x3c0] ;  /* 0x0000f000ff0e7b82 */ /* 0x000e300000000800 */
[----:B------:R-:W1:Y:S01]  /*292e0*/  LDC R2, c[0x0][0x380] ;  /* 0x0000e000ff027b82 */ /* 0x000e620000000800 */
[----:B0-----:R-:W-:Y:S01]  /*292f0*/  ISETP.GE.AND P0, PT, R14, 0x1, PT ;  /* 0x000000010e00780c */ /* 0x001fe20003f06270 */
[----:B-1----:R-:W-:-:S12]  /*29300*/  IMAD.IADD R9, R9, 0x1, R2 ;  /* 0x0000000109097824 */ /* 0x002fd800078e0202 */
[----:B------:R-:W-:Y:S05]  /*29310*/  @!P0 BRA `(.L_x_2969) ;  /* 0x0000001000cc8947 */ /* 0x000fea0003800000 */
[----:B------:R-:W-:-:S07]  /*29320*/  IMAD.MOV.U32 R4, RZ, RZ, R12 ;  /* 0x000000ffff047224 */ /* 0x000fce00078e000c */
.L_x_2996:
[----:B------:R-:W-:Y:S01]  /*29330*/  ISETP.GE.U32.AND P0, PT, R5, 0x3, PT ;  /* 0x000000030500780c */ /* 0x000fe20003f06070 */
[----:B------:R-:W-:Y:S01]  /*29340*/  HFMA2 R17, -RZ, RZ, 0, 0 ;  /* 0x00000000ff117431 */ /* 0x000fe200000001ff */
[----:B------:R-:W-:Y:S01]  /*29350*/  IADD3 R2, PT, PT, R9, R4, RZ ;  /* 0x0000000409027210 */ /* 0x000fe20007ffe0ff */
[----:B------:R-:W-:Y:S02]  /*29360*/  VIADD R4, R4, 0x200 ;  /* 0x0000020004047836 */ /* 0x000fe40000000000 */
        /* <DEDUP_REMOVED lines=14> */
.L_x_2983:
        /* <DEDUP_REMOVED lines=33> */
.L_x_2972:
[----:B------:R-:W-:Y:S01]  /*29660*/  FMUL.FTZ R16, R19, R2 ;  /* 0x0000000213107220 */ /* 0x000fe20000410000 */
[----:B------:R-:W-:-:S03]  /*29670*/  FMUL.FTZ R2, R2, 0.5 ;  /* 0x3f00000002027820 */ /* 0x000fc60000410000 */
[----:B------:R-:W-:-:S04]  /*29680*/  FFMA R17, -R16, R16, R19 ;  /* 0x0000001010117223 */ /* 0x000fc80000000113 */
[----:B------:R-:W-:-:S07]  /*29690*/  FFMA R16, R17, R2, R16 ;  /* 0x0000000211107223 */ /* 0x000fce0000000010 */
.L_x_2973:
[----:B------:R-:W-:Y:S05]  /*296a0*/  BSYNC.RECONVERGENT B2 ;  /* 0x0000000000027941 */ /* 0x000fea0003800200 */
.L_x_2971:
        /* <DEDUP_REMOVED lines=33> */
.L_x_2975:
[----:B------:R-:W-:Y:S01]  /*298c0*/  FMUL.FTZ R16, R19, R2 ;  /* 0x0000000213107220 */ /* 0x000fe20000410000 */
[----:B------:R-:W-:-:S03]  /*298d0*/  FMUL.FTZ R2, R2, 0.5 ;  /* 0x3f00000002027820 */ /* 0x000fc60000410000 */
[----:B------:R-:W-:-:S04]  /*298e0*/  FFMA R19, -R16, R16, R19 ;  /* 0x0000001010137223 */ /* 0x000fc80000000113 */
[----:B------:R-:W-:-:S07]  /*298f0*/  FFMA R16, R19, R2, R16 ;  /* 0x0000000213107223 */ /* 0x000fce0000000010 */
.L_x_2976:
[----:B------:R-:W-:Y:S05]  /*29900*/  BSYNC.RECONVERGENT B2 ;  /* 0x0000000000027941 */ /* 0x000fea0003800200 */
.L_x_2974:
        /* <DEDUP_REMOVED lines=32> */
.L_x_2978:
[----:B------:R-:W-:Y:S01]  /*29b10*/  FMUL.FTZ R16, R19, R2 ;  /* 0x0000000213107220 */ /* 0x000fe20000410000 */
[----:B------:R-:W-:-:S03]  /*29b20*/  FMUL.FTZ R2, R2, 0.5 ;  /* 0x3f00000002027820 */ /* 0x000fc60000410000 */
[----:B------:R-:W-:-:S04]  /*29b30*/  FFMA R19, -R16, R16, R19 ;  /* 0x0000001010137223 */ /* 0x000fc80000000113 */
[----:B------:R-:W-:-:S07]  /*29b40*/  FFMA R16, R19, R2, R16 ;  /* 0x0000000213107223 */ /* 0x000fce0000000010 */
.L_x_2979:
[----:B------:R-:W-:Y:S05]  /*29b50*/  BSYNC.RECONVERGENT B2 ;  /* 0x0000000000027941 */ /* 0x000fea0003800200 */
.L_x_2977:
        /* <DEDUP_REMOVED lines=33> */
.L_x_2981:
[----:B------:R-:W-:Y:S01]  /*29d70*/  FMUL.FTZ R16, R19, R2 ;  /* 0x0000000213107220 */ /* 0x000fe20000410000 */
[----:B------:R-:W-:-:S03]  /*29d80*/  FMUL.FTZ R2, R2, 0.5 ;  /* 0x3f00000002027820 */ /* 0x000fc60000410000 */
[----:B------:R-:W-:-:S04]  /*29d90*/  FFMA R19, -R16, R16, R19 ;  /* 0x0000001010137223 */ /* 0x000fc80000000113 */
[----:B------:R-:W-:-:S07]  /*29da0*/  FFMA R16, R19, R2, R16 ;  /* 0x0000000213107223 */ /* 0x000fce0000000010 */
.L_x_2982:
[----:B------:R-:W-:Y:S05]  /*29db0*/  BSYNC.RECONVERGENT B2 ;  /* 0x0000000000027941 */ /* 0x000fea0003800200 */
.L_x_2980:
[----:B------:R-:W-:-:S13]  /*29dc0*/  FSETP.GTU.AND P0, PT, R16, 1, PT ;  /* 0x3f8000001000780b */ /* 0x000fda0003f0c000 */
[----:B------:R-:W-:Y:S01]  /*29dd0*/  @!P0 FADD R17, R17, 1 ;  /* 0x3f80000011118421 */ /* 0x000fe20000000000 */
[----:B------:R-:W-:Y:S06]  /*29de0*/  @P1 BRA `(.L_x_2983) ;  /* 0xfffffff400981947 */ /* 0x000fec000383ffff */
.L_x_2970:
        /* <DEDUP_REMOVED lines=33> */
.L_x_2986:
[----:B------:R-:W-:Y:S01]  /*2a000*/  FMUL.FTZ R16, R15, R2 ;  /* 0x000000020f107220 */ /* 0x000fe20000410000 */
[----:B------:R-:W-:-:S03]  /*2a010*/  FMUL.FTZ R2, R2, 0.5 ;  /* 0x3f00000002027820 */ /* 0x000fc60000410000 */
[----:B------:R-:W-:-:S04]  /*2a020*/  FFMA R15, -R16, R16, R15 ;  /* 0x00000010100f7223 */ /* 0x000fc8000000010f */
[----:B------:R-:W-:-:S07]  /*2a030*/  FFMA R16, R15, R2, R16 ;  /* 0x000000020f107223 */ /* 0x000fce0000000010 */
.L_x_2987:
[----:B------:R-:W-:Y:S05]  /*2a040*/  BSYNC.RECONVERGENT B2 ;  /* 0x0000000000027941 */ /* 0x000fea0003800200 */
.L_x_2985:
        /* <DEDUP_REMOVED lines=34> */
.L_x_2989:
[----:B------:R-:W-:Y:S01]  /*2a270*/  FMUL.FTZ R16, R15, R2 ;  /* 0x000000020f107220 */ /* 0x000fe20000410000 */
[----:B------:R-:W-:-:S03]  /*2a280*/  FMUL.FTZ R2, R2, 0.5 ;  /* 0x3f00000002027820 */ /* 0x000fc60000410000 */
[----:B------:R-:W-:-:S04]  /*2a290*/  FFMA R15, -R16, R16, R15 ;  /* 0x00000010100f7223 */ /* 0x000fc8000000010f */
[----:B------:R-:W-:-:S07]  /*2a2a0*/  FFMA R16, R15, R2, R16 ;  /* 0x000000020f107223 */ /* 0x000fce0000000010 */
.L_x_2990:
[----:B------:R-:W-:Y:S05]  /*2a2b0*/  BSYNC.RECONVERGENT B2 ;  /* 0x0000000000027941 */ /* 0x000fea0003800200 */
.L_x_2988:
        /* <DEDUP_REMOVED lines=33> */
.L_x_2992:
[----:B------:R-:W-:Y:S01]  /*2a4d0*/  FMUL.FTZ R16, R13, R2 ;  /* 0x000000020d107220 */ /* 0x000fe20000410000 */
[----:B------:R-:W-:-:S03]  /*2a4e0*/  FMUL.FTZ R2, R2, 0.5 ;  /* 0x3f00000002027820 */ /* 0x000fc60000410000 */
[----:B------:R-:W-:-:S04]  /*2a4f0*/  FFMA R13, -R16, R16, R13 ;  /* 0x00000010100d7223 */ /* 0x000fc8000000010d */
[----:B------:R-:W-:-:S07]  /*2a500*/  FFMA R16, R13, R2, R16 ;  /* 0x000000020d107223 */ /* 0x000fce0000000010 */
.L_x_2993:
[----:B------:R-:W-:Y:S05]  /*2a510*/  BSYNC.RECONVERGENT B2 ;  /* 0x0000000000027941 */ /* 0x000fea0003800200 */
.L_x_2991:
[----:B------:R-:W-:-:S13]  /*2a520*/  FSETP.GTU.AND P0, PT, R16, 1, PT ;  /* 0x3f8000001000780b */ /* 0x000fda0003f0c000 */
[----:B------:R-:W-:-:S07]  /*2a530*/  @!P0 FADD R17, R17, 1 ;  /* 0x3f80000011118421 */ /* 0x000fce0000000000 */
.L_x_2984:
        /* <DEDUP_REMOVED lines=13> */
.L_x_2995:
[----:B------:R-:W-:Y:S05]  /*2a610*/  BSYNC.RECONVERGENT B4 ;  /* 0x0000000000047941 */ /* 0x000fea0003800200 */
.L_x_2994:
[----:B------:R-:W-:Y:S01]  /*2a620*/  FADD R11, R2, R11 ;  /* 0x0000000b020b7221 */ /* 0x000fe20000000000 */
[----:B------:R-:W-:Y:S06]  /*2a630*/  @!P2 BRA `(.L_x_2996) ;  /* 0xffffffec003ca947 */ /* 0x000fec000383ffff */
[----:B------:R-:W-:Y:S05]  /*2a640*/  BRA `(.L_x_2549) ;  /* 0x0000000400187947 */ /* 0x000fea0003800000 */
.L_x_2969:
[----:B------:R-:W-:Y:S01]  /*2a650*/  LOP3.LUT R5, RZ, R12, RZ, 0x33, !PT ;  /* 0x0000000cff057212 */ /* 0x000fe200078e33ff */
[----:B------:R-:W-:Y:S01]  /*2a660*/  IMAD R4, R13, 0x2000, R4 ;  /* 0x000020000d047824 */ /* 0x000fe200078e0204 */
[----:B------:R-:W-:Y:S01]  /*2a670*/  BSSY.RECONVERGENT B2, `(.L_x_2997) ;  /* 0x0000013000027945 */ /* 0x000fe20003800200 */
[----:B------:R-:W-:Y:S01]  /*2a680*/  IMAD R23, R8, R23, RZ ;  /* 0x0000001708177224 */ /* 0x000fe200078e02ff */
[----:B------:R-:W-:-:S04]  /*2a690*/  IADD3 R5, PT, PT, R5, R22, RZ ;  /* 0x0000001605057210 */ /* 0x000fc80007ffe0ff */
[C---:B------:R-:W-:Y:S01]  /*2a6a0*/  LOP3.LUT R0, R5.reuse, 0x600, RZ, 0xc0, !PT ;  /* 0x0000060005007812 */ /* 0x040fe200078ec0ff */
[C---:B------:R-:W-:Y:S01]  /*2a6b0*/  IMAD.IADD R4, R5.reuse, 0x1, -R4 ;  /* 0x0000000105047824 */ /* 0x040fe200078e0a04 */
[----:B------:R-:W-:Y:S02]  /*2a6c0*/  LEA.HI R5, R5, 0x1, RZ, 0x17 ;  /* 0x0000000105057811 */ /* 0x000fe400078fb8ff */
[----:B------:R-:W-:Y:S01]  /*2a6d0*/  ISETP.NE.AND P0, PT, R0, 0x600, PT ;  /* 0x000006000000780c */ /* 0x000fe20003f05270 */
[----:B------:R-:W-:Y:S02]  /*2a6e0*/  IMAD R4, R23, -0x2000, R4 ;  /* 0xffffe00017047824 */ /* 0x000fe400078e0204 */
[----:B------:R-:W-:-:S03]  /*2a6f0*/  IMAD.MOV.U32 R0, RZ, RZ, R12 ;  /* 0x000000ffff007224 */ /* 0x000fc600078e000c */
[----:B------:R-:W-:-:S07]  /*2a700*/  ISETP.GE.U32.AND P1, PT, R4, 0x600, PT ;  /* 0x000006000400780c */ /* 0x000fce0003f26070 */
[----:B------:R-:W-:Y:S06]  /*2a710*/  @!P0 BRA `(.L_x_2998) ;  /* 0x0000000000208947 */ /* 0x000fec0003800000 */
[----:B------:R-:W-:Y:S01]  /*2a720*/  LOP3.LUT R5, R5, 0x3, RZ, 0xc0, !PT ;  /* 0x0000000305057812 */ /* 0x000fe200078ec0ff */
[----:B------:R-:W-:Y:S01]  /*2a730*/  IMAD.MOV.U32 R2, RZ, RZ, RZ ;  /* 0x000000ffff027224 */ /* 0x000fe200078e00ff */
[----:B------:R-:W-:-:S07]  /*2a740*/  MOV R0, R12 ;  /* 0x0000000c00007202 */ /* 0x000fce0000000f00 */
.L_x_2999:
[----:B------:R-:W-:Y:S02]  /*2a750*/  VIADD R2, R2, 0x1 ;  /* 0x0000000102027836 */ /* 0x000fe40000000000 */
[----:B------:R-:W-:Y:S01]  /*2a760*/  FADD R11, R10, R11 ;  /* 0x0000000b0a0b7221 */ /* 0x000fe20000000000 */
[----:B------:R-:W-:Y:S02]  /*2a770*/  VIADD R0, R0, 0x200 ;  /* 0x0000020000007836 */ /* 0x000fe40000000000 */
[----:B------:R-:W-:-:S13]  /*2a780*/  ISETP.NE.AND P0, PT, R2, R5, PT ;  /* 0x000000050200720c */ /* 0x000fda0003f05270 */
[----:B------:R-:W-:Y:S05]  /*2a790*/  @P0 BRA `(.L_x_2999) ;  /* 0xfffffffc00ec0947 */ /* 0x000fea000383ffff */
.L_x_2998:
[----:B------:R-:W-:Y:S05]  /*2a7a0*/  BSYNC.RECONVERGENT B2 ;  /* 0x0000000000027941 */ /* 0x000fea0003800200 */
.L_x_2997:
        /* <DEDUP_REMOVED lines=8> */
.L_x_3002:
        /* <DEDUP_REMOVED lines=19> */
.L_x_3001:
[----:B------:R-:W-:Y:S05]  /*2a960*/  BSYNC.RECONVERGENT B2 ;  /* 0x0000000000027941 */ /* 0x000fea0003800200 */
.L_x_3000:
        /* <DEDUP_REMOVED lines=14> */
.L_x_3004:
[----:B------:R-:W-:Y:S05]  /*2aa50*/  BSYNC.RECONVERGENT B2 ;  /* 0x0000000000027941 */ /* 0x000fea0003800200 */
.L_x_3003:
[----:B------:R-:W-:-:S13]  /*2aa60*/  ISETP.LT.OR P0, PT, R0, R3, P0 ;  /* 0x000000030000720c */ /* 0x000fda0000701670 */
[----:B------:R-:W-:-:S04]  /*2aa70*/  @P0 FADD R3, R11, R10 ;  /* 0x0000000a0b030221 */ /* 0x000fc80000000000 */
[----:B------:R-:W-:-:S04]  /*2aa80*/  @P0 FADD R3, R3, R10 ;  /* 0x0000000a03030221 */ /* 0x000fc80000000000 */
[----:B------:R-:W-:-:S04]  /*2aa90*/  @P0 FADD R3, R3, R10 ;  /* 0x0000000a03030221 */ /* 0x000fc80000000000 */
[----:B------:R-:W-:-:S07]  /*2aaa0*/  @P0 FADD R11, R3, R10 ;  /* 0x0000000a030b0221 */ /* 0x000fce0000000000 */
.L_x_2549:
[----:B------:R-:W-:Y:S05]  /*2aab0*/  BSYNC.RECONVERGENT B1 ;  /* 0x0000000000017941 */ /* 0x000fea0003800200 */
.L_x_2548:
        /* <DEDUP_REMOVED lines=28> */
[----:B0-----:R-:W0:Y:S01]  /*2ac80*/  S2R R3, SR_CgaCtaId ;  /* 0x0000000000037919 */ /* 0x001e220000008800 */
[----:B------:R-:W-:-:S04]  /*2ac90*/  MOV R2, 0x400 ;  /* 0x0000040000027802 */ /* 0x000fc80000000f00 */
[----:B0-----:R-:W-:-:S05]  /*2aca0*/  LEA R2, R3, R2, 0x18 ;  /* 0x0000000203027211 */ /* 0x001fca00078ec0ff */
[----:B------:R-:W0:Y:S04]  /*2acb0*/  LDS.128 R16, [R2+0x10] ;  /* 0x0000100002107984 */ /* 0x000e280000000c00 */
[----:B------:R-:W1:Y:S04]  /*2acc0*/  LDS.128 R12, [R2+0x20] ;  /* 0x00002000020c7984 */ /* 0x000e680000000c00 */
[----:B------:R-:W2:Y:S04]  /*2acd0*/  LDS.128 R8, [R2+0x30] ;  /* 0x0000300002087984 */ /* 0x000ea80000000c00 */
[----:B------:R-:W3:Y:S01]  /*2ace0*/  LDS.128 R4, [R2+0x40] ;  /* 0x0000400002047984 */ /* 0x000ee20000000c00 */
        /* <DEDUP_REMOVED lines=15> */
.L_x_2122:
[----:B------:R-:W-:Y:S05]  /*2ade0*/  BSYNC.RECONVERGENT B0 ;  /* 0x0000000000007941 */ /* 0x000fea0003800200 */
.L_x_2056:
[----:B------:R-:W-:Y:S05]  /*2adf0*/  @P0 EXIT ;  /* 0x000000000000094d */ /* 0x000fea0003800000 */
[----:B------:R-:W3:Y:S01]  /*2ae00*/  S2R R5, SR_CTAID.X ;  /* 0x0000000000057919 */ /* 0x000ee20000002500 */
[----:B012---:R-:W3:Y:S01]  /*2ae10*/  LDC.64 R2, c[0x0][0x388] ;  /* 0x0000e200ff027b82 */ /* 0x007ee20000000a00 */
[----:B------:R-:W0:Y:S01]  /*2ae20*/  LDCU.64 UR4, c[0x0][0x358] ;  /* 0x00006b00ff0477ac */ /* 0x000e220008000a00 */
[----:B---3--:R-:W-:-:S05]  /*2ae30*/  IMAD.WIDE.U32 R2, R5, 0x4, R2 ;  /* 0x0000000405027825 */ /* 0x008fca00078e0002 */
[----:B0-----:R-:W-:Y:S01]  /*2ae40*/  STG.E desc[UR4][R2.64], R0 ;  /* 0x0000000002007986 */ /* 0x001fe2000c101904 */
[----:B------:R-:W-:Y:S05]  /*2ae50*/  EXIT ;  /* 0x000000000000794d */ /* 0x000fea0003800000 */
        .weak           $__internal_4_$__cuda_sm20_sqrt_rn_f32_slowpath
        .type           $__internal_4_$__cuda_sm20_sqrt_rn_f32_slowpath,@function
        .size           $__internal_4_$__cuda_sm20_sqrt_rn_f32_slowpath,($__internal_5_$__cuda_sm3x_div_rn_noftz_f32_slowpath - $__internal_4_$__cuda_sm20_sqrt_rn_f32_slowpath)
$__internal_4_$__cuda_sm20_sqrt_rn_f32_slowpath:
[----:B------:R-:W-:-:S13]  /*2ae60*/  LOP3.LUT P0, RZ, R2, 0x7fffffff, RZ, 0xc0, !PT ;  /* 0x7fffffff02ff7812 */ /* 0x000fda000780c0ff */
[----:B------:R-:W-:Y:S01]  /*2ae70*/  @!P0 IMAD.MOV.U32 R16, RZ, RZ, R2 ;  /* 0x000000ffff108224 */ /* 0x000fe200078e0002 */
        /* <DEDUP_REMOVED lines=17> */
.L_x_3005:
[----:B------:R-:W-:-:S04]  /*2af90*/  HFMA2 R35, -RZ, RZ, 0, 0 ;  /* 0x00000000ff237431 */ /* 0x000fc800000001ff */
[----:B------:R-:W-:Y:S05]  /*2afa0*/  RET.REL.NODEC R34 `(_ZN3cub18CUB_300001_SM_10006detail6reduce18DeviceReduceKernelINS2_10policy_hubIfjN4cuda3std3__44plusIfEEE10Policy1000EN6thrust24THRUST_300001_SM_1000_NS17counting_iteratorIiNSD_11use_defaultESF_SF_EEjS9_f11estimate_piEEvT0_PT3_T1_NS0_13GridEvenShareISL_EET2_T4_) ;  /* 0xfffffd5022147950 */ /* 0x000fea0003c3ffff */
        .weak           $__internal_5_$__cuda_sm3x_div_rn_noftz_f32_slowpath
        .type           $__internal_5_$__cuda_sm3x_div_rn_noftz_f32_slowpath,@function
        .size           $__internal_5_$__cuda_sm3x_div_rn_noftz_f32_slowpath,(.L_x_4003 - $__internal_5_$__cuda_sm3x_div_rn_noftz_f32_slowpath)
$__internal_5_$__cuda_sm3x_div_rn_noftz_f32_slowpath:
[----:B------:R-:W-:Y:S01]  /*2afb0*/  SHF.R.U32.HI R26, RZ, 0x17, R0 ;  /* 0x00000017ff1a7819 */ /* 0x000fe20000011600 */
[----:B------:R-:W-:Y:S01]  /*2afc0*/  BSSY.RECONVERGENT B2, `(.L_x_3006) ;  /* 0x0000063000027945 */ /* 0x000fe20003800200 */
[----:B------:R-:W-:Y:S01]  /*2afd0*/  SHF.R.U32.HI R30, RZ, 0x17, R2 ;  /* 0x00000017ff1e7819 */ /* 0x000fe20000011602 */
[----:B------:R-:W-:Y:S01]  /*2afe0*/  IMAD.MOV.U32 R35, RZ, RZ, R0 ;  /* 0x000000ffff237224 */ /* 0x000fe200078e0000 */
[----:B------:R-:W-:Y:S02]  /*2aff0*/  LOP3.LUT R26, R26, 0xff, RZ, 0xc0, !PT ;  /* 0x000000ff1a1a7812 */ /* 0x000fe400078ec0ff */
[----:B------:R-:W-:-:S03]  /*2b000*/  LOP3.LUT R30, R30, 0xff, RZ, 0xc0, !PT ;  /* 0x000000ff1e1e7812 */ /* 0x000fc600078ec0ff */
[----:B------:R-:W-:Y:S02]  /*2b010*/  VIADD R32, R26, 0xffffffff ;  /* 0xffffffff1a207836 */ /* 0x000fe40000000000 */
[----:B------:R-:W-:-:S03]  /*2b020*/  VIADD R34, R30, 0xffffffff ;  /* 0xffffffff1e227836 */ /* 0x000fc60000000000 */
[----:B------:R-:W-:-:S04]  /*2b030*/  ISETP.GT.U32.AND P0, PT, R32, 0xfd, PT ;  /* 0x000000fd2000780c */ /* 0x000fc80003f04070 */
[----:B------:R-:W-:-:S13]  /*2b040*/  ISETP.GT.U32.OR P0, PT, R34, 0xfd, P0 ;  /* 0x000000fd2200780c */ /* 0x000fda0000704470 */
[----:B------:R-:W-:Y:S01]  /*2b050*/  @!P0 MOV R22, RZ ;  /* 0x000000ff00168202 */ /* 0x000fe20000000f00 */
        /* <DEDUP_REMOVED lines=19> */
[----:B------:R-:W-:Y:S02]  /*2b190*/  @P0 IMAD.MOV.U32 R22, RZ, RZ, RZ ;  /* 0x000000ffff160224 */ /* 0x000fe400078e00ff */
[----:B------:R-:W-:Y:S01]  /*2b1a0*/  @!P0 FFMA R2, R2, 1.84467440737095516160e+19, RZ ;  /* 0x5f80000002028823 */ /* 0x000fe200000000ff */
[----:B------:R-:W-:Y:S02]  /*2b1b0*/  @!P0 IMAD.MOV.U32 R22, RZ, RZ, -0x40 ;  /* 0xffffffc0ff168424 */ /* 0x000fe400078e00ff */
[----:B------:R-:W-:Y:S02]  /*2b1c0*/  @!P1 FFMA R35, R0, 1.84467440737095516160e+19, RZ ;  /* 0x5f80000000239823 */ /* 0x000fe400000000ff */
[----:B------:R-:W-:-:S07]  /*2b1d0*/  @!P1 VIADD R22, R22, 0x40 ;  /* 0x0000004016169836 */ /* 0x000fce0000000000 */
.L_x_3007:
[----:B------:R-:W-:Y:S01]  /*2b1e0*/  LEA R32, R26, 0xc0800000, 0x17 ;  /* 0xc08000001a207811 */ /* 0x000fe200078eb8ff */
[----:B------:R-:W-:Y:S01]  /*2b1f0*/  VIADD R39, R30, 0xffffff81 ;  /* 0xffffff811e277836 */ /* 0x000fe20000000000 */
[----:B------:R-:W-:Y:S02]  /*2b200*/  BSSY.RECONVERGENT B3, `(.L_x_3012) ;  /* 0x0000035000037945 */ /* 0x000fe40003800200 */
[----:B------:R-:W-:Y:S01]  /*2b210*/  IADD3 R34, PT, PT, -R32, R35, RZ ;  /* 0x0000002320227210 */ /* 0x000fe20007ffe1ff */
[C---:B------:R-:W-:Y:S01]  /*2b220*/  IMAD R2, R39.reuse, -0x800000, R2 ;  /* 0xff80000027027824 */ /* 0x040fe200078e0202 */
[----:B------:R-:W-:Y:S02]  /*2b230*/  IADD3 R39, PT, PT, R39, 0x7f, -R26 ;  /* 0x0000007f27277810 */ /* 0x000fe40007ffe81a */
[----:B------:R-:W0:Y:S01]  /*2b240*/  MUFU.RCP R32, R34 ;  /* 0x0000002200207308 */ /* 0x000e220000001000 */
[----:B------:R-:W-:Y:S02]  /*2b250*/  FADD.FTZ R35, -R34, -RZ ;  /* 0x800000ff22237221 */ /* 0x000fe40000010100 */
[----:B------:R-:W-:-:S02]  /*2b260*/  IMAD.IADD R39, R39, 0x1, R22 ;  /* 0x0000000127277824 */ /* 0x000fc400078e0216 */
[----:B0-----:R-:W-:-:S04]  /*2b270*/  FFMA R41, R32, R35, 1 ;  /* 0x3f80000020297423 */ /* 0x001fc80000000023 */
[----:B------:R-:W-:-:S04]  /*2b280*/  FFMA R41, R32, R41, R32 ;  /* 0x0000002920297223 */ /* 0x000fc80000000020 */
[----:B------:R-:W-:-:S04]  /*2b290*/  FFMA R30, R2, R41, RZ ;  /* 0x00000029021e7223 */ /* 0x000fc800000000ff */
[----:B------:R-:W-:-:S04]  /*2b2a0*/  FFMA R32, R35, R30, R2 ;  /* 0x0000001e23207223 */ /* 0x000fc80000000002 */
[----:B------:R-:W-:-:S04]  /*2b2b0*/  FFMA R32, R41, R32, R30 ;  /* 0x0000002029207223 */ /* 0x000fc8000000001e */
[----:B------:R-:W-:-:S04]  /*2b2c0*/  FFMA R35, R35, R32, R2 ;  /* 0x0000002023237223 */ /* 0x000fc80000000002 */
[----:B------:R-:W-:-:S05]  /*2b2d0*/  FFMA R2, R41, R35, R32 ;  /* 0x0000002329027223 */ /* 0x000fca0000000020 */
[----:B------:R-:W-:-:S04]  /*2b2e0*/  SHF.R.U32.HI R26, RZ, 0x17, R2 ;  /* 0x00000017ff1a7819 */ /* 0x000fc80000011602 */
[----:B------:R-:W-:-:S05]  /*2b2f0*/  LOP3.LUT R22, R26, 0xff, RZ, 0xc0, !PT ;  /* 0x000000ff1a167812 */ /* 0x000fca00078ec0ff */
[----:B------:R-:W-:-:S05]  /*2b300*/  IMAD.IADD R22, R22, 0x1, R39 ;  /* 0x0000000116167824 */ /* 0x000fca00078e0227 */
[----:B------:R-:W-:-:S04]  /*2b310*/  IADD3 R26, PT, PT, R22, -0x1, RZ ;  /* 0xffffffff161a7810 */ /* 0x000fc80007ffe0ff */
        /* <DEDUP_REMOVED lines=31> */
.L_x_3014:
[----:B------:R-:W-:-:S04]  /*2b510*/  LOP3.LUT R2, R2, 0x80000000, RZ, 0xc0, !PT ;  /* 0x8000000002027812 */ /* 0x000fc800078ec0ff */
[----:B------:R-:W-:Y:S01]  /*2b520*/  LOP3.LUT R2, R2, 0x7f800000, RZ, 0xfc, !PT ;  /* 0x7f80000002027812 */ /* 0x000fe200078efcff */
[----:B------:R-:W-:Y:S06]  /*2b530*/  BRA `(.L_x_3015) ;  /* 0x0000000000047947 */ /* 0x000fec0003800000 */
.L_x_3013:
[----:B------:R-:W-:-:S07]  /*2b540*/  LEA R2, R39, R2, 0x17 ;  /* 0x0000000227027211 */ /* 0x000fce00078eb8ff */
.L_x_3015:
[----:B------:R-:W-:Y:S05]  /*2b550*/  BSYNC.RECONVERGENT B3 ;  /* 0x0000000000037941 */ /* 0x000fea0003800200 */
.L_x_3012:
[----:B------:R-:W-:Y:S05]  /*2b560*/  BRA `(.L_x_3016) ;  /* 0x0000000000207947 */ /* 0x000fea0003800000 */
.L_x_3011:
[----:B------:R-:W-:-:S04]  /*2b570*/  LOP3.LUT R2, R35, 0x80000000, R2, 0x48, !PT ;  /* 0x8000000023027812 */ /* 0x000fc800078e4802 */
[----:B------:R-:W-:Y:S01]  /*2b580*/  LOP3.LUT R2, R2, 0x7f800000, RZ, 0xfc, !PT ;  /* 0x7f80000002027812 */ /* 0x000fe200078efcff */
[----:B------:R-:W-:Y:S06]  /*2b590*/  BRA `(.L_x_3016) ;  /* 0x0000000000147947 */ /* 0x000fec0003800000 */
.L_x_3010:
[----:B------:R-:W-:Y:S01]  /*2b5a0*/  LOP3.LUT R2, R35, 0x80000000, R2, 0x48, !PT ;  /* 0x8000000023027812 */ /* 0x000fe200078e4802 */
[----:B------:R-:W-:Y:S06]  /*2b5b0*/  BRA `(.L_x_3016) ;  /* 0x00000000000c7947 */ /* 0x000fec0003800000 */
.L_x_3009:
[----:B------:R-:W0:Y:S01]  /*2b5c0*/  MUFU.RSQ R2, -QNAN ;  /* 0xffc0000000027908 */ /* 0x000e220000001400 */
[----:B------:R-:W-:Y:S05]  /*2b5d0*/  BRA `(.L_x_3016) ;  /* 0x0000000000047947 */ /* 0x000fea0003800000 */
.L_x_3008:
[----:B------:R-:W-:-:S07]  /*2b5e0*/  FADD.FTZ R2, R2, R0 ;  /* 0x0000000002027221 */ /* 0x000fce0000010000 */
.L_x_3016:
[----:B------:R-:W-:Y:S05]  /*2b5f0*/  BSYNC.RECONVERGENT B2 ;  /* 0x0000000000027941 */ /* 0x000fea0003800200 */
.L_x_3006:
[----:B------:R-:W-:Y:S02]  /*2b600*/  IMAD.MOV.U32 R34, RZ, RZ, R14 ;  /* 0x000000ffff227224 */ /* 0x000fe400078e000e */
[----:B------:R-:W-:-:S04]  /*2b610*/  IMAD.MOV.U32 R35, RZ, RZ, 0x0 ;  /* 0x00000000ff237424 */ /* 0x000fc800078e00ff */
[----:B0-----:R-:W-:Y:S05]  /*2b620*/  RET.REL.NODEC R34 `(_ZN3cub18CUB_300001_SM_10006detail6reduce18DeviceReduceKernelINS2_10policy_hubIfjN4cuda3std3__44plusIfEEE10Policy1000EN6thrust24THRUST_300001_SM_1000_NS17counting_iteratorIiNSD_11use_defaultESF_SF_EEjS9_f11estimate_piEEvT0_PT3_T1_NS0_13GridEvenShareISL_EET2_T4_) ;  /* 0xfffffd4822747950 */ /* 0x001fea0003c3ffff */
.L_x_3017:
        /* <DEDUP_REMOVED lines=13> */
.L_x_4003:


//--------------------- .text._ZN3cub18CUB_300001_SM_10006detail6reduce28DeviceReduceSingleTileKernelINS2_10policy_hubIfjN4cuda3std3__44plusIfEEE10Policy1000EN6thrust24THRUST_300001_SM_1000_NS17counting_iteratorIiNSD_11use_defaultESF_SF_EEPfjS9_ff11estimate_piEEvT0_T1_T2_T3_T4_T6_ --------------------------
	.section	.text._ZN3cub18CUB_300001_SM_10006detail6reduce28DeviceReduceSingleTileKernelINS2_10policy_hubIfjN4cuda3std3__44plusIfEEE10Policy1000EN6thrust24THRUST_300001_SM_1000_NS17counting_iteratorIiNSD_11use_defaultESF_SF_EEPfjS9_ff11estimate_piEEvT0_T1_T2_T3_T4_T6_,"ax",@progbits
	.align	128
        .global         _ZN3cub18CUB_300001_SM_10006detail6reduce28DeviceReduceSingleTileKernelINS2_10policy_hubIfjN4cuda3std3__44plusIfEEE10Policy1000EN6thrust24THRUST_300001_SM_1000_NS17counting_iteratorIiNSD_11use_defaultESF_SF_EEPfjS9_ff11estimate_piEEvT0_T1_T2_T3_T4_T6_
        .type           _ZN3cub18CUB_300001_SM_10006detail6reduce28DeviceReduceSingleTileKernelINS2_10policy_hubIfjN4cuda3std3__44plusIfEEE10Policy1000EN6thrust24THRUST_300001_SM_1000_NS17counting_iteratorIiNSD_11use_defaultESF_SF_EEPfjS9_ff11estimate_piEEvT0_T1_T2_T3_T4_T6_,@function
        .size           _ZN3cub18CUB_300001_SM_10006detail6reduce28DeviceReduceSingleTileKernelINS2_10policy_hubIfjN4cuda3std3__44plusIfEEE10Policy1000EN6thrust24THRUST_300001_SM_1000_NS17counting_iteratorIiNSD_11use_defaultESF_SF_EEPfjS9_ff11estimate_piEEvT0_T1_T2_T3_T4_T6_,(.L_x_4005 - _ZN3cub18CUB_300001_SM_10006detail6reduce28DeviceReduceSingleTileKernelINS2_10policy_hubIfjN4cuda3std3__44plusIfEEE10Policy1000EN6thrust24THRUST_300001_SM_1000_NS17counting_iteratorIiNSD_11use_defaultESF_SF_EEPfjS9_ff11estimate_piEEvT0_T1_T2_T3_T4_T6_)
        .other          _ZN3cub18CUB_300001_SM_10006detail6reduce28DeviceReduceSingleTileKernelINS2_10policy_hubIfjN4cuda3std3__44plusIfEEE10Policy1000EN6thrust24THRUST_300001_SM_1000_NS17counting_iteratorIiNSD_11use_defaultESF_SF_EEPfjS9_ff11estimate_piEEvT0_T1_T2_T3_T4_T6_,@"STO_CUDA_ENTRY STV_DEFAULT"
_ZN3cub18CUB_300001_SM_10006detail6reduce28DeviceReduceSingleTileKernelINS2_10policy_hubIfjN4cuda3std3__44plusIfEEE10Policy1000EN6thrust24THRUST_300001_SM_1000_NS17counting_iteratorIiNSD_11use_defaultESF_SF_EEPfjS9_ff11estimate_piEEvT0_T1_T2_T3_T4_T6_:
.text._ZN3cub18CUB_300001_SM_10006detail6reduce28DeviceReduceSingleTileKernelINS2_10policy_hubIfjN4cuda3std3__44plusIfEEE10Policy1000EN6thrust24THRUST_300001_SM_1000_NS17counting_iteratorIiNSD_11use_defaultESF_SF_EEPfjS9_ff11estimate_piEEvT0_T1_T2_T3_T4_T6_:
[----:B------:R-:W-:Y:S01]  /*0000*/  LDC R1, c[0x0][0x37c] ;  /* 0x0000df00ff017b82 */ /* 0x000fe20000000800 */
[----:B------:R-:W0:Y:S01]  /*0010*/  LDCU UR4, c[0x0][0x390] ;  /* 0x00007200ff0477ac */ /* 0x000e220008000800 */
[----:B------:R-:W1:Y:S01]  /*0020*/  LDCU.64 UR6, c[0x0][0x358] ;  /* 0x00006b00ff0677ac */ /* 0x000e620008000a00 */
[----:B0-----:R-:W-:-:S09]  /*0030*/  UISETP.NE.AND UP0, UPT, UR4, URZ, UPT ;  /* 0x000000ff0400728c */ /* 0x001fd2000bf05270 */
        /* <DEDUP_REMOVED lines=8> */
.L_x_3018:
[----:B------:R-:W-:Y:S01]  /*00c0*/  UISETP.GT.U32.AND UP0, UPT, UR4, 0x1fff, UPT ;  /* 0x00001fff0400788c */ /* 0x000fe2000bf04070 */
[----:B------:R-:W-:Y:S08]  /*00d0*/  BSSY.RECONVERGENT B0, `(.L_x_3019) ;  /* 0x0002a2a000007945 */ /* 0x000ff00003800200 */
        /* <DEDUP_REMOVED lines=31> */
.L_x_3037:
        /* <DEDUP_REMOVED lines=29> */
[----:B------:R-:W-:Y:S05]  /*04a0*/  CALL.REL.NOINC `($__internal_6_$__cuda_sm20_sqrt_rn_f32_slowpath) ;  /* 0x000002a000f87944 */ /* 0x000fea0003c00000 */
[----:B------:R-:W-:Y:S05]  /*04b0*/  BRA `(.L_x_3027) ;  /* 0x0000000000107947 */ /* 0x000fea0003800000 */
.L_x_3026:
[----:B------:R-:W-:Y:S01]  /*04c0*/  FMUL.FTZ R24, R16, R15 ;  /* 0x0000000f10187220 */ /* 0x000fe20000410000 */
[----:B------:R-:W-:-:S03]  /*04d0*/  FMUL.FTZ R2, R15, 0.5 ;  /* 0x3f0000000f027820 */ /* 0x000fc60000410000 */
[----:B------:R-:W-:-:S04]  /*04e0*/  FFMA R15, -R24, R24, R16 ;  /* 0x00000018180f7223 */ /* 0x000fc80000000110 */
[----:B------:R-:W-:-:S07]  /*04f0*/  FFMA R24, R15, R2, R24 ;  /* 0x000000020f187223 */ /* 0x000fce0000000018 */
.L_x_3027:
[----:B------:R-:W-:Y:S05]  /*0500*/  BSYNC.RECONVERGENT B2 ;  /* 0x0000000000027941 */ /* 0x000fea0003800200 */
.L_x_3025:
        /* <DEDUP_REMOVED lines=31> */
.L_x_3029:
[----:B------:R-:W-:Y:S01]  /*0700*/  FMUL.FTZ R24, R16, R3 ;  /* 0x0000000310187220 */ /* 0x000fe20000410000 */
[----:B------:R-:W-:-:S03]  /*0710*/  FMUL.FTZ R2, R3, 0.5 ;  /* 0x3f00000003027820 */ /* 0x000fc60000410000 */
[----:B------:R-:W-:-:S04]  /*0720*/  FFMA R3, -R24, R24, R16 ;  /* 0x0000001818037223 */ /* 0x000fc80000000110 */
[----:B------:R-:W-:-:S07]  /*0730*/  FFMA R24, R3, R2, R24 ;  /* 0x0000000203187223 */ /* 0x000fce0000000018 */
.L_x_3030:
[----:B------:R-:W-:Y:S05]  /*0740*/  BSYNC.RECONVERGENT B2 ;  /* 0x0000000000027941 */ /* 0x000fea0003800200 */
.L_x_3028:
        /* <DEDUP_REMOVED lines=31> */
.L_x_3032:
[----:B------:R-:W-:Y:S01]  /*0940*/  FMUL.FTZ R24, R16, R17 ;  /* 0x0000001110187220 */ /* 0x000fe20000410000 */
[----:B------:R-:W-:-:S03]  /*0950*/  FMUL.FTZ R2, R17, 0.5 ;  /* 0x3f00000011027820 */ /* 0x000fc60000410000 */
[----:B------:R-:W-:-:S04]  /*0960*/  FFMA R17, -R24, R24, R16 ;  /* 0x0000001818117223 */ /* 0x000fc80000000110 */
[----:B------:R-:W-:-:S07]  /*0970*/  FFMA R24, R17, R2, R24 ;  /* 0x0000000211187223 */ /* 0x000fce0000000018 */
.L_x_3033:
[----:B------:R-:W-:Y:S05]  /*0980*/  BSYNC.RECONVERGENT B2 ;  /* 0x0000000000027941 */ /* 0x000fea0003800200 */
.L_x_3031:
        /* <DEDUP_REMOVED lines=30> */
[----:B------:R-:W-:Y:S05]  /*0b70*/  CALL.REL.NOINC `($__internal_6_$__cuda_sm20_sqrt_rn_f32_slowpath) ;  /* 0x0000029c00447944 */ /* 0x000fea0003c00000 */
[----:B------:R-:W-:Y:S05]  /*0b80*/  BRA `(.L_x_3036) ;  /* 0x0000000000107947 */ /* 0x000fea0003800000 */
.L_x_3035:
[----:B------:R-:W-:Y:S01]  /*0b90*/  FMUL.FTZ R24, R16, R13 ;  /* 0x0000000d10187220 */ /* 0x000fe20000410000 */
[----:B------:R-:W-:-:S03]  /*0ba0*/  FMUL.FTZ R2, R13, 0.5 ;  /* 0x3f0000000d027820 */ /* 0x000fc60000410000 */
[----:B------:R-:W-:-:S04]  /*0bb0*/  FFMA R13, -R24, R24, R16 ;  /* 0x00000018180d7223 */ /* 0x000fc80000000110 */
[----:B------:R-:W-:-:S07]  /*0bc0*/  FFMA R24, R13, R2, R24 ;  /* 0x000000020d187223 */ /* 0x000fce0000000018 */
.L_x_3036:
[----:B------:R-:W-:Y:S05]  /*0bd0*/  BSYNC.RECONVERGENT B2 ;  /* 0x0000000000027941 */ /* 0x000fea0003800200 */
.L_x_3034:
[----:B------:R-:W-:-:S13]  /*0be0*/  FSETP.GTU.AND P0, PT, R24, 1, PT ;  /* 0x3f8000001800780b */ /* 0x000fda0003f0c000 */
[----:B------:R-:W-:Y:S01]  /*0bf0*/  @!P0 FADD R10, R10, 1 ;  /* 0x3f8000000a0a8421 */ /* 0x000fe20000000000 */
[----:B------:R-:W-:Y:S06]  /*0c00*/  @P1 BRA `(.L_x_3037) ;  /* 0xfffffff400b01947 */ /* 0x000fec000383ffff */
.L_x_3024:
[----:B------:R-:W-:-:S13]  /*0c10*/  ISETP.NE.AND P0, PT, R0, RZ, PT ;  /* 0x000000ff0000720c */ /* 0x000fda0003f05270 */
[----:B------:R-:W-:Y:S05]  /*0c20*/  @!P0 BRA `(.L_x_3038) ;  /* 0x0000000000b88947 */ /* 0x000fea0003800000 */
[----:B------:R-:W-:-:S07]  /*0c30*/  IMAD.MOV.U32 R9, RZ, RZ, RZ ;  /* 0x000000ffff097224 */ /* 0x000fce00078e00ff */
.L_x_3042:
        /* <DEDUP_REMOVED lines=36> */
.L_x_3040:
[----:B------:R-:W-:Y:S01]  /*0e80*/  FMUL.FTZ R24, R16, R13 ;  /* 0x0000000d10187220 */ /* 0x000fe20000410000 */
[----:B------:R-:W-:-:S03]  /*0e90*/  FMUL.FTZ R2, R13, 0.5 ;  /* 0x3f0000000d027820 */ /* 0x000fc60000410000 */
[----:B------:R-:W-:-:S04]  /*0ea0*/  FFMA R11, -R24, R24, R16 ;  /* 0x00000018180b7223 */ /* 0x000fc80000000110 */
[----:B------:R-:W-:-:S07]  /*0eb0*/  FFMA R24, R11, R2, R24 ;  /* 0x000000020b187223 */ /* 0x000fce0000000018 */
.L_x_3041:
[----:B------:R-:W-:Y:S05]  /*0ec0*/  BSYNC.RECONVERGENT B2 ;  /* 0x0000000000027941 */ /* 0x000fea0003800200 */
.L_x_3039:
[----:B------:R-:W-:Y:S01]  /*0ed0*/  FSETP.GTU.AND P0, PT, R24, 1, PT ;  /* 0x3f8000001800780b */ /* 0x000fe20003f0c000 */
[----:B------:R-:W-:-:S12]  /*0ee0*/  IMAD.MOV.U32 R11, RZ, RZ, R8 ;  /* 0x000000ffff0b7224 */ /* 0x000fd800078e0008 */
[----:B------:R-:W-:Y:S01]  /*0ef0*/  @!P0 FADD R10, R10, 1 ;  /* 0x3f8000000a0a8421 */ /* 0x000fe20000000000 */
[----:B------:R-:W-:Y:S06]  /*0f00*/  @P1 BRA `(.L_x_3042) ;  /* 0xfffffffc004c1947 */ /* 0x000fec000383ffff */
.L_x_3038:
[----:B------:R-:W-:-:S07]  /*0f10*/  FMUL R2, R10, 4 ;  /* 0x408000000a027820 */ /* 0x000fce0000400000 */
.L_x_3023:
        /* <DEDUP_REMOVED lines=13> */
[----:B------:R-:W-:Y:S05]  /*0ff0*/  CALL.REL.NOINC `($__internal_7_$__cuda_sm3x_div_rn_noftz_f32_slowpath) ;  /* 0x00000298007c7944 */ /* 0x000fea0003c00000 */
[----:B------:R-:W-:-:S07]  /*1000*/  IMAD.MOV.U32 R8, RZ, RZ, R2 ;  /* 0x000000ffff087224 */ /* 0x000fce00078e0002 */
.L_x_3044:
[----:B------:R-:W-:Y:S05]  /*1010*/  BSYNC.RECONVERGENT B4 ;  /* 0x0000000000047941 */ /* 0x000fea0003800200 */
.L_x_3043:
[----:B------:R-:W-:-:S07]  /*1020*/  IADD3 R7, PT, PT, R5, 0x200, RZ ;  /* 0x0000020005077810 */ /* 0x000fce0007ffe0ff */
.L_x_3022:
[----:B------:R-:W-:Y:S05]  /*1030*/  BSYNC.RECONVERGENT B1 ;  /* 0x0000000000017941 */ /* 0x000fea0003800200 */
.L_x_3021:
        /* <DEDUP_REMOVED lines=13> */
.L_x_3074:
        /* <DEDUP_REMOVED lines=18> */
.L_x_3061:
[----:B------:R-:W-:Y:S01]  /*1230*/  SHF.R.U32.HI R2, RZ, 0x2, R19 ;  /* 0x00000002ff027819 */ /* 0x000fe20000011613 */
[----:B------:R-:W-:Y:S01]  /*1240*/  IMAD.SHL.U32 R16, R9, 0x10, RZ ;  /* 0x0000001009107824 */ /* 0x000fe200078e00ff */
[----:B------:R-:W-:Y:S01]  /*1250*/  SHF.R.U32.HI R18, RZ, 0x2, R15 ;  /* 0x00000002ff127819 */ /* 0x000fe2000001160f */
[----:B------:R-:W-:Y:S01]  /*1260*/  VIADD R26, R13, 0xd9f6dc18 ;  /* 0xd9f6dc180d1a7836 */ /* 0x000fe20000000000 */
[----:B------:R-:W-:Y:S01]  /*1270*/  LOP3.LUT R2, R2, R19, RZ, 0x3c, !PT ;  /* 0x0000001302027212 */ /* 0x000fe200078e3cff */
[----:B------:R-:W-:Y:S01]  /*1280*/  IMAD.MOV.U32 R19, RZ, RZ, 0x2f800000 ;  /* 0x2f800000ff137424 */ /* 0x000fe200078e00ff */
[----:B------:R-:W-:Y:S01]  /*1290*/  LOP3.LUT R18, R18, R15, RZ, 0x3c, !PT ;  /* 0x0000000f12127212 */ /* 0x000fe200078e3cff */
[----:B------:R-:W-:Y:S01]  /*12a0*/  VIADD R14, R14, 0x4 ;  /* 0x000000040e0e7836 */ /* 0x000fe20000000000 */
[----:B------:R-:W-:Y:S01]  /*12b0*/  BSSY.RECONVERGENT B2, `(.L_x_3049) ;  /* 0x000001c000027945 */ /* 0x000fe20003800200 */
[----:B------:R-:W-:-:S03]  /*12c0*/  IMAD.SHL.U32 R17, R2, 0x2, RZ ;  /* 0x0000000202117824 */ /* 0x000fc600078e00ff */
[----:B------:R-:W-:Y:S02]  /*12d0*/  ISETP.NE.AND P1, PT, R14, RZ, PT ;  /* 0x000000ff0e00720c */ /* 0x000fe40003f25270 */
        /* <DEDUP_REMOVED lines=21> */
.L_x_3050:
[----:B------:R-:W-:Y:S01]  /*1430*/  FMUL.FTZ R24, R16, R19 ;  /* 0x0000001310187220 */ /* 0x000fe20000410000 */
[----:B------:R-:W-:-:S03]  /*1440*/  FMUL.FTZ R2, R19, 0.5 ;  /* 0x3f00000013027820 */ /* 0x000fc60000410000 */
[----:B------:R-:W-:-:S04]  /*1450*/  FFMA R19, -R24, R24, R16 ;  /* 0x0000001818137223 */ /* 0x000fc80000000110 */
[----:B------:R-:W-:-:S07]  /*1460*/  FFMA R24, R19, R2, R24 ;  /* 0x0000000213187223 */ /* 0x000fce0000000018 */
.L_x_3051:
[----:B------:R-:W-:Y:S05]  /*1470*/  BSYNC.RECONVERGENT B2 ;  /* 0x0000000000027941 */ /* 0x000fea0003800200 */
.L_x_3049:
        /* <DEDUP_REMOVED lines=31> */
.L_x_3053:
[----:B------:R-:W-:Y:S01]  /*1670*/  FMUL.FTZ R24, R16, R21 ;  /* 0x0000001510187220 */ /* 0x000fe20000410000 */
[----:B------:R-:W-:-:S03]  /*1680*/  FMUL.FTZ R2, R21, 0.5 ;  /* 0x3f00000015027820 */ /* 0x000fc60000410000 */
[----:B------:R-:W-:-:S04]  /*1690*/  FFMA R21, -R24, R24, R16 ;  /* 0x0000001818157223 */ /* 0x000fc80000000110 */
[----:B------:R-:W-:-:S07]  /*16a0*/  FFMA R24, R21, R2, R24 ;  /* 0x0000000215187223 */ /* 0x000fce0000000018 */
.L_x_3054:
[----:B------:R-:W-:Y:S05]  /*16b0*/  BSYNC.RECONVERGENT B2 ;  /* 0x0000000000027941 */ /* 0x000fea0003800200 */
.L_x_3052:
        /* <DEDUP_REMOVED lines=31> */
.L_x_3056:
[----:B------:R-:W-:Y:S01]  /*18b0*/  FMUL.FTZ R24, R16, R9 ;  /* 0x0000000910187220 */ /* 0x000fe20000410000 */
[----:B------:R-:W-:-:S03]  /*18c0*/  FMUL.FTZ R2, R9, 0.5 ;  /* 0x3f00000009027820 */ /* 0x000fc60000410000 */
[----:B------:R-:W-:-:S04]  /*18d0*/  FFMA R9, -R24, R24, R16 ;  /* 0x0000001818097223 */ /* 0x000fc80000000110 */
[----:B------:R-:W-:-:S07]  /*18e0*/  FFMA R24, R9, R2, R24 ;  /* 0x0000000209187223 */ /* 0x000fce0000000018 */
.L_x_3057:
[----:B------:R-:W-:Y:S05]  /*18f0*/  BSYNC.RECONVERGENT B2 ;  /* 0x0000000000027941 */ /* 0x000fea0003800200 */
.L_x_3055:
        /* <DEDUP_REMOVED lines=31> */
.L_x_3059:
[----:B------:R-:W-:Y:S01]  /*1af0*/  FMUL.FTZ R24, R16, R17 ;  /* 0x0000001110187220 */ /* 0x000fe20000410000 */
[----:B------:R-:W-:-:S03]  /*1b00*/  FMUL.FTZ R2, R17, 0.5 ;  /* 0x3f00000011027820 */ /* 0x000fc60000410000 */
[----:B------:R-:W-:-:S04]  /*1b10*/  FFMA R17, -R24, R24, R16 ;  /* 0x0000001818117223 */ /* 0x000fc80000000110 */
[----:B------:R-:W-:-:S07]  /*1b20*/  FFMA R24, R17, R2, R24 ;  /* 0x0000000211187223 */ /* 0x000fce0000000018 */
.L_x_3060:
[----:B------:R-:W-:Y:S05]  /*1b30*/  BSYNC.RECONVERGENT B2 ;  /* 0x0000000000027941 */ /* 0x000fea0003800200 */
.L_x_3058:
[----:B------:R-:W-:Y:S02]  /*1b40*/  FSETP.GTU.AND P0, PT, R24, 1, PT ;  /* 0x3f8000001800780b */ /* 0x000fe40003f0c000 */
[----:B------:R-:W-:-:S11]  /*1b50*/  IADD3 R13, PT, PT, R13, 0x2c3e28, RZ ;  /* 0x002c3e280d0d7810 */ /* 0x000fd60007ffe0ff */
[----:B------:R-:W-:Y:S01]  /*1b60*/  @!P0 FADD R12, R12, 1 ;  /* 0x3f8000000c0c8421 */ /* 0x000fe20000000000 */
[----:B------:R-:W-:Y:S06]  /*1b70*/  @P1 BRA `(.L_x_3061) ;  /* 0xfffffff400ac1947 */ /* 0x000fec000383ffff */
[----:B------:R-:W-:-:S07]  /*1b80*/  VIADD R13, R13, 0xd9f6dc18 ;  /* 0xd9f6dc180d0d7836 */ /* 0x000fce0000000000 */
.L_x_3048:
        /* <DEDUP_REMOVED lines=32> */
.L_x_3064:
[----:B------:R-:W-:Y:S01]  /*1d90*/  FMUL.FTZ R24, R16, R15 ;  /* 0x0000000f10187220 */ /* 0x000fe20000410000 */
[----:B------:R-:W-:-:S03]  /*1da0*/  FMUL.FTZ R2, R15, 0.5 ;  /* 0x3f0000000f027820 */ /* 0x000fc60000410000 */
[----:B------:R-:W-:-:S04]  /*1db0*/  FFMA R15, -R24, R24, R16 ;  /* 0x00000018180f7223 */ /* 0x000fc80000000110 */
[----:B------:R-:W-:-:S07]  /*1dc0*/  FFMA R24, R15, R2, R24 ;  /* 0x000000020f187223 */ /* 0x000fce0000000018 */
.L_x_3065:
[----:B------:R-:W-:Y:S05]  /*1dd0*/  BSYNC.RECONVERGENT B2 ;  /* 0x0000000000027941 */ /* 0x000fea0003800200 */
.L_x_3063:
        /* <DEDUP_REMOVED lines=33> */
.L_x_3067:
[----:B------:R-:W-:Y:S01]  /*1ff0*/  FMUL.FTZ R24, R16, R11 ;  /* 0x0000000b10187220 */ /* 0x000fe20000410000 */
[----:B------:R-:W-:-:S03]  /*2000*/  FMUL.FTZ R2, R11, 0.5 ;  /* 0x3f0000000b027820 */ /* 0x000fc60000410000 */
[----:B------:R-:W-:-:S04]  /*2010*/  FFMA R11, -R24, R24, R16 ;  /* 0x00000018180b7223 */ /* 0x000fc80000000110 */
[----:B------:R-:W-:-:S07]  /*2020*/  FFMA R24, R11, R2, R24 ;  /* 0x000000020b187223 */ /* 0x000fce0000000018 */
.L_x_3068:
[----:B------:R-:W-:Y:S05]  /*2030*/  BSYNC.RECONVERGENT B2 ;  /* 0x0000000000027941 */ /* 0x000fea0003800200 */
.L_x_3066:
        /* <DEDUP_REMOVED lines=32> */
.L_x_3070:
[----:B------:R-:W-:Y:S01]  /*2240*/  FMUL.FTZ R24, R16, R9 ;  /* 0x0000000910187220 */ /* 0x000fe20000410000 */
[----:B------:R-:W-:-:S03]  /*2250*/  FMUL.FTZ R2, R9, 0.5 ;  /* 0x3f00000009027820 */ /* 0x000fc60000410000 */
[----:B------:R-:W-:-:S04]  /*2260*/  FFMA R9, -R24, R24, R16 ;  /* 0x0000001818097223 */ /* 0x000fc80000000110 */
[----:B------:R-:W-:-:S07]  /*2270*/  FFMA R24, R9, R2, R24 ;  /* 0x0000000209187223 */ /* 0x000fce0000000018 */
.L_x_3071:
[----:B------:R-:W-:Y:S05]  /*2280*/  BSYNC.RECONVERGENT B2 ;  /* 0x0000000000027941 */ /* 0x000fea0003800200 */
.L_x_3069:
[----:B------:R-:W-:-:S13]  /*2290*/  FSETP.GTU.AND P0, PT, R24, 1, PT ;  /* 0x3f8000001800780b */ /* 0x000fda0003f0c000 */
[----:B------:R-:W-:-:S07]  /*22a0*/  @!P0 FADD R12, R12, 1 ;  /* 0x3f8000000c0c8421 */ /* 0x000fce0000000000 */
.L_x_3062:
        /* <DEDUP_REMOVED lines=14> */
.L_x_3073:
[----:B------:R-:W-:Y:S05]  /*2390*/  BSYNC.RECONVERGENT B4 ;  /* 0x0000000000047941 */ /* 0x000fea0003800200 */
.L_x_3072:
[----:B------:R-:W0:Y:S01]  /*23a0*/  LDCU UR4, c[0x0][0x390] ;  /* 0x00007200ff0477ac */ /* 0x000e220008000800 */
[----:B------:R-:W-:Y:S02]  /*23b0*/  VIADD R7, R7, 0x200 ;  /* 0x0000020007077836 */ /* 0x000fe40000000000 */
[----:B------:R-:W-:Y:S01]  /*23c0*/  FADD R8, R9, R8 ;  /* 0x0000000809087221 */ /* 0x000fe20000000000 */
[----:B0-----:R-:W-:-:S05]  /*23d0*/  IMAD.U32 R2, RZ, RZ, UR4 ;  /* 0x00000004ff027e24 */ /* 0x001fca000f8e00ff */
[----:B------:R-:W-:-:S13]  /*23e0*/  ISETP.GE.AND P0, PT, R7, R2, PT ;  /* 0x000000020700720c */ /* 0x000fda0003f06270 */
[----:B------:R-:W-:Y:S05]  /*23f0*/  @!P0 BRA `(.L_x_3074) ;  /* 0xffffffec00448947 */ /* 0x000fea000383ffff */
[----:B------:R-:W-:Y:S05]  /*2400*/  BRA `(.L_x_3046) ;  /* 0x0000000400387947 */ /* 0x000fea0003800000 */
.L_x_3047:
        /* <DEDUP_REMOVED lines=10> */
[----:B------:R-:W-:Y:S05]  /*24b0*/  CALL.REL.NOINC `($__internal_7_$__cuda_sm3x_div_rn_noftz_f32_slowpath) ;  /* 0x00000284004c7944 */ /* 0x000fea0003c00000 */
[----:B------:R-:W-:-:S07]  /*24c0*/  IMAD.MOV.U32 R3, RZ, RZ, R2 ;  /* 0x000000ffff037224 */ /* 0x000fce00078e0002 */
.L_x_3075:
        /* <DEDUP_REMOVED lines=12> */
.L_x_3078:
[----:B------:R-:W-:Y:S02]  /*2590*/  VIADD R4, R4, 0x1 ;  /* 0x0000000104047836 */ /* 0x000fe40000000000 */
[----:B------:R-:W-:Y:S01]  /*25a0*/  FADD R8, R3, R8 ;  /* 0x0000000803087221 */ /* 0x000fe20000000000 */
[----:B------:R-:W-:Y:S02]  /*25b0*/  IADD3 R7, PT, PT, R7, 0x200, RZ ;  /* 0x0000020007077810 */ /* 0x000fe40007ffe0ff */
[----:B------:R-:W-:-:S13]  /*25c0*/  ISETP.NE.AND P0, PT, R4, R9, PT ;  /* 0x000000090400720c */ /* 0x000fda0003f05270 */
[----:B------:R-:W-:Y:S05]  /*25d0*/  @P0 BRA `(.L_x_3078) ;  /* 0xfffffffc00ec0947 */ /* 0x000fea000383ffff */
.L_x_3077:
[----:B------:R-:W-:Y:S05]  /*25e0*/  BSYNC.RECONVERGENT B2 ;  /* 0x0000000000027941 */ /* 0x000fea0003800200 */
.L_x_3076:
        /* <DEDUP_REMOVED lines=8> */
.L_x_3081:
        /* <DEDUP_REMOVED lines=19> */
.L_x_3080:
[----:B------:R-:W-:Y:S05]  /*27a0*/  BSYNC.RECONVERGENT B2 ;  /* 0x0000000000027941 */ /* 0x000fea0003800200 */
.L_x_3079:
        /* <DEDUP_REMOVED lines=14> */
.L_x_3083:
[----:B------:R-:W-:Y:S05]  /*2890*/  BSYNC.RECONVERGENT B2 ;  /* 0x0000000000027941 */ /* 0x000fea0003800200 */
.L_x_3082:
[----:B------:R-:W-:-:S13]  /*28a0*/  ISETP.LT.OR P0, PT, R7, R2, P0 ;  /* 0x000000020700720c */ /* 0x000fda0000701670 */
[----:B------:R-:W-:-:S04]  /*28b0*/  @P0 FADD R0, R8, R3 ;  /* 0x0000000308000221 */ /* 0x000fc80000000000 */
[----:B------:R-:W-:-:S04]  /*28c0*/  @P0 FADD R0, R0, R3 ;  /* 0x0000000300000221 */ /* 0x000fc80000000000 */
[----:B------:R-:W-:-:S04]  /*28d0*/  @P0 FADD R0, R0, R3 ;  /* 0x0000000300000221 */ /* 0x000fc80000000000 */
[----:B------:R-:W-:-:S07]  /*28e0*/  @P0 FADD R8, R0, R3 ;  /* 0x0000000300080221 */ /* 0x000fce0000000000 */
.L_x_3046:
[----:B------:R-:W-:Y:S05]  /*28f0*/  BSYNC.RECONVERGENT B1 ;  /* 0x0000000000017941 */ /* 0x000fea0003800200 */
.L_x_3045:
[----:B------:R-:W-:Y:S02]  /*2900*/  ISETP.GE.AND P0, PT, R2, 0x200, PT ;  /* 0x000002000200780c */ /* 0x000fe40003f06270 */
[----:B------:R-:W-:-:S11]  /*2910*/  MOV R9, R8 ;  /* 0x0000000800097202 */ /* 0x000fd60000000f00 */
        /* <DEDUP_REMOVED lines=18> */
.L_x_3977:
[----:B------:R-:W-:Y:S01]  /*2a40*/  ISETP.NE.AND P0, PT, R6, RZ, PT ;  /* 0x000000ff0600720c */ /* 0x000fe20003f05270 */
[----:B-1----:R-:W-:Y:S01]  /*2a50*/  FADD R3, R0, R3 ;  /* 0x0000000300037221 */ /* 0x002fe20000000000 */
[----:B------:R-:W-:Y:S05]  /*2a60*/  WARPSYNC.ALL ;  /* 0x0000000000007948 */ /* 0x000fea0003800000 */
[----:B------:R-:W-:-:S04]  /*2a70*/  ISETP.GT.AND P1, PT, R6, 0xf, PT ;  /* 0x0000000f0600780c */ /* 0x000fc80003f24270 */
[----:B0-----:R-:W-:Y:S02]  /*2a80*/  FSEL R0, R0, R3, P1 ;  /* 0x0000000300007208 */ /* 0x001fe40000800000 */
[----:B------:R-:W0:Y:S01]  /*2a90*/  @!P0 S2R R7, SR_CgaCtaId ;  /* 0x0000000000078919 */ /* 0x000e220000008800 */
[----:B------:R-:W-:Y:S02]  /*2aa0*/  @!P0 MOV R4, 0x400 ;  /* 0x0000040000048802 */ /* 0x000fe40000000f00 */
[----:B------:R-:W-:-:S04]  /*2ab0*/  @!P0 SHF.R.U32.HI R2, RZ, 0x3, R5 ;  /* 0x00000003ff028819 */ /* 0x000fc80000011605 */
[----:B------:R-:W-:Y:S02]  /*2ac0*/  @!P0 LOP3.LUT R2, R2, 0x7c, RZ, 0xc0, !PT ;  /* 0x0000007c02028812 */ /* 0x000fe400078ec0ff */
[----:B0-----:R-:W-:-:S05]  /*2ad0*/  @!P0 LEA R7, R7, R4, 0x18 ;  /* 0x0000000407078211 */ /* 0x001fca00078ec0ff */
[----:B------:R-:W-:-:S05]  /*2ae0*/  @!P0 IMAD.IADD R2, R2, 0x1, R7 ;  /* 0x0000000102028824 */ /* 0x000fca00078e0207 */
[----:B------:R1:W-:Y:S01]  /*2af0*/  @!P0 STS [R2+0x10], R3 ;  /* 0x0000100302008388 */ /* 0x0003e20000000800 */
[----:B------:R-:W-:Y:S01]  /*2b00*/  BAR.SYNC.DEFER_BLOCKING 0x0 ;  /* 0x0000000000007b1d */ /* 0x000fe20000010000 */
[----:B------:R-:W-:-:S13]  /*2b10*/  ISETP.NE.AND P0, PT, R5, RZ, PT ;  /* 0x000000ff0500720c */ /* 0x000fda0003f05270 */
[----:B-1----:R-:W-:Y:S05]  /*2b20*/  @P0 BRA `(.L_x_3086) ;  /* 0x0000027800100947 */ /* 0x002fea0003800000 */
[----:B------:R-:W0:Y:S01]  /*2b30*/  S2UR UR5, SR_CgaCtaId ;  /* 0x00000000000579c3 */ /* 0x000e220000008800 */
[----:B------:R-:W-:Y:S02]  /*2b40*/  UMOV UR4, 0x400 ;  /* 0x0000040000047882 */ /* 0x000fe40000000000 */
[----:B0-----:R-:W-:-:S09]  /*2b50*/  ULEA UR4, UR5, UR4, 0x18 ;  /* 0x0000000405047291 */ /* 0x001fd2000f8ec0ff */
[----:B------:R-:W0:Y:S04]  /*2b60*/  LDS.128 R16, [UR4+0x10] ;  /* 0x00001004ff107984 */ /* 0x000e280008000c00 */
        /* <DEDUP_REMOVED lines=19> */
.L_x_3084:
        /* <DEDUP_REMOVED lines=13> */
[----:B------:R-:W-:Y:S01]  /*2d70*/  ISETP.GT.AND P0, PT, R4, R7, PT ;  /* 0x000000070400720c */ /* 0x000fe20003f04270 */
[----:B------:R-:W-:-:S03]  /*2d80*/  VIADD R4, R6, 0x4 ;  /* 0x0000000406047836 */ /* 0x000fc60000000000 */
[----:B------:R-:W0:Y:S09]  /*2d90*/  SHFL.DOWN PT, R0, R9, 0x2, R7 ;  /* 0x0840000009007989 */ /* 0x000e3200000e0007 */
[----:B0-----:R-:W-:Y:S01]  /*2da0*/  @!P0 FADD R9, R9, R0 ;  /* 0x0000000009098221 */ /* 0x001fe20000000000 */
[----:B------:R-:W-:-:S02]  /*2db0*/  ISETP.GT.AND P0, PT, R4, R7, PT ;  /* 0x000000070400720c */ /* 0x000fc40003f04270 */
[----:B------:R-:W-:Y:S02]  /*2dc0*/  IADD3 R4, PT, PT, R6, 0x8, RZ ;  /* 0x0000000806047810 */ /* 0x000fe40007ffe0ff */
[----:B------:R-:W0:Y:S09]  /*2dd0*/  SHFL.DOWN PT, R0, R9, 0x4, R7 ;  /* 0x0880000009007989 */ /* 0x000e3200000e0007 */
[----:B0-----:R-:W-:Y:S01]  /*2de0*/  @!P0 FADD R9, R9, R0 ;  /* 0x0000000009098221 */ /* 0x001fe20000000000 */
[----:B------:R-:W-:-:S04]  /*2df0*/  ISETP.GT.AND P0, PT, R4, R7, PT ;  /* 0x000000070400720c */ /* 0x000fc80003f04270 */
[----:B------:R-:W0:Y:S09]  /*2e00*/  SHFL.DOWN PT, R0, R9, 0x8, R7 ;  /* 0x0900000009007989 */ /* 0x000e3200000e0007 */
[----:B0-----:R-:W-:-:S05]  /*2e10*/  @!P0 FADD R9, R9, R0 ;  /* 0x0000000009098221 */ /* 0x001fca0000000000 */
[----:B------:R0:W1:Y:S02]  /*2e20*/  SHFL.DOWN PT, R0, R9, 0x10, R7 ;  /* 0x0a00000009007989 */ /* 0x00006400000e0007 */
.L_x_3983:
[C---:B------:R-:W-:Y:S01]  /*2e30*/  ISETP.NE.AND P1, PT, R6.reuse, RZ, PT ;  /* 0x000000ff0600720c */ /* 0x040fe20003f25270 */
[----:B------:R-:W-:Y:S01]  /*2e40*/  VIADD R4, R6, 0x10 ;  /* 0x0000001006047836 */ /* 0x000fe20000000000 */
[----:B------:R-:W-:Y:S05]  /*2e50*/  WARPSYNC.ALL ;  /* 0x0000000000007948 */ /* 0x000fea0003800000 */
[----:B------:R-:W-:-:S06]  /*2e60*/  ISETP.GT.AND P0, PT, R4, R7, PT ;  /* 0x000000070400720c */ /* 0x000fcc0003f04270 */
[----:B------:R-:W2:Y:S01]  /*2e70*/  @!P1 S2R R11, SR_CgaCtaId ;  /* 0x00000000000b9919 */ /* 0x000ea20000008800 */
[----:B------:R-:W-:Y:S02]  /*2e80*/  @!P1 MOV R4, 0x400 ;  /* 0x0000040000049802 */ /* 0x000fe40000000f00 */
[----:B------:R-:W-:-:S04]  /*2e90*/  @!P1 SHF.R.U32.HI R3, RZ, 0x3, R5 ;  /* 0x00000003ff039819 */ /* 0x000fc80000011605 */
[----:B01----:R-:W-:Y:S01]  /*2ea0*/  @!P0 FADD R9, R9, R0 ;  /* 0x0000000009098221 */ /* 0x003fe20000000000 */
[----:B------:R-:W-:Y:S02]  /*2eb0*/  ISETP.NE.AND P0, PT, R5, RZ, PT ;  /* 0x000000ff0500720c */ /* 0x000fe40003f05270 */
[----:B------:R-:W-:Y:S01]  /*2ec0*/  @!P1 LOP3.LUT R3, R3, 0x7c, RZ, 0xc0, !PT ;  /* 0x0000007c03039812 */ /* 0x000fe200078ec0ff */
        /* <DEDUP_REMOVED lines=44> */
.L_x_3020:
        /* <DEDUP_REMOVED lines=9> */
[----:B------:R-:W-:Y:S02]  /*3220*/  HFMA2 R3, -RZ, RZ, -38016, 0.02740478515625 ;  /* 0xf8a42704ff037431 */ /* 0x000fe400000001ff */
[----:B------:R-:W-:Y:S01]  /*3230*/  IMAD.MOV.U32 R6, RZ, RZ, -0x23270784 ;  /* 0xdcd8f87cff067424 */ /* 0x000fe200078e00ff */
[----:B------:R-:W-:Y:S01]  /*3240*/  UISETP.GE.U32.AND UP0, UPT, UR8, 0x3, UPT ;  /* 0x000000030800788c */ /* 0x000fe2000bf06070 */
[----:B------:R-:W-:Y:S01]  /*3250*/  IMAD.MOV.U32 R7, RZ, RZ, RZ ;  /* 0x000000ffff077224 */ /* 0x000fe200078e00ff */
        /* <DEDUP_REMOVED lines=8> */
[----:B------:R-:W-:Y:S01]  /*32e0*/  MOV R3, 0xf8a42704 ;  /* 0xf8a4270400037802 */ /* 0x000fe20000000f00 */
[----:B------:R-:W-:Y:S01]  /*32f0*/  IMAD.MOV.U32 R7, RZ, RZ, RZ ;  /* 0x000000ffff077224 */ /* 0x000fe200078e00ff */
[----:B------:R-:W-:-:S03]  /*3300*/  ULOP3.LUT UR5, UR4, 0x7ffffffc, URZ, 0xc0, !UPT ;  /* 0x7ffffffc04057892 */ /* 0x000fc6000f8ec0ff */
[----:B------:R-:W-:-:S09]  /*3310*/  UMOV UR4, URZ ;  /* 0x000000ff00047c82 */ /* 0x000fd20008000000 */
.L_x_3103:
        /* <DEDUP_REMOVED lines=31> */
.L_x_3091:
[----:B------:R-:W-:Y:S01]  /*3510*/  FMUL.FTZ R24, R16, R9 ;  /* 0x0000000910187220 */ /* 0x000fe20000410000 */
[----:B------:R-:W-:-:S03]  /*3520*/  FMUL.FTZ R2, R9, 0.5 ;  /* 0x3f00000009027820 */ /* 0x000fc60000410000 */
[----:B------:R-:W-:-:S04]  /*3530*/  FFMA R9, -R24, R24, R16 ;  /* 0x0000001818097223 */ /* 0x000fc80000000110 */
[----:B------:R-:W-:-:S07]  /*3540*/  FFMA R24, R9, R2, R24 ;  /* 0x0000000209187223 */ /* 0x000fce0000000018 */
.L_x_3092:
[----:B------:R-:W-:Y:S05]  /*3550*/  BSYNC.RECONVERGENT B1 ;  /* 0x0000000000017941 */ /* 0x000fea0003800200 */
.L_x_3090:
        /* <DEDUP_REMOVED lines=31> */
.L_x_3094:
[----:B------:R-:W-:Y:S01]  /*3750*/  FMUL.FTZ R24, R16, R3 ;  /* 0x0000000310187220 */ /* 0x000fe20000410000 */
[----:B------:R-:W-:-:S03]  /*3760*/  FMUL.FTZ R2, R3, 0.5 ;  /* 0x3f00000003027820 */ /* 0x000fc60000410000 */
[----:B------:R-:W-:-:S04]  /*3770*/  FFMA R3, -R24, R24, R16 ;  /* 0x0000001818037223 */ /* 0x000fc80000000110 */
[----:B------:R-:W-:-:S07]  /*3780*/  FFMA R24, R3, R2, R24 ;  /* 0x0000000203187223 */ /* 0x000fce0000000018 */
.L_x_3095:
[----:B------:R-:W-:Y:S05]  /*3790*/  BSYNC.RECONVERGENT B1 ;  /* 0x0000000000017941 */ /* 0x000fea0003800200 */
.L_x_3093:
        /* <DEDUP_REMOVED lines=31> */
.L_x_3097:
[----:B------:R-:W-:Y:S01]  /*3990*/  FMUL.FTZ R24, R16, R9 ;  /* 0x0000000910187220 */ /* 0x000fe20000410000 */
[----:B------:R-:W-:-:S03]  /*39a0*/  FMUL.FTZ R2, R9, 0.5 ;  /* 0x3f00000009027820 */ /* 0x000fc60000410000 */
[----:B------:R-:W-:-:S04]  /*39b0*/  FFMA R9, -R24, R24, R16 ;  /* 0x0000001818097223 */ /* 0x000fc80000000110 */
[----:B------:R-:W-:-:S07]  /*39c0*/  FFMA R24, R9, R2, R24 ;  /* 0x0000000209187223 */ /* 0x000fce0000000018 */
.L_x_3098:
[----:B------:R-:W-:Y:S05]  /*39d0*/  BSYNC.RECONVERGENT B1 ;  /* 0x0000000000017941 */ /* 0x000fea0003800200 */
.L_x_3096:
        /* <DEDUP_REMOVED lines=31> */
[----:B------:R-:W-:Y:S05]  /*3bd0*/  CALL.REL.NOINC `($__internal_6_$__cuda_sm20_sqrt_rn_f32_slowpath) ;  /* 0x0000026c002c7944 */ /* 0x000fea0003c00000 */
[----:B------:R-:W-:Y:S05]  /*3be0*/  BSYNC.RECONVERGENT B2 ;  /* 0x0000000000027941 */ /* 0x000fea0003800200 */
.L_x_3101:
[----:B------:R-:W-:Y:S05]  /*3bf0*/  BRA `(.L_x_3102) ;  /* 0x0000000000107947 */ /* 0x000fea0003800000 */
.L_x_3100:
[----:B------:R-:W-:Y:S01]  /*3c00*/  FMUL.FTZ R24, R16, R9 ;  /* 0x0000000910187220 */ /* 0x000fe20000410000 */
[----:B------:R-:W-:-:S03]  /*3c10*/  FMUL.FTZ R2, R9, 0.5 ;  /* 0x3f00000009027820 */ /* 0x000fc60000410000 */
[----:B------:R-:W-:-:S04]  /*3c20*/  FFMA R9, -R24, R24, R16 ;  /* 0x0000001818097223 */ /* 0x000fc80000000110 */
[----:B------:R-:W-:-:S07]  /*3c30*/  FFMA R24, R9, R2, R24 ;  /* 0x0000000209187223 */ /* 0x000fce0000000018 */
.L_x_3102:
[----:B------:R-:W-:Y:S05]  /*3c40*/  BSYNC.RECONVERGENT B1 ;  /* 0x0000000000017941 */ /* 0x000fea0003800200 */
.L_x_3099:
[----:B------:R-:W-:-:S13]  /*3c50*/  FSETP.GTU.AND P0, PT, R24, 1, PT ;  /* 0x3f8000001800780b */ /* 0x000fda0003f0c000 */
[----:B------:R-:W-:Y:S01]  /*3c60*/  @!P0 FADD R7, R7, 1 ;  /* 0x3f80000007078421 */ /* 0x000fe20000000000 */
[----:B------:R-:W-:Y:S06]  /*3c70*/  BRA.U UP0, `(.L_x_3103) ;  /* 0xfffffff500a87547 */ /* 0x000fec000b83ffff */
.L_x_3089:
        /* <DEDUP_REMOVED lines=31> */
.L_x_3106:
[----:B------:R-:W-:Y:S01]  /*3e70*/  FMUL.FTZ R24, R16, R9 ;  /* 0x0000000910187220 */ /* 0x000fe20000410000 */
[----:B------:R-:W-:-:S03]  /*3e80*/  FMUL.FTZ R2, R9, 0.5 ;  /* 0x3f00000009027820 */ /* 0x000fc60000410000 */
[----:B------:R-:W-:-:S04]  /*3e90*/  FFMA R9, -R24, R24, R16 ;  /* 0x0000001818097223 */ /* 0x000fc80000000110 */
[----:B------:R-:W-:-:S07]  /*3ea0*/  FFMA R24, R9, R2, R24 ;  /* 0x0000000209187223 */ /* 0x000fce0000000018 */
.L_x_3107:
[----:B------:R-:W-:Y:S05]  /*3eb0*/  BSYNC.RECONVERGENT B1 ;  /* 0x0000000000017941 */ /* 0x000fea0003800200 */
.L_x_3105:
        /* <DEDUP_REMOVED lines=33> */
.L_x_3109:
[----:B------:R-:W-:Y:S01]  /*40d0*/  FMUL.FTZ R24, R16, R3 ;  /* 0x0000000310187220 */ /* 0x000fe20000410000 */
[----:B------:R-:W-:-:S03]  /*40e0*/  FMUL.FTZ R2, R3, 0.5 ;  /* 0x3f00000003027820 */ /* 0x000fc60000410000 */
[----:B------:R-:W-:-:S04]  /*40f0*/  FFMA R3, -R24, R24, R16 ;  /* 0x0000001818037223 */ /* 0x000fc80000000110 */
[----:B------:R-:W-:-:S07]  /*4100*/  FFMA R24, R3, R2, R24 ;  /* 0x0000000203187223 */ /* 0x000fce0000000018 */
.L_x_3110:
[----:B------:R-:W-:Y:S05]  /*4110*/  BSYNC.RECONVERGENT B1 ;  /* 0x0000000000017941 */ /* 0x000fea0003800200 */
.L_x_3108:
        /* <DEDUP_REMOVED lines=33> */
.L_x_3112:
[----:B------:R-:W-:Y:S01]  /*4330*/  FMUL.FTZ R24, R16, R3 ;  /* 0x0000000310187220 */ /* 0x000fe20000410000 */
[----:B------:R-:W-:-:S03]  /*4340*/  FMUL.FTZ R2, R3, 0.5 ;  /* 0x3f00000003027820 */ /* 0x000fc60000410000 */
[----:B------:R-:W-:-:S04]  /*4350*/  FFMA R3, -R24, R24, R16 ;  /* 0x0000001818037223 */ /* 0x000fc80000000110 */
[----:B------:R-:W-:-:S07]  /*4360*/  FFMA R24, R3, R2, R24 ;  /* 0x0000000203187223 */ /* 0x000fce0000000018 */
.L_x_3113:
[----:B------:R-:W-:Y:S05]  /*4370*/  BSYNC.RECONVERGENT B1 ;  /* 0x0000000000017941 */ /* 0x000fea0003800200 */
.L_x_3111:
[----:B------:R-:W-:-:S13]  /*4380*/  FSETP.GTU.AND P0, PT, R24, 1, PT ;  /* 0x3f8000001800780b */ /* 0x000fda0003f0c000 */
[----:B------:R-:W-:-:S07]  /*4390*/  @!P0 FADD R7, R7, 1 ;  /* 0x3f80000007078421 */ /* 0x000fce0000000000 */
.L_x_3104:
[----:B------:R-:W-:Y:S01]  /*43a0*/  VIADD R2, R14, 0x200 ;  /* 0x000002000e027836 */ /* 0x000fe20000000000 */
[----:B------:R-:W-:Y:S01]  /*43b0*/  UISETP.GE.U32.AND UP0, UPT, UR8, 0x3, UPT ;  /* 0x000000030800788c */ /* 0x000fe2000bf06070 */
        /* <DEDUP_REMOVED lines=17> */
.L_x_3128:
        /* <DEDUP_REMOVED lines=31> */
.L_x_3116:
[----:B------:R-:W-:Y:S01]  /*46c0*/  FMUL.FTZ R24, R16, R7 ;  /* 0x0000000710187220 */ /* 0x000fe20000410000 */
[----:B------:R-:W-:-:S03]  /*46d0*/  FMUL.FTZ R2, R7, 0.5 ;  /* 0x3f00000007027820 */ /* 0x000fc60000410000 */
[----:B------:R-:W-:-:S04]  /*46e0*/  FFMA R7, -R24, R24, R16 ;  /* 0x0000001818077223 */ /* 0x000fc80000000110 */
[----:B------:R-:W-:-:S07]  /*46f0*/  FFMA R24, R7, R2, R24 ;  /* 0x0000000207187223 */ /* 0x000fce0000000018 */
.L_x_3117:
[----:B------:R-:W-:Y:S05]  /*4700*/  BSYNC.RECONVERGENT B1 ;  /* 0x0000000000017941 */ /* 0x000fea0003800200 */
.L_x_3115:
        /* <DEDUP_REMOVED lines=31> */
.L_x_3119:
[----:B------:R-:W-:Y:S01]  /*4900*/  FMUL.FTZ R24, R16, R3 ;  /* 0x0000000310187220 */ /* 0x000fe20000410000 */
[----:B------:R-:W-:-:S03]  /*4910*/  FMUL.FTZ R2, R3, 0.5 ;  /* 0x3f00000003027820 */ /* 0x000fc60000410000 */
[----:B------:R-:W-:-:S04]  /*4920*/  FFMA R3, -R24, R24, R16 ;  /* 0x0000001818037223 */ /* 0x000fc80000000110 */
[----:B------:R-:W-:-:S07]  /*4930*/  FFMA R24, R3, R2, R24 ;  /* 0x0000000203187223 */ /* 0x000fce0000000018 */
.L_x_3120:
[----:B------:R-:W-:Y:S05]  /*4940*/  BSYNC.RECONVERGENT B1 ;  /* 0x0000000000017941 */ /* 0x000fea0003800200 */
.L_x_3118:
        /* <DEDUP_REMOVED lines=31> */
.L_x_3122:
[----:B------:R-:W-:Y:S01]  /*4b40*/  FMUL.FTZ R24, R16, R7 ;  /* 0x0000000710187220 */ /* 0x000fe20000410000 */
[----:B------:R-:W-:-:S03]  /*4b50*/  FMUL.FTZ R2, R7, 0.5 ;  /* 0x3f00000007027820 */ /* 0x000fc60000410000 */
[----:B------:R-:W-:-:S04]  /*4b60*/  FFMA R7, -R24, R24, R16 ;  /* 0x0000001818077223 */ /* 0x000fc80000000110 */
[----:B------:R-:W-:-:S07]  /*4b70*/  FFMA R24, R7, R2, R24 ;  /* 0x0000000207187223 */ /* 0x000fce0000000018 */
.L_x_3123:
[----:B------:R-:W-:Y:S05]  /*4b80*/  BSYNC.RECONVERGENT B1 ;  /* 0x0000000000017941 */ /* 0x000fea0003800200 */
.L_x_3121:
        /* <DEDUP_REMOVED lines=33> */
.L_x_3126:
[----:B------:R-:W-:Y:S05]  /*4da0*/  BRA `(.L_x_3127) ;  /* 0x0000000000107947 */ /* 0x000fea0003800000 */
.L_x_3125:
[----:B------:R-:W-:Y:S01]  /*4db0*/  FMUL.FTZ R24, R16, R7 ;  /* 0x0000000710187220 */ /* 0x000fe20000410000 */
[----:B------:R-:W-:-:S03]  /*4dc0*/  FMUL.FTZ R2, R7, 0.5 ;  /* 0x3f00000007027820 */ /* 0x000fc60000410000 */
[----:B------:R-:W-:-:S04]  /*4dd0*/  FFMA R7, -R24, R24, R16 ;  /* 0x0000001818077223 */ /* 0x000fc80000000110 */
[----:B------:R-:W-:-:S07]  /*4de0*/  FFMA R24, R7, R2, R24 ;  /* 0x0000000207187223 */ /* 0x000fce0000000018 */
.L_x_3127:
[----:B------:R-:W-:Y:S05]  /*4df0*/  BSYNC.RECONVERGENT B1 ;  /* 0x0000000000017941 */ /* 0x000fea0003800200 */
.L_x_3124:
[----:B------:R-:W-:-:S13]  /*4e00*/  FSETP.GTU.AND P0, PT, R24, 1, PT ;  /* 0x3f8000001800780b */ /* 0x000fda0003f0c000 */
[----:B------:R-:W-:Y:S01]  /*4e10*/  @!P0 FADD R31, R31, 1 ;  /* 0x3f8000001f1f8421 */ /* 0x000fe20000000000 */
[----:B------:R-:W-:Y:S06]  /*4e20*/  BRA.U UP0, `(.L_x_3128) ;  /* 0xfffffff500a87547 */ /* 0x000fec000b83ffff */
.L_x_3114:
        /* <DEDUP_REMOVED lines=31> */
.L_x_3131:
[----:B------:R-:W-:Y:S01]  /*5020*/  FMUL.FTZ R24, R16, R7 ;  /* 0x0000000710187220 */ /* 0x000fe20000410000 */
[----:B------:R-:W-:-:S03]  /*5030*/  FMUL.FTZ R2, R7, 0.5 ;  /* 0x3f00000007027820 */ /* 0x000fc60000410000 */
[----:B------:R-:W-:-:S04]  /*5040*/  FFMA R7, -R24, R24, R16 ;  /* 0x0000001818077223 */ /* 0x000fc80000000110 */
[----:B------:R-:W-:-:S07]  /*5050*/  FFMA R24, R7, R2, R24 ;  /* 0x0000000207187223 */ /* 0x000fce0000000018 */
.L_x_3132:
[----:B------:R-:W-:Y:S05]  /*5060*/  BSYNC.RECONVERGENT B1 ;  /* 0x0000000000017941 */ /* 0x000fea0003800200 */
.L_x_3130:
        /* <DEDUP_REMOVED lines=33> */
.L_x_3134:
[----:B------:R-:W-:Y:S01]  /*5280*/  FMUL.FTZ R24, R16, R3 ;  /* 0x0000000310187220 */ /* 0x000fe20000410000 */
[----:B------:R-:W-:-:S03]  /*5290*/  FMUL.FTZ R2, R3, 0.5 ;  /* 0x3f00000003027820 */ /* 0x000fc60000410000 */
[----:B------:R-:W-:-:S04]  /*52a0*/  FFMA R3, -R24, R24, R16 ;  /* 0x0000001818037223 */ /* 0x000fc80000000110 */
[----:B------:R-:W-:-:S07]  /*52b0*/  FFMA R24, R3, R2, R24 ;  /* 0x0000000203187223 */ /* 0x000fce0000000018 */
.L_x_3135:
[----:B------:R-:W-:Y:S05]  /*52c0*/  BSYNC.RECONVERGENT B1 ;  /* 0x0000000000017941 */ /* 0x000fea0003800200 */
.L_x_3133:
        /* <DEDUP_REMOVED lines=33> */
.L_x_3137:
[----:B------:R-:W-:Y:S01]  /*54e0*/  FMUL.FTZ R24, R16, R3 ;  /* 0x0000000310187220 */ /* 0x000fe20000410000 */
[----:B------:R-:W-:-:S03]  /*54f0*/  FMUL.FTZ R2, R3, 0.5 ;  /* 0x3f00000003027820 */ /* 0x000fc60000410000 */
[----:B------:R-:W-:-:S04]  /*5500*/  FFMA R3, -R24, R24, R16 ;  /* 0x0000001818037223 */ /* 0x000fc80000000110 */
[----:B------:R-:W-:-:S07]  /*5510*/  FFMA R24, R3, R2, R24 ;  /* 0x0000000203187223 */ /* 0x000fce0000000018 */
.L_x_3138:
[----:B------:R-:W-:Y:S05]  /*5520*/  BSYNC.RECONVERGENT B1 ;  /* 0x0000000000017941 */ /* 0x000fea0003800200 */
.L_x_3136:
[----:B------:R-:W-:-:S13]  /*5530*/  FSETP.GTU.AND P0, PT, R24, 1, PT ;  /* 0x3f8000001800780b */ /* 0x000fda0003f0c000 */
[----:B------:R-:W-:-:S07]  /*5540*/  @!P0 FADD R31, R31, 1 ;  /* 0x3f8000001f1f8421 */ /* 0x000fce0000000000 */
.L_x_3129:
        /* <DEDUP_REMOVED lines=19> */
.L_x_3153:
        /* <DEDUP_REMOVED lines=31> */
.L_x_3141:
[----:B------:R-:W-:Y:S01]  /*5870*/  FMUL.FTZ R24, R16, R7 ;  /* 0x0000000710187220 */ /* 0x000fe20000410000 */
[----:B------:R-:W-:-:S03]  /*5880*/  FMUL.FTZ R2, R7, 0.5 ;  /* 0x3f00000007027820 */ /* 0x000fc60000410000 */
[----:B------:R-:W-:-:S04]  /*5890*/  FFMA R7, -R24, R24, R16 ;  /* 0x0000001818077223 */ /* 0x000fc80000000110 */
[----:B------:R-:W-:-:S07]  /*58a0*/  FFMA R24, R7, R2, R24 ;  /* 0x0000000207187223 */ /* 0x000fce0000000018 */
.L_x_3142:
[----:B------:R-:W-:Y:S05]  /*58b0*/  BSYNC.RECONVERGENT B1 ;  /* 0x0000000000017941 */ /* 0x000fea0003800200 */
.L_x_3140:
        /* <DEDUP_REMOVED lines=31> */
.L_x_3144:
[----:B------:R-:W-:Y:S01]  /*5ab0*/  FMUL.FTZ R24, R16, R7 ;  /* 0x0000000710187220 */ /* 0x000fe20000410000 */
[----:B------:R-:W-:-:S03]  /*5ac0*/  FMUL.FTZ R2, R7, 0.5 ;  /* 0x3f00000007027820 */ /* 0x000fc60000410000 */
[----:B------:R-:W-:-:S04]  /*5ad0*/  FFMA R7, -R24, R24, R16 ;  /* 0x0000001818077223 */ /* 0x000fc80000000110 */
[----:B------:R-:W-:-:S07]  /*5ae0*/  FFMA R24, R7, R2, R24 ;  /* 0x0000000207187223 */ /* 0x000fce0000000018 */
.L_x_3145:
[----:B------:R-:W-:Y:S05]  /*5af0*/  BSYNC.RECONVERGENT B1 ;  /* 0x0000000000017941 */ /* 0x000fea0003800200 */
.L_x_3143:
        /* <DEDUP_REMOVED lines=31> */
.L_x_3147:
[----:B------:R-:W-:Y:S01]  /*5cf0*/  FMUL.FTZ R24, R16, R3 ;  /* 0x0000000310187220 */ /* 0x000fe20000410000 */
[----:B------:R-:W-:-:S03]  /*5d00*/  FMUL.FTZ R2, R3, 0.5 ;  /* 0x3f00000003027820 */ /* 0x000fc60000410000 */
[----:B------:R-:W-:-:S04]  /*5d10*/  FFMA R3, -R24, R24, R16 ;  /* 0x0000001818037223 */ /* 0x000fc80000000110 */
[----:B------:R-:W-:-:S07]  /*5d20*/  FFMA R24, R3, R2, R24 ;  /* 0x0000000203187223 */ /* 0x000fce0000000018 */
.L_x_3148:
[----:B------:R-:W-:Y:S05]  /*5d30*/  BSYNC.RECONVERGENT B1 ;  /* 0x0000000000017941 */ /* 0x000fea0003800200 */
.L_x_3146:
        /* <DEDUP_REMOVED lines=33> */
.L_x_3151:
[----:B------:R-:W-:Y:S05]  /*5f50*/  BRA `(.L_x_3152) ;  /* 0x0000000000107947 */ /* 0x000fea0003800000 */
.L_x_3150:
[----:B------:R-:W-:Y:S01]  /*5f60*/  FMUL.FTZ R24, R16, R7 ;  /* 0x0000000710187220 */ /* 0x000fe20000410000 */
[----:B------:R-:W-:-:S03]  /*5f70*/  FMUL.FTZ R2, R7, 0.5 ;  /* 0x3f00000007027820 */ /* 0x000fc60000410000 */
[----:B------:R-:W-:-:S04]  /*5f80*/  FFMA R7, -R24, R24, R16 ;  /* 0x0000001818077223 */ /* 0x000fc80000000110 */
[----:B------:R-:W-:-:S07]  /*5f90*/  FFMA R24, R7, R2, R24 ;  /* 0x0000000207187223 */ /* 0x000fce0000000018 */
.L_x_3152:
[----:B------:R-:W-:Y:S05]  /*5fa0*/  BSYNC.RECONVERGENT B1 ;  /* 0x0000000000017941 */ /* 0x000fea0003800200 */
.L_x_3149:
[----:B------:R-:W-:-:S13]  /*5fb0*/  FSETP.GTU.AND P0, PT, R24, 1, PT ;  /* 0x3f8000001800780b */ /* 0x000fda0003f0c000 */
[----:B------:R-:W-:Y:S01]  /*5fc0*/  @!P0 FADD R29, R29, 1 ;  /* 0x3f8000001d1d8421 */ /* 0x000fe20000000000 */
[----:B------:R-:W-:Y:S06]  /*5fd0*/  BRA.U UP0, `(.L_x_3153) ;  /* 0xfffffff500a87547 */ /* 0x000fec000b83ffff */
.L_x_3139:
        /* <DEDUP_REMOVED lines=31> */
.L_x_3156:
[----:B------:R-:W-:Y:S01]  /*61d0*/  FMUL.FTZ R24, R16, R7 ;  /* 0x0000000710187220 */ /* 0x000fe20000410000 */
[----:B------:R-:W-:-:S03]  /*61e0*/  FMUL.FTZ R2, R7, 0.5 ;  /* 0x3f00000007027820 */ /* 0x000fc60000410000 */
[----:B------:R-:W-:-:S04]  /*61f0*/  FFMA R7, -R24, R24, R16 ;  /* 0x0000001818077223 */ /* 0x000fc80000000110 */
[----:B------:R-:W-:-:S07]  /*6200*/  FFMA R24, R7, R2, R24 ;  /* 0x0000000207187223 */ /* 0x000fce0000000018 */
.L_x_3157:
[----:B------:R-:W-:Y:S05]  /*6210*/  BSYNC.RECONVERGENT B1 ;  /* 0x0000000000017941 */ /* 0x000fea0003800200 */
.L_x_3155:
        /* <DEDUP_REMOVED lines=33> */
.L_x_3159:
[----:B------:R-:W-:Y:S01]  /*6430*/  FMUL.FTZ R24, R16, R7 ;  /* 0x0000000710187220 */ /* 0x000fe20000410000 */
[----:B------:R-:W-:-:S03]  /*6440*/  FMUL.FTZ R2, R7, 0.5 ;  /* 0x3f00000007027820 */ /* 0x000fc60000410000 */
[----:B------:R-:W-:-:S04]  /*6450*/  FFMA R7, -R24, R24, R16 ;  /* 0x0000001818077223 */ /* 0x000fc80000000110 */
[----:B------:R-:W-:-:S07]  /*6460*/  FFMA R24, R7, R2, R24 ;  /* 0x0000000207187223 */ /* 0x000fce0000000018 */
.L_x_3160:
[----:B------:R-:W-:Y:S05]  /*6470*/  BSYNC.RECONVERGENT B1 ;  /* 0x0000000000017941 */ /* 0x000fea0003800200 */
.L_x_3158:
        /* <DEDUP_REMOVED lines=33> */
.L_x_3162:
[----:B------:R-:W-:Y:S01]  /*6690*/  FMUL.FTZ R24, R16, R3 ;  /* 0x0000000310187220 */ /* 0x000fe20000410000 */
[----:B------:R-:W-:-:S03]  /*66a0*/  FMUL.FTZ R2, R3, 0.5 ;  /* 0x3f00000003027820 */ /* 0x000fc60000410000 */
[----:B------:R-:W-:-:S04]  /*66b0*/  FFMA R3, -R24, R24, R16 ;  /* 0x0000001818037223 */ /* 0x000fc80000000110 */
[----:B------:R-:W-:-:S07]  /*66c0*/  FFMA R24, R3, R2, R24 ;  /* 0x0000000203187223 */ /* 0x000fce0000000018 */
.L_x_3163:
[----:B------:R-:W-:Y:S05]  /*66d0*/  BSYNC.RECONVERGENT B1 ;  /* 0x0000000000017941 */ /* 0x000fea0003800200 */
.L_x_3161:
[----:B------:R-:W-:-:S13]  /*66e0*/  FSETP.GTU.AND P0, PT, R24, 1, PT ;  /* 0x3f8000001800780b */ /* 0x000fda0003f0c000 */
[----:B------:R-:W-:-:S07]  /*66f0*/  @!P0 FADD R29, R29, 1 ;  /* 0x3f8000001d1d8421 */ /* 0x000fce0000000000 */
.L_x_3154:
        /* <DEDUP_REMOVED lines=19> */
.L_x_3178:
        /* <DEDUP_REMOVED lines=31> */
.L_x_3166:
[----:B------:R-:W-:Y:S01]  /*6a20*/  FMUL.FTZ R24, R16, R7 ;  /* 0x0000000710187220 */ /* 0x000fe20000410000 */
[----:B------:R-:W-:-:S03]  /*6a30*/  FMUL.FTZ R2, R7, 0.5 ;  /* 0x3f00000007027820 */ /* 0x000fc60000410000 */
[----:B------:R-:W-:-:S04]  /*6a40*/  FFMA R7, -R24, R24, R16 ;  /* 0x0000001818077223 */ /* 0x000fc80000000110 */
[----:B------:R-:W-:-:S07]  /*6a50*/  FFMA R24, R7, R2, R24 ;  /* 0x0000000207187223 */ /* 0x000fce0000000018 */
.L_x_3167:
[----:B------:R-:W-:Y:S05]  /*6a60*/  BSYNC.RECONVERGENT B1 ;  /* 0x0000000000017941 */ /* 0x000fea0003800200 */
.L_x_3165:
        /* <DEDUP_REMOVED lines=31> */
.L_x_3169:
[----:B------:R-:W-:Y:S01]  /*6c60*/  FMUL.FTZ R24, R16, R7 ;  /* 0x0000000710187220 */ /* 0x000fe20000410000 */
[----:B------:R-:W-:-:S03]  /*6c70*/  FMUL.FTZ R2, R7, 0.5 ;  /* 0x3f00000007027820 */ /* 0x000fc60000410000 */
[----:B------:R-:W-:-:S04]  /*6c80*/  FFMA R7, -R24, R24, R16 ;  /* 0x0000001818077223 */ /* 0x000fc80000000110 */
[----:B------:R-:W-:-:S07]  /*6c90*/  FFMA R24, R7, R2, R24 ;  /* 0x0000000207187223 */ /* 0x000fce0000000018 */
.L_x_3170:
[----:B------:R-:W-:Y:S05]  /*6ca0*/  BSYNC.RECONVERGENT B1 ;  /* 0x0000000000017941 */ /* 0x000fea0003800200 */
.L_x_3168:
        /* <DEDUP_REMOVED lines=31> */
.L_x_3172:
[----:B------:R-:W-:Y:S01]  /*6ea0*/  FMUL.FTZ R24, R16, R3 ;  /* 0x0000000310187220 */ /* 0x000fe20000410000 */
[----:B------:R-:W-:-:S03]  /*6eb0*/  FMUL.FTZ R2, R3, 0.5 ;  /* 0x3f00000003027820 */ /* 0x000fc60000410000 */
[----:B------:R-:W-:-:S04]  /*6ec0*/  FFMA R3, -R24, R24, R16 ;  /* 0x0000001818037223 */ /* 0x000fc80000000110 */
[----:B------:R-:W-:-:S07]  /*6ed0*/  FFMA R24, R3, R2, R24 ;  /* 0x0000000203187223 */ /* 0x000fce0000000018 */
.L_x_3173:
[----:B------:R-:W-:Y:S05]  /*6ee0*/  BSYNC.RECONVERGENT B1 ;  /* 0x0000000000017941 */ /* 0x000fea0003800200 */
.L_x_3171:
        /* <DEDUP_REMOVED lines=33> */
.L_x_3176:
[----:B------:R-:W-:Y:S05]  /*7100*/  BRA `(.L_x_3177) ;  /* 0x0000000000107947 */ /* 0x000fea0003800000 */
.L_x_3175:
[----:B------:R-:W-:Y:S01]  /*7110*/  FMUL.FTZ R24, R16, R7 ;  /* 0x0000000710187220 */ /* 0x000fe20000410000 */
[----:B------:R-:W-:-:S03]  /*7120*/  FMUL.FTZ R2, R7, 0.5 ;  /* 0x3f00000007027820 */ /* 0x000fc60000410000 */
[----:B------:R-:W-:-:S04]  /*7130*/  FFMA R7, -R24, R24, R16 ;  /* 0x0000001818077223 */ /* 0x000fc80000000110 */
[----:B------:R-:W-:-:S07]  /*7140*/  FFMA R24, R7, R2, R24 ;  /* 0x0000000207187223 */ /* 0x000fce0000000018 */
.L_x_3177:
[----:B------:R-:W-:Y:S05]  /*7150*/  BSYNC.RECONVERGENT B1 ;  /* 0x0000000000017941 */ /* 0x000fea0003800200 */
.L_x_3174:
[----:B------:R-:W-:-:S13]  /*7160*/  FSETP.GTU.AND P0, PT, R24, 1, PT ;  /* 0x3f8000001800780b */ /* 0x000fda0003f0c000 */
[----:B------:R-:W-:Y:S01]  /*7170*/  @!P0 FADD R27, R27, 1 ;  /* 0x3f8000001b1b8421 */ /* 0x000fe20000000000 */
[----:B------:R-:W-:Y:S06]  /*7180*/  BRA.U UP0, `(.L_x_3178) ;  /* 0xfffffff500a87547 */ /* 0x000fec000b83ffff */
.L_x_3164:
        /* <DEDUP_REMOVED lines=31> */
.L_x_3181:
[----:B------:R-:W-:Y:S01]  /*7380*/  FMUL.FTZ R24, R16, R7 ;  /* 0x0000000710187220 */ /* 0x000fe20000410000 */
[----:B------:R-:W-:-:S03]  /*7390*/  FMUL.FTZ R2, R7, 0.5 ;  /* 0x3f00000007027820 */ /* 0x000fc60000410000 */
[----:B------:R-:W-:-:S04]  /*73a0*/  FFMA R7, -R24, R24, R16 ;  /* 0x0000001818077223 */ /* 0x000fc80000000110 */
[----:B------:R-:W-:-:S07]  /*73b0*/  FFMA R24, R7, R2, R24 ;  /* 0x0000000207187223 */ /* 0x000fce0000000018 */
.L_x_3182:
[----:B------:R-:W-:Y:S05]  /*73c0*/  BSYNC.RECONVERGENT B1 ;  /* 0x0000000000017941 */ /* 0x000fea0003800200 */
.L_x_3180:
        /* <DEDUP_REMOVED lines=33> */
.L_x_3184:
[----:B------:R-:W-:Y:S01]  /*75e0*/  FMUL.FTZ R24, R16, R7 ;  /* 0x0000000710187220 */ /* 0x000fe20000410000 */
[----:B------:R-:W-:-:S03]  /*75f0*/  FMUL.FTZ R2, R7, 0.5 ;  /* 0x3f00000007027820 */ /* 0x000fc60000410000 */
[----:B------:R-:W-:-:S04]  /*7600*/  FFMA R7, -R24, R24, R16 ;  /* 0x0000001818077223 */ /* 0x000fc80000000110 */
[----:B------:R-:W-:-:S07]  /*7610*/  FFMA R24, R7, R2, R24 ;  /* 0x0000000207187223 */ /* 0x000fce0000000018 */
.L_x_3185:
[----:B------:R-:W-:Y:S05]  /*7620*/  BSYNC.RECONVERGENT B1 ;  /* 0x0000000000017941 */ /* 0x000fea0003800200 */
.L_x_3183:
        /* <DEDUP_REMOVED lines=33> */
.L_x_3187:
[----:B------:R-:W-:Y:S01]  /*7840*/  FMUL.FTZ R24, R16, R3 ;  /* 0x0000000310187220 */ /* 0x000fe20000410000 */
[----:B------:R-:W-:-:S03]  /*7850*/  FMUL.FTZ R2, R3, 0.5 ;  /* 0x3f00000003027820 */ /* 0x000fc60000410000 */
[----:B------:R-:W-:-:S04]  /*7860*/  FFMA R3, -R24, R24, R16 ;  /* 0x0000001818037223 */ /* 0x000fc80000000110 */
[----:B------:R-:W-:-:S07]  /*7870*/  FFMA R24, R3, R2, R24 ;  /* 0x0000000203187223 */ /* 0x000fce0000000018 */
.L_x_3188:
[----:B------:R-:W-:Y:S05]  /*7880*/  BSYNC.RECONVERGENT B1 ;  /* 0x0000000000017941 */ /* 0x000fea0003800200 */
.L_x_3186:
[----:B------:R-:W-:-:S13]  /*7890*/  FSETP.GTU.AND P0, PT, R24, 1, PT ;  /* 0x3f8000001800780b */ /* 0x000fda0003f0c000 */
[----:B------:R-:W-:-:S07]  /*78a0*/  @!P0 FADD R27, R27, 1 ;  /* 0x3f8000001b1b8421 */ /* 0x000fce0000000000 */
.L_x_3179:
        /* <DEDUP_REMOVED lines=19> */
.L_x_3203:
        /* <DEDUP_REMOVED lines=31> */
.L_x_3191:
[----:B------:R-:W-:Y:S01]  /*7bd0*/  FMUL.FTZ R24, R16, R7 ;  /* 0x0000000710187220 */ /* 0x000fe20000410000 */
[----:B------:R-:W-:-:S03]  /*7be0*/  FMUL.FTZ R2, R7, 0.5 ;  /* 0x3f00000007027820 */ /* 0x000fc60000410000 */
[----:B------:R-:W-:-:S04]  /*7bf0*/  FFMA R7, -R24, R24, R16 ;  /* 0x0000001818077223 */ /* 0x000fc80000000110 */
[----:B------:R-:W-:-:S07]  /*7c00*/  FFMA R24, R7, R2, R24 ;  /* 0x0000000207187223 */ /* 0x000fce0000000018 */
.L_x_3192:
[----:B------:R-:W-:Y:S05]  /*7c10*/  BSYNC.RECONVERGENT B1 ;  /* 0x0000000000017941 */ /* 0x000fea0003800200 */
.L_x_3190:
        /* <DEDUP_REMOVED lines=31> */
.L_x_3194:
[----:B------:R-:W-:Y:S01]  /*7e10*/  FMUL.FTZ R24, R16, R7 ;  /* 0x0000000710187220 */ /* 0x000fe20000410000 */
[----:B------:R-:W-:-:S03]  /*7e20*/  FMUL.FTZ R2, R7, 0.5 ;  /* 0x3f00000007027820 */ /* 0x000fc60000410000 */
[----:B------:R-:W-:-:S04]  /*7e30*/  FFMA R7, -R24, R24, R16 ;  /* 0x0000001818077223 */ /* 0x000fc80000000110 */
[----:B------:R-:W-:-:S07]  /*7e40*/  FFMA R24, R7, R2, R24 ;  /* 0x0000000207187223 */ /* 0x000fce0000000018 */
.L_x_3195:
[----:B------:R-:W-:Y:S05]  /*7e50*/  BSYNC.RECONVERGENT B1 ;  /* 0x0000000000017941 */ /* 0x000fea0003800200 */
.L_x_3193:
        /* <DEDUP_REMOVED lines=31> */
.L_x_3197:
[----:B------:R-:W-:Y:S01]  /*8050*/  FMUL.FTZ R24, R16, R3 ;  /* 0x0000000310187220 */ /* 0x000fe20000410000 */
[----:B------:R-:W-:-:S03]  /*8060*/  FMUL.FTZ R2, R3, 0.5 ;  /* 0x3f00000003027820 */ /* 0x000fc60000410000 */
[----:B------:R-:W-:-:S04]  /*8070*/  FFMA R3, -R24, R24, R16 ;  /* 0x0000001818037223 */ /* 0x000fc80000000110 */
[----:B------:R-:W-:-:S07]  /*8080*/  FFMA R24, R3, R2, R24 ;  /* 0x0000000203187223 */ /* 0x000fce0000000018 */
.L_x_3198:
[----:B------:R-:W-:Y:S05]  /*8090*/  BSYNC.RECONVERGENT B1 ;  /* 0x0000000000017941 */ /* 0x000fea0003800200 */
.L_x_3196:
        /* <DEDUP_REMOVED lines=33> */
.L_x_3201:
[----:B------:R-:W-:Y:S05]  /*82b0*/  BRA `(.L_x_3202) ;  /* 0x0000000000107947 */ /* 0x000fea0003800000 */
.L_x_3200:
[----:B------:R-:W-:Y:S01]  /*82c0*/  FMUL.FTZ R24, R16, R7 ;  /* 0x0000000710187220 */ /* 0x000fe20000410000 */
[----:B------:R-:W-:-:S03]  /*82d0*/  FMUL.FTZ R2, R7, 0.5 ;  /* 0x3f00000007027820 */ /* 0x000fc60000410000 */
[----:B------:R-:W-:-:S04]  /*82e0*/  FFMA R7, -R24, R24, R16 ;  /* 0x0000001818077223 */ /* 0x000fc80000000110 */
[----:B------:R-:W-:-:S07]  /*82f0*/  FFMA R24, R7, R2, R24 ;  /* 0x0000000207187223 */ /* 0x000fce0000000018 */
.L_x_3202:
[----:B------:R-:W-:Y:S05]  /*8300*/  BSYNC.RECONVERGENT B1 ;  /* 0x0000000000017941 */ /* 0x000fea0003800200 */
.L_x_3199:
[----:B------:R-:W-:-:S13]  /*8310*/  FSETP.GTU.AND P0, PT, R24, 1, PT ;  /* 0x3f8000001800780b */ /* 0x000fda0003f0c000 */
[----:B------:R-:W-:Y:S01]  /*8320*/  @!P0 FADD R25, R25, 1 ;  /* 0x3f80000019198421 */ /* 0x000fe20000000000 */
[----:B------:R-:W-:Y:S06]  /*8330*/  BRA.U UP0, `(.L_x_3203) ;  /* 0xfffffff500a87547 */ /* 0x000fec000b83ffff */
.L_x_3189:
        /* <DEDUP_REMOVED lines=31> */
.L_x_3206:
[----:B------:R-:W-:Y:S01]  /*8530*/  FMUL.FTZ R24, R16, R7 ;  /* 0x0000000710187220 */ /* 0x000fe20000410000 */
[----:B------:R-:W-:-:S03]  /*8540*/  FMUL.FTZ R2, R7, 0.5 ;  /* 0x3f00000007027820 */ /* 0x000fc60000410000 */
[----:B------:R-:W-:-:S04]  /*8550*/  FFMA R7, -R24, R24, R16 ;  /* 0x0000001818077223 */ /* 0x000fc80000000110 */
[----:B------:R-:W-:-:S07]  /*8560*/  FFMA R24, R7, R2, R24 ;  /* 0x0000000207187223 */ /* 0x000fce0000000018 */
.L_x_3207:
[----:B------:R-:W-:Y:S05]  /*8570*/  BSYNC.RECONVERGENT B1 ;  /* 0x0000000000017941 */ /* 0x000fea0003800200 */
.L_x_3205:
        /* <DEDUP_REMOVED lines=33> */
.L_x_3209:
[----:B------:R-:W-:Y:S01]  /*8790*/  FMUL.FTZ R24, R16, R7 ;  /* 0x0000000710187220 */ /* 0x000fe20000410000 */
[----:B------:R-:W-:-:S03]  /*87a0*/  FMUL.FTZ R2, R7, 0.5 ;  /* 0x3f00000007027820 */ /* 0x000fc60000410000 */
[----:B------:R-:W-:-:S04]  /*87b0*/  FFMA R7, -R24, R24, R16 ;  /* 0x0000001818077223 */ /* 0x000fc80000000110 */
[----:B------:R-:W-:-:S07]  /*87c0*/  FFMA R24, R7, R2, R24 ;  /* 0x0000000207187223 */ /* 0x000fce0000000018 */
.L_x_3210:
[----:B------:R-:W-:Y:S05]  /*87d0*/  BSYNC.RECONVERGENT B1 ;  /* 0x0000000000017941 */ /* 0x000fea0003800200 */
.L_x_3208:
        /* <DEDUP_REMOVED lines=33> */
.L_x_3212:
[----:B------:R-:W-:Y:S01]  /*89f0*/  FMUL.FTZ R24, R16, R3 ;  /* 0x0000000310187220 */ /* 0x000fe20000410000 */
[----:B------:R-:W-:-:S03]  /*8a00*/  FMUL.FTZ R2, R3, 0.5 ;  /* 0x3f00000003027820 */ /* 0x000fc60000410000 */
[----:B------:R-:W-:-:S04]  /*8a10*/  FFMA R3, -R24, R24, R16 ;  /* 0x0000001818037223 */ /* 0x000fc80000000110 */
[----:B------:R-:W-:-:S07]  /*8a20*/  FFMA R24, R3, R2, R24 ;  /* 0x0000000203187223 */ /* 0x000fce0000000018 */
.L_x_3213:
[----:B------:R-:W-:Y:S05]  /*8a30*/  BSYNC.RECONVERGENT B1 ;  /* 0x0000000000017941 */ /* 0x000fea0003800200 */
.L_x_3211:
[----:B------:R-:W-:-:S13]  /*8a40*/  FSETP.GTU.AND P0, PT, R24, 1, PT ;  /* 0x3f8000001800780b */ /* 0x000fda0003f0c000 */
[----:B------:R-:W-:-:S07]  /*8a50*/  @!P0 FADD R25, R25, 1 ;  /* 0x3f80000019198421 */ /* 0x000fce0000000000 */
.L_x_3204:
        /* <DEDUP_REMOVED lines=19> */
.L_x_3228:
        /* <DEDUP_REMOVED lines=31> */
.L_x_3216:
[----:B------:R-:W-:Y:S01]  /*8d80*/  FMUL.FTZ R24, R16, R7 ;  /* 0x0000000710187220 */ /* 0x000fe20000410000 */
[----:B------:R-:W-:-:S03]  /*8d90*/  FMUL.FTZ R2, R7, 0.5 ;  /* 0x3f00000007027820 */ /* 0x000fc60000410000 */
[----:B------:R-:W-:-:S04]  /*8da0*/  FFMA R7, -R24, R24, R16 ;  /* 0x0000001818077223 */ /* 0x000fc80000000110 */
[----:B------:R-:W-:-:S07]  /*8db0*/  FFMA R24, R7, R2, R24 ;  /* 0x0000000207187223 */ /* 0x000fce0000000018 */
.L_x_3217:
[----:B------:R-:W-:Y:S05]  /*8dc0*/  BSYNC.RECONVERGENT B1 ;  /* 0x0000000000017941 */ /* 0x000fea0003800200 */
.L_x_3215:
        /* <DEDUP_REMOVED lines=31> */
.L_x_3219:
[----:B------:R-:W-:Y:S01]  /*8fc0*/  FMUL.FTZ R24, R16, R7 ;  /* 0x0000000710187220 */ /* 0x000fe20000410000 */
[----:B------:R-:W-:-:S03]  /*8fd0*/  FMUL.FTZ R2, R7, 0.5 ;  /* 0x3f00000007027820 */ /* 0x000fc60000410000 */
[----:B------:R-:W-:-:S04]  /*8fe0*/  FFMA R7, -R24, R24, R16 ;  /* 0x0000001818077223 */ /* 0x000fc80000000110 */
[----:B------:R-:W-:-:S07]  /*8ff0*/  FFMA R24, R7, R2, R24 ;  /* 0x0000000207187223 */ /* 0x000fce0000000018 */
.L_x_3220:
[----:B------:R-:W-:Y:S05]  /*9000*/  BSYNC.RECONVERGENT B1 ;  /* 0x0000000000017941 */ /* 0x000fea0003800200 */
.L_x_3218:
        /* <DEDUP_REMOVED lines=31> */
.L_x_3222:
[----:B------:R-:W-:Y:S01]  /*9200*/  FMUL.FTZ R24, R16, R3 ;  /* 0x0000000310187220 */ /* 0x000fe20000410000 */
[----:B------:R-:W-:-:S03]  /*9210*/  FMUL.FTZ R2, R3, 0.5 ;  /* 0x3f00000003027820 */ /* 0x000fc60000410000 */
[----:B------:R-:W-:-:S04]  /*9220*/  FFMA R3, -R24, R24, R16 ;  /* 0x0000001818037223 */ /* 0x000fc80000000110 */
[----:B------:R-:W-:-:S07]  /*9230*/  FFMA R24, R3, R2, R24 ;  /* 0x0000000203187223 */ /* 0x000fce0000000018 */
.L_x_3223:
[----:B------:R-:W-:Y:S05]  /*9240*/  BSYNC.RECONVERGENT B1 ;  /* 0x0000000000017941 */ /* 0x000fea0003800200 */
.L_x_3221:
        /* <DEDUP_REMOVED lines=33> */
.L_x_3226:
[----:B------:R-:W-:Y:S05]  /*9460*/  BRA `(.L_x_3227) ;  /* 0x0000000000107947 */ /* 0x000fea0003800000 */
.L_x_3225:
[----:B------:R-:W-:Y:S01]  /*9470*/  FMUL.FTZ R24, R16, R7 ;  /* 0x0000000710187220 */ /* 0x000fe20000410000 */
[----:B------:R-:W-:-:S03]  /*9480*/  FMUL.FTZ R2, R7, 0.5 ;  /* 0x3f00000007027820 */ /* 0x000fc60000410000 */
[----:B------:R-:W-:-:S04]  /*9490*/  FFMA R7, -R24, R24, R16 ;  /* 0x0000001818077223 */ /* 0x000fc80000000110 */
[----:B------:R-:W-:-:S07]  /*94a0*/  FFMA R24, R7, R2, R24 ;  /* 0x0000000207187223 */ /* 0x000fce0000000018 */
.L_x_3227:
[----:B------:R-:W-:Y:S05]  /*94b0*/  BSYNC.RECONVERGENT B1 ;  /* 0x0000000000017941 */ /* 0x000fea0003800200 */
.L_x_3224:
[----:B------:R-:W-:-:S13]  /*94c0*/  FSETP.GTU.AND P0, PT, R24, 1, PT ;  /* 0x3f8000001800780b */ /* 0x000fda0003f0c000 */
[----:B------:R-:W-:Y:S01]  /*94d0*/  @!P0 FADD R23, R23, 1 ;  /* 0x3f80000017178421 */ /* 0x000fe20000000000 */
[----:B------:R-:W-:Y:S06]  /*94e0*/  BRA.U UP0, `(.L_x_3228) ;  /* 0xfffffff500a87547 */ /* 0x000fec000b83ffff */
.L_x_3214:
        /* <DEDUP_REMOVED lines=31> */
.L_x_3231:
[----:B------:R-:W-:Y:S01]  /*96e0*/  FMUL.FTZ R24, R16, R7 ;  /* 0x0000000710187220 */ /* 0x000fe20000410000 */
[----:B------:R-:W-:-:S03]  /*96f0*/  FMUL.FTZ R2, R7, 0.5 ;  /* 0x3f00000007027820 */ /* 0x000fc60000410000 */
[----:B------:R-:W-:-:S04]  /*9700*/  FFMA R7, -R24, R24, R16 ;  /* 0x0000001818077223 */ /* 0x000fc80000000110 */
[----:B------:R-:W-:-:S07]  /*9710*/  FFMA R24, R7, R2, R24 ;  /* 0x0000000207187223 */ /* 0x000fce0000000018 */
.L_x_3232:
[----:B------:R-:W-:Y:S05]  /*9720*/  BSYNC.RECONVERGENT B1 ;  /* 0x0000000000017941 */ /* 0x000fea0003800200 */
.L_x_3230:
        /* <DEDUP_REMOVED lines=33> */
.L_x_3234:
[----:B------:R-:W-:Y:S01]  /*9940*/  FMUL.FTZ R24, R16, R7 ;  /* 0x0000000710187220 */ /* 0x000fe20000410000 */
[----:B------:R-:W-:-:S03]  /*9950*/  FMUL.FTZ R2, R7, 0.5 ;  /* 0x3f00000007027820 */ /* 0x000fc60000410000 */
[----:B------:R-:W-:-:S04]  /*9960*/  FFMA R7, -R24, R24, R16 ;  /* 0x0000001818077223 */ /* 0x000fc80000000110 */
[----:B------:R-:W-:-:S07]  /*9970*/  FFMA R24, R7, R2, R24 ;  /* 0x0000000207187223 */ /* 0x000fce0000000018 */
.L_x_3235:
[----:B------:R-:W-:Y:S05]  /*9980*/  BSYNC.RECONVERGENT B1 ;  /* 0x0000000000017941 */ /* 0x000fea0003800200 */
.L_x_3233:
        /* <DEDUP_REMOVED lines=33> */
.L_x_3237:
[----:B------:R-:W-:Y:S01]  /*9ba0*/  FMUL.FTZ R24, R16, R3 ;  /* 0x0000000310187220 */ /* 0x000fe20000410000 */
[----:B------:R-:W-:-:S03]  /*9bb0*/  FMUL.FTZ R2, R3, 0.5 ;  /* 0x3f00000003027820 */ /* 0x000fc60000410000 */
[----:B------:R-:W-:-:S04]  /*9bc0*/  FFMA R3, -R24, R24, R16 ;  /* 0x0000001818037223 */ /* 0x000fc80000000110 */
[----:B------:R-:W-:-:S07]  /*9bd0*/  FFMA R24, R3, R2, R24 ;  /* 0x0000000203187223 */ /* 0x000fce0000000018 */
.L_x_3238:
[----:B------:R-:W-:Y:S05]  /*9be0*/  BSYNC.RECONVERGENT B1 ;  /* 0x0000000000017941 */ /* 0x000fea0003800200 */
.L_x_3236:
[----:B------:R-:W-:-:S13]  /*9bf0*/  FSETP.GTU.AND P0, PT, R24, 1, PT ;  /* 0x3f8000001800780b */ /* 0x000fda0003f0c000 */
[----:B------:R-:W-:-:S07]  /*9c00*/  @!P0 FADD R23, R23, 1 ;  /* 0x3f80000017178421 */ /* 0x000fce0000000000 */
.L_x_3229:
        /* <DEDUP_REMOVED lines=19> */
.L_x_3252:
        /* <DEDUP_REMOVED lines=31> */
.L_x_3241:
[----:B------:R-:W-:Y:S01]  /*9f30*/  FMUL.FTZ R24, R16, R7 ;  /* 0x0000000710187220 */ /* 0x000fe20000410000 */
[----:B------:R-:W-:-:S03]  /*9f40*/  FMUL.FTZ R2, R7, 0.5 ;  /* 0x3f00000007027820 */ /* 0x000fc60000410000 */
[----:B------:R-:W-:-:S04]  /*9f50*/  FFMA R7, -R24, R24, R16 ;  /* 0x0000001818077223 */ /* 0x000fc80000000110 */
[----:B------:R-:W-:-:S07]  /*9f60*/  FFMA R24, R7, R2, R24 ;  /* 0x0000000207187223 */ /* 0x000fce0000000018 */
.L_x_3242:
[----:B------:R-:W-:Y:S05]  /*9f70*/  BSYNC.RECONVERGENT B1 ;  /* 0x0000000000017941 */ /* 0x000fea0003800200 */
.L_x_3240:
        /* <DEDUP_REMOVED lines=31> */
.L_x_3244:
[----:B------:R-:W-:Y:S01]  /*a170*/  FMUL.FTZ R24, R16, R7 ;  /* 0x0000000710187220 */ /* 0x000fe20000410000 */
[----:B------:R-:W-:-:S03]  /*a180*/  FMUL.FTZ R2, R7, 0.5 ;  /* 0x3f00000007027820 */ /* 0x000fc60000410000 */
[----:B------:R-:W-:-:S04]  /*a190*/  FFMA R7, -R24, R24, R16 ;  /* 0x0000001818077223 */ /* 0x000fc80000000110 */
[----:B------:R-:W-:-:S07]  /*a1a0*/  FFMA R24, R7, R2, R24 ;  /* 0x0000000207187223 */ /* 0x000fce0000000018 */
.L_x_3245:
[----:B------:R-:W-:Y:S05]  /*a1b0*/  BSYNC.RECONVERGENT B1 ;  /* 0x0000000000017941 */ /* 0x000fea0003800200 */
.L_x_3243:
        /* <DEDUP_REMOVED lines=31> */
.L_x_3247:
[----:B------:R-:W-:Y:S01]  /*a3b0*/  FMUL.FTZ R24, R16, R3 ;  /* 0x0000000310187220 */ /* 0x000fe20000410000 */
[----:B------:R-:W-:-:S03]  /*a3c0*/  FMUL.FTZ R2, R3, 0.5 ;  /* 0x3f00000003027820 */ /* 0x000fc60000410000 */
[----:B------:R-:W-:-:S04]  /*a3d0*/  FFMA R3, -R24, R24, R16 ;  /* 0x0000001818037223 */ /* 0x000fc80000000110 */
[----:B------:R-:W-:-:S07]  /*a3e0*/  FFMA R24, R3, R2, R24 ;  /* 0x0000000203187223 */ /* 0x000fce0000000018 */
.L_x_3248:
[----:B------:R-:W-:Y:S05]  /*a3f0*/  BSYNC.RECONVERGENT B1 ;  /* 0x0000000000017941 */ /* 0x000fea0003800200 */
.L_x_3246:
        /* <DEDUP_REMOVED lines=32> */
.L_x_3250:
[----:B------:R-:W-:Y:S01]  /*a600*/  FMUL.FTZ R24, R16, R7 ;  /* 0x0000000710187220 */ /* 0x000fe20000410000 */
[----:B------:R-:W-:-:S03]  /*a610*/  FMUL.FTZ R2, R7, 0.5 ;  /* 0x3f00000007027820 */ /* 0x000fc60000410000 */
[----:B------:R-:W-:-:S04]  /*a620*/  FFMA R7, -R24, R24, R16 ;  /* 0x0000001818077223 */ /* 0x000fc80000000110 */
[----:B------:R-:W-:-:S07]  /*a630*/  FFMA R24, R7, R2, R24 ;  /* 0x0000000207187223 */ /* 0x000fce0000000018 */
.L_x_3251:
[----:B------:R-:W-:Y:S05]  /*a640*/  BSYNC.RECONVERGENT B1 ;  /* 0x0000000000017941 */ /* 0x000fea0003800200 */
.L_x_3249:
[----:B------:R-:W-:-:S13]  /*a650*/  FSETP.GTU.AND P0, PT, R24, 1, PT ;  /* 0x3f8000001800780b */ /* 0x000fda0003f0c000 */
[----:B------:R-:W-:Y:S01]  /*a660*/  @!P0 FADD R21, R21, 1 ;  /* 0x3f80000015158421 */ /* 0x000fe20000000000 */
[----:B------:R-:W-:Y:S06]  /*a670*/  @P1 BRA `(.L_x_3252) ;  /* 0xfffffff400b01947 */ /* 0x000fec000383ffff */
.L_x_3239:
[----:B------:R-:W-:-:S13]  /*a680*/  ISETP.NE.AND P0, PT, RZ, UR9, PT ;  /* 0x00000009ff007c0c */ /* 0x000fda000bf05270 */
        /* <DEDUP_REMOVED lines=30> */
.L_x_3255:
[----:B------:R-:W-:Y:S01]  /*a870*/  FMUL.FTZ R24, R16, R7 ;  /* 0x0000000710187220 */ /* 0x000fe20000410000 */
[----:B------:R-:W-:-:S03]  /*a880*/  FMUL.FTZ R2, R7, 0.5 ;  /* 0x3f00000007027820 */ /* 0x000fc60000410000 */
[----:B------:R-:W-:-:S04]  /*a890*/  FFMA R7, -R24, R24, R16 ;  /* 0x0000001818077223 */ /* 0x000fc80000000110 */
[----:B------:R-:W-:-:S07]  /*a8a0*/  FFMA R24, R7, R2, R24 ;  /* 0x0000000207187223 */ /* 0x000fce0000000018 */
.L_x_3256:
[----:B------:R-:W-:Y:S05]  /*a8b0*/  BSYNC.RECONVERGENT B1 ;  /* 0x0000000000017941 */ /* 0x000fea0003800200 */
.L_x_3254:
        /* <DEDUP_REMOVED lines=33> */
.L_x_3258:
[----:B------:R-:W-:Y:S01]  /*aad0*/  FMUL.FTZ R24, R16, R7 ;  /* 0x0000000710187220 */ /* 0x000fe20000410000 */
[----:B------:R-:W-:-:S03]  /*aae0*/  FMUL.FTZ R2, R7, 0.5 ;  /* 0x3f00000007027820 */ /* 0x000fc60000410000 */
[----:B------:R-:W-:-:S04]  /*aaf0*/  FFMA R7, -R24, R24, R16 ;  /* 0x0000001818077223 */ /* 0x000fc80000000110 */
[----:B------:R-:W-:-:S07]  /*ab00*/  FFMA R24, R7, R2, R24 ;  /* 0x0000000207187223 */ /* 0x000fce0000000018 */
.L_x_3259:
[----:B------:R-:W-:Y:S05]  /*ab10*/  BSYNC.RECONVERGENT B1 ;  /* 0x0000000000017941 */ /* 0x000fea0003800200 */
.L_x_3257:
        /* <DEDUP_REMOVED lines=33> */
.L_x_3261:
[----:B------:R-:W-:Y:S01]  /*ad30*/  FMUL.FTZ R24, R16, R3 ;  /* 0x0000000310187220 */ /* 0x000fe20000410000 */
[----:B------:R-:W-:-:S03]  /*ad40*/  FMUL.FTZ R2, R3, 0.5 ;  /* 0x3f00000003027820 */ /* 0x000fc60000410000 */
[----:B------:R-:W-:-:S04]  /*ad50*/  FFMA R3, -R24, R24, R16 ;  /* 0x0000001818037223 */ /* 0x000fc80000000110 */
[----:B------:R-:W-:-:S07]  /*ad60*/  FFMA R24, R3, R2, R24 ;  /* 0x0000000203187223 */ /* 0x000fce0000000018 */
.L_x_3262:
[----:B------:R-:W-:Y:S05]  /*ad70*/  BSYNC.RECONVERGENT B1 ;  /* 0x0000000000017941 */ /* 0x000fea0003800200 */
.L_x_3260:
[----:B------:R-:W-:-:S13]  /*ad80*/  FSETP.GTU.AND P0, PT, R24, 1, PT ;  /* 0x3f8000001800780b */ /* 0x000fda0003f0c000 */
[----:B------:R-:W-:-:S07]  /*ad90*/  @!P0 FADD R21, R21, 1 ;  /* 0x3f80000015158421 */ /* 0x000fce0000000000 */
.L_x_3253:
        /* <DEDUP_REMOVED lines=19> */
.L_x_3276:
        /* <DEDUP_REMOVED lines=31> */
.L_x_3265:
[----:B------:R-:W-:Y:S01]  /*b0c0*/  FMUL.FTZ R24, R16, R9 ;  /* 0x0000000910187220 */ /* 0x000fe20000410000 */
[----:B------:R-:W-:-:S03]  /*b0d0*/  FMUL.FTZ R2, R9, 0.5 ;  /* 0x3f00000009027820 */ /* 0x000fc60000410000 */
[----:B------:R-:W-:-:S04]  /*b0e0*/  FFMA R9, -R24, R24, R16 ;  /* 0x0000001818097223 */ /* 0x000fc80000000110 */
[----:B------:R-:W-:-:S07]  /*b0f0*/  FFMA R24, R9, R2, R24 ;  /* 0x0000000209187223 */ /* 0x000fce0000000018 */
.L_x_3266:
[----:B------:R-:W-:Y:S05]  /*b100*/  BSYNC.RECONVERGENT B1 ;  /* 0x0000000000017941 */ /* 0x000fea0003800200 */
.L_x_3264:
        /* <DEDUP_REMOVED lines=31> */
.L_x_3268:
[----:B------:R-:W-:Y:S01]  /*b300*/  FMUL.FTZ R24, R16, R9 ;  /* 0x0000000910187220 */ /* 0x000fe20000410000 */
[----:B------:R-:W-:-:S03]  /*b310*/  FMUL.FTZ R2, R9, 0.5 ;  /* 0x3f00000009027820 */ /* 0x000fc60000410000 */
[----:B------:R-:W-:-:S04]  /*b320*/  FFMA R9, -R24, R24, R16 ;  /* 0x0000001818097223 */ /* 0x000fc80000000110 */
[----:B------:R-:W-:-:S07]  /*b330*/  FFMA R24, R9, R2, R24 ;  /* 0x0000000209187223 */ /* 0x000fce0000000018 */
.L_x_3269:
[----:B------:R-:W-:Y:S05]  /*b340*/  BSYNC.RECONVERGENT B1 ;  /* 0x0000000000017941 */ /* 0x000fea0003800200 */
.L_x_3267:
        /* <DEDUP_REMOVED lines=31> */
.L_x_3271:
[----:B------:R-:W-:Y:S01]  /*b540*/  FMUL.FTZ R24, R16, R3 ;  /* 0x0000000310187220 */ /* 0x000fe20000410000 */
[----:B------:R-:W-:-:S03]  /*b550*/  FMUL.FTZ R2, R3, 0.5 ;  /* 0x3f00000003027820 */ /* 0x000fc60000410000 */
[----:B------:R-:W-:-:S04]  /*b560*/  FFMA R3, -R24, R24, R16 ;  /* 0x0000001818037223 */ /* 0x000fc80000000110 */
[----:B------:R-:W-:-:S07]  /*b570*/  FFMA R24, R3, R2, R24 ;  /* 0x0000000203187223 */ /* 0x000fce0000000018 */
.L_x_3272:
[----:B------:R-:W-:Y:S05]  /*b580*/  BSYNC.RECONVERGENT B1 ;  /* 0x0000000000017941 */ /* 0x000fea0003800200 */
.L_x_3270:
        /* <DEDUP_REMOVED lines=32> */
.L_x_3274:
[----:B------:R-:W-:Y:S01]  /*b790*/  FMUL.FTZ R24, R16, R9 ;  /* 0x0000000910187220 */ /* 0x000fe20000410000 */
[----:B------:R-:W-:-:S03]  /*b7a0*/  FMUL.FTZ R2, R9, 0.5 ;  /* 0x3f00000009027820 */ /* 0x000fc60000410000 */
[----:B------:R-:W-:-:S04]  /*b7b0*/  FFMA R9, -R24, R24, R16 ;  /* 0x0000001818097223 */ /* 0x000fc80000000110 */
[----:B------:R-:W-:-:S07]  /*b7c0*/  FFMA R24, R9, R2, R24 ;  /* 0x0000000209187223 */ /* 0x000fce0000000018 */
.L_x_3275:
[----:B------:R-:W-:Y:S05]  /*b7d0*/  BSYNC.RECONVERGENT B1 ;  /* 0x0000000000017941 */ /* 0x000fea0003800200 */
.L_x_3273:
[----:B------:R-:W-:-:S13]  /*b7e0*/  FSETP.GTU.AND P0, PT, R24, 1, PT ;  /* 0x3f8000001800780b */ /* 0x000fda0003f0c000 */
[----:B------:R-:W-:Y:S01]  /*b7f0*/  @!P0 FADD R19, R19, 1 ;  /* 0x3f80000013138421 */ /* 0x000fe20000000000 */
[----:B------:R-:W-:Y:S06]  /*b800*/  @P1 BRA `(.L_x_3276) ;  /* 0xfffffff400b01947 */ /* 0x000fec000383ffff */
.L_x_3263:
        /* <DEDUP_REMOVED lines=31> */
.L_x_3279:
[----:B------:R-:W-:Y:S01]  /*ba00*/  FMUL.FTZ R24, R16, R7 ;  /* 0x0000000710187220 */ /* 0x000fe20000410000 */
[----:B------:R-:W-:-:S03]  /*ba10*/  FMUL.FTZ R2, R7, 0.5 ;  /* 0x3f00000007027820 */ /* 0x000fc60000410000 */
[----:B------:R-:W-:-:S04]  /*ba20*/  FFMA R7, -R24, R24, R16 ;  /* 0x0000001818077223 */ /* 0x000fc80000000110 */
[----:B------:R-:W-:-:S07]  /*ba30*/  FFMA R24, R7, R2, R24 ;  /* 0x0000000207187223 */ /* 0x000fce0000000018 */
.L_x_3280:
[----:B------:R-:W-:Y:S05]  /*ba40*/  BSYNC.RECONVERGENT B1 ;  /* 0x0000000000017941 */ /* 0x000fea0003800200 */
.L_x_3278:
        /* <DEDUP_REMOVED lines=33> */
.L_x_3282:
[----:B------:R-:W-:Y:S01]  /*bc60*/  FMUL.FTZ R24, R16, R7 ;  /* 0x0000000710187220 */ /* 0x000fe20000410000 */
[----:B------:R-:W-:-:S03]  /*bc70*/  FMUL.FTZ R2, R7, 0.5 ;  /* 0x3f00000007027820 */ /* 0x000fc60000410000 */
[----:B------:R-:W-:-:S04]  /*bc80*/  FFMA R7, -R24, R24, R16 ;  /* 0x0000001818077223 */ /* 0x000fc80000000110 */
[----:B------:R-:W-:-:S07]  /*bc90*/  FFMA R24, R7, R2, R24 ;  /* 0x0000000207187223 */ /* 0x000fce0000000018 */
.L_x_3283:
[----:B------:R-:W-:Y:S05]  /*bca0*/  BSYNC.RECONVERGENT B1 ;  /* 0x0000000000017941 */ /* 0x000fea0003800200 */
.L_x_3281:
        /* <DEDUP_REMOVED lines=33> */
.L_x_3285:
[----:B------:R-:W-:Y:S01]  /*bec0*/  FMUL.FTZ R24, R16, R3 ;  /* 0x0000000310187220 */ /* 0x000fe20000410000 */
[----:B------:R-:W-:-:S03]  /*bed0*/  FMUL.FTZ R2, R3, 0.5 ;  /* 0x3f00000003027820 */ /* 0x000fc60000410000 */
[----:B------:R-:W-:-:S04]  /*bee0*/  FFMA R3, -R24, R24, R16 ;  /* 0x0000001818037223 */ /* 0x000fc80000000110 */
[----:B------:R-:W-:-:S07]  /*bef0*/  FFMA R24, R3, R2, R24 ;  /* 0x0000000203187223 */ /* 0x000fce0000000018 */
.L_x_3286:
[----:B------:R-:W-:Y:S05]  /*bf00*/  BSYNC.RECONVERGENT B1 ;  /* 0x0000000000017941 */ /* 0x000fea0003800200 */
.L_x_3284:
[----:B------:R-:W-:-:S13]  /*bf10*/  FSETP.GTU.AND P0, PT, R24, 1, PT ;  /* 0x3f8000001800780b */ /* 0x000fda0003f0c000 */
[----:B------:R-:W-:-:S07]  /*bf20*/  @!P0 FADD R19, R19, 1 ;  /* 0x3f80000013138421 */ /* 0x000fce0000000000 */
.L_x_3277:
        /* <DEDUP_REMOVED lines=15> */
[----:B------:R-:W-:Y:S01]  /*c020*/  MOV R17, RZ ;  /* 0x000000ff00117202 */ /* 0x000fe20000000f00 */
[----:B------:R-:W-:Y:S02]  /*c030*/  IMAD.MOV.U32 R6, RZ, RZ, -0x23270784 ;  /* 0xdcd8f87cff067424 */ /* 0x000fe400078e00ff */
[----:B------:R-:W-:Y:S01]  /*c040*/  IMAD.MOV.U32 R4, RZ, RZ, -0x75bd8fc ;  /* 0xf8a42704ff047424 */ /* 0x000fe200078e00ff */
[----:B0-----:R-:W-:-:S07]  /*c050*/  LOP3.LUT R7, R7, 0x7ffffffc, RZ, 0xc0, !PT ;  /* 0x7ffffffc07077812 */ /* 0x001fce00078ec0ff */
.L_x_3300:
        /* <DEDUP_REMOVED lines=31> */
.L_x_3289:
[----:B------:R-:W-:Y:S01]  /*c250*/  FMUL.FTZ R24, R16, R9 ;  /* 0x0000000910187220 */ /* 0x000fe20000410000 */
[----:B------:R-:W-:-:S03]  /*c260*/  FMUL.FTZ R2, R9, 0.5 ;  /* 0x3f00000009027820 */ /* 0x000fc60000410000 */
[----:B------:R-:W-:-:S04]  /*c270*/  FFMA R9, -R24, R24, R16 ;  /* 0x0000001818097223 */ /* 0x000fc80000000110 */
[----:B------:R-:W-:-:S07]  /*c280*/  FFMA R24, R9, R2, R24 ;  /* 0x0000000209187223 */ /* 0x000fce0000000018 */
.L_x_3290:
[----:B------:R-:W-:Y:S05]  /*c290*/  BSYNC.RECONVERGENT B1 ;  /* 0x0000000000017941 */ /* 0x000fea0003800200 */
.L_x_3288:
        /* <DEDUP_REMOVED lines=31> */
.L_x_3292:
[----:B------:R-:W-:Y:S01]  /*c490*/  FMUL.FTZ R24, R16, R9 ;  /* 0x0000000910187220 */ /* 0x000fe20000410000 */
[----:B------:R-:W-:-:S03]  /*c4a0*/  FMUL.FTZ R2, R9, 0.5 ;  /* 0x3f00000009027820 */ /* 0x000fc60000410000 */
[----:B------:R-:W-:-:S04]  /*c4b0*/  FFMA R9, -R24, R24, R16 ;  /* 0x0000001818097223 */ /* 0x000fc80000000110 */
[----:B------:R-:W-:-:S07]  /*c4c0*/  FFMA R24, R9, R2, R24 ;  /* 0x0000000209187223 */ /* 0x000fce0000000018 */
.L_x_3293:
[----:B------:R-:W-:Y:S05]  /*c4d0*/  BSYNC.RECONVERGENT B1 ;  /* 0x0000000000017941 */ /* 0x000fea0003800200 */
.L_x_3291:
        /* <DEDUP_REMOVED lines=31> */
.L_x_3295:
[----:B------:R-:W-:Y:S01]  /*c6d0*/  FMUL.FTZ R24, R16, R3 ;  /* 0x0000000310187220 */ /* 0x000fe20000410000 */
[----:B------:R-:W-:-:S03]  /*c6e0*/  FMUL.FTZ R2, R3, 0.5 ;  /* 0x3f00000003027820 */ /* 0x000fc60000410000 */
[----:B------:R-:W-:-:S04]  /*c6f0*/  FFMA R3, -R24, R24, R16 ;  /* 0x0000001818037223 */ /* 0x000fc80000000110 */
[----:B------:R-:W-:-:S07]  /*c700*/  FFMA R24, R3, R2, R24 ;  /* 0x0000000203187223 */ /* 0x000fce0000000018 */
.L_x_3296:
[----:B------:R-:W-:Y:S05]  /*c710*/  BSYNC.RECONVERGENT B1 ;  /* 0x0000000000017941 */ /* 0x000fea0003800200 */
.L_x_3294:
        /* <DEDUP_REMOVED lines=32> */
.L_x_3298:
[----:B------:R-:W-:Y:S01]  /*c920*/  FMUL.FTZ R24, R16, R9 ;  /* 0x0000000910187220 */ /* 0x000fe20000410000 */
[----:B------:R-:W-:-:S03]  /*c930*/  FMUL.FTZ R2, R9, 0.5 ;  /* 0x3f00000009027820 */ /* 0x000fc60000410000 */
[----:B------:R-:W-:-:S04]  /*c940*/  FFMA R9, -R24, R24, R16 ;  /* 0x0000001818097223 */ /* 0x000fc80000000110 */
[----:B------:R-:W-:-:S07]  /*c950*/  FFMA R24, R9, R2, R24 ;  /* 0x0000000209187223 */ /* 0x000fce0000000018 */
.L_x_3299:
[----:B------:R-:W-:Y:S05]  /*c960*/  BSYNC.RECONVERGENT B1 ;  /* 0x0000000000017941 */ /* 0x000fea0003800200 */
.L_x_3297:
[----:B------:R-:W-:-:S13]  /*c970*/  FSETP.GTU.AND P0, PT, R24, 1, PT ;  /* 0x3f8000001800780b */ /* 0x000fda0003f0c000 */
[----:B------:R-:W-:Y:S01]  /*c980*/  @!P0 FADD R17, R17, 1 ;  /* 0x3f80000011118421 */ /* 0x000fe20000000000 */
[----:B------:R-:W-:Y:S06]  /*c990*/  @P1 BRA `(.L_x_3300) ;  /* 0xfffffff400b01947 */ /* 0x000fec000383ffff */
.L_x_3287:
        /* <DEDUP_REMOVED lines=31> */
.L_x_3303:
[----:B------:R-:W-:Y:S01]  /*cb90*/  FMUL.FTZ R24, R16, R7 ;  /* 0x0000000710187220 */ /* 0x000fe20000410000 */
[----:B------:R-:W-:-:S03]  /*cba0*/  FMUL.FTZ R2, R7, 0.5 ;  /* 0x3f00000007027820 */ /* 0x000fc60000410000 */
[----:B------:R-:W-:-:S04]  /*cbb0*/  FFMA R7, -R24, R24, R16 ;  /* 0x0000001818077223 */ /* 0x000fc80000000110 */
[----:B------:R-:W-:-:S07]  /*cbc0*/  FFMA R24, R7, R2, R24 ;  /* 0x0000000207187223 */ /* 0x000fce0000000018 */
.L_x_3304:
[----:B------:R-:W-:Y:S05]  /*cbd0*/  BSYNC.RECONVERGENT B1 ;  /* 0x0000000000017941 */ /* 0x000fea0003800200 */
.L_x_3302:
        /* <DEDUP_REMOVED lines=33> */
.L_x_3306:
[----:B------:R-:W-:Y:S01]  /*cdf0*/  FMUL.FTZ R24, R16, R7 ;  /* 0x0000000710187220 */ /* 0x000fe20000410000 */
[----:B------:R-:W-:-:S03]  /*ce00*/  FMUL.FTZ R2, R7, 0.5 ;  /* 0x3f00000007027820 */ /* 0x000fc60000410000 */
[----:B------:R-:W-:-:S04]  /*ce10*/  FFMA R7, -R24, R24, R16 ;  /* 0x0000001818077223 */ /* 0x000fc80000000110 */
[----:B------:R-:W-:-:S07]  /*ce20*/  FFMA R24, R7, R2, R24 ;  /* 0x0000000207187223 */ /* 0x000fce0000000018 */
.L_x_3307:
[----:B------:R-:W-:Y:S05]  /*ce30*/  BSYNC.RECONVERGENT B1 ;  /* 0x0000000000017941 */ /* 0x000fea0003800200 */
.L_x_3305:
        /* <DEDUP_REMOVED lines=33> */
.L_x_3309:
[----:B------:R-:W-:Y:S01]  /*d050*/  FMUL.FTZ R24, R16, R3 ;  /* 0x0000000310187220 */ /* 0x000fe20000410000 */
[----:B------:R-:W-:-:S03]  /*d060*/  FMUL.FTZ R2, R3, 0.5 ;  /* 0x3f00000003027820 */ /* 0x000fc60000410000 */
[----:B------:R-:W-:-:S04]  /*d070*/  FFMA R3, -R24, R24, R16 ;  /* 0x0000001818037223 */ /* 0x000fc80000000110 */
[----:B------:R-:W-:-:S07]  /*d080*/  FFMA R24, R3, R2, R24 ;  /* 0x0000000203187223 */ /* 0x000fce0000000018 */
.L_x_3310:
[----:B------:R-:W-:Y:S05]  /*d090*/  BSYNC.RECONVERGENT B1 ;  /* 0x0000000000017941 */ /* 0x000fea0003800200 */
.L_x_3308:
[----:B------:R-:W-:-:S13]  /*d0a0*/  FSETP.GTU.AND P0, PT, R24, 1, PT ;  /* 0x3f8000001800780b */ /* 0x000fda0003f0c000 */
[----:B------:R-:W-:-:S07]  /*d0b0*/  @!P0 FADD R17, R17, 1 ;  /* 0x3f80000011118421 */ /* 0x000fce0000000000 */
.L_x_3301:
        /* <DEDUP_REMOVED lines=14> */
[----:B------:R-:W-:Y:S01]  /*d1a0*/  IMAD.MOV.U32 R8, RZ, RZ, RZ ;  /* 0x000000ffff087224 */ /* 0x000fe200078e00ff */
[----:B------:R-:W-:Y:S01]  /*d1b0*/  MOV R6, 0xdcd8f87c ;  /* 0xdcd8f87c00067802 */ /* 0x000fe20000000f00 */
[----:B------:R-:W-:Y:S02]  /*d1c0*/  IMAD.MOV.U32 R4, RZ, RZ, -0x75bd8fc ;  /* 0xf8a42704ff047424 */ /* 0x000fe400078e00ff */
[----:B------:R-:W-:Y:S01]  /*d1d0*/  IMAD.MOV.U32 R15, RZ, RZ, RZ ;  /* 0x000000ffff0f7224 */ /* 0x000fe200078e00ff */
[----:B0-----:R-:W-:-:S07]  /*d1e0*/  LOP3.LUT R7, R7, 0x7ffffffc, RZ, 0xc0, !PT ;  /* 0x7ffffffc07077812 */ /* 0x001fce00078ec0ff */
.L_x_3324:
        /* <DEDUP_REMOVED lines=31> */
.L_x_3313:
[----:B------:R-:W-:Y:S01]  /*d3e0*/  FMUL.FTZ R24, R16, R9 ;  /* 0x0000000910187220 */ /* 0x000fe20000410000 */
[----:B------:R-:W-:-:S03]  /*d3f0*/  FMUL.FTZ R2, R9, 0.5 ;  /* 0x3f00000009027820 */ /* 0x000fc60000410000 */
[----:B------:R-:W-:-:S04]  /*d400*/  FFMA R9, -R24, R24, R16 ;  /* 0x0000001818097223 */ /* 0x000fc80000000110 */
[----:B------:R-:W-:-:S07]  /*d410*/  FFMA R24, R9, R2, R24 ;  /* 0x0000000209187223 */ /* 0x000fce0000000018 */
.L_x_3314:
[----:B------:R-:W-:Y:S05]  /*d420*/  BSYNC.RECONVERGENT B1 ;  /* 0x0000000000017941 */ /* 0x000fea0003800200 */
.L_x_3312:
        /* <DEDUP_REMOVED lines=31> */
.L_x_3316:
[----:B------:R-:W-:Y:S01]  /*d620*/  FMUL.FTZ R24, R16, R9 ;  /* 0x0000000910187220 */ /* 0x000fe20000410000 */
[----:B------:R-:W-:-:S03]  /*d630*/  FMUL.FTZ R2, R9, 0.5 ;  /* 0x3f00000009027820 */ /* 0x000fc60000410000 */
[----:B------:R-:W-:-:S04]  /*d640*/  FFMA R9, -R24, R24, R16 ;  /* 0x0000001818097223 */ /* 0x000fc80000000110 */
[----:B------:R-:W-:-:S07]  /*d650*/  FFMA R24, R9, R2, R24 ;  /* 0x0000000209187223 */ /* 0x000fce0000000018 */
.L_x_3317:
[----:B------:R-:W-:Y:S05]  /*d660*/  BSYNC.RECONVERGENT B1 ;  /* 0x0000000000017941 */ /* 0x000fea0003800200 */
.L_x_3315:
        /* <DEDUP_REMOVED lines=31> */
.L_x_3319:
[----:B------:R-:W-:Y:S01]  /*d860*/  FMUL.FTZ R24, R16, R3 ;  /* 0x0000000310187220 */ /* 0x000fe20000410000 */
[----:B------:R-:W-:-:S03]  /*d870*/  FMUL.FTZ R2, R3, 0.5 ;  /* 0x3f00000003027820 */ /* 0x000fc60000410000 */
[----:B------:R-:W-:-:S04]  /*d880*/  FFMA R3, -R24, R24, R16 ;  /* 0x0000001818037223 */ /* 0x000fc80000000110 */
[----:B------:R-:W-:-:S07]  /*d890*/  FFMA R24, R3, R2, R24 ;  /* 0x0000000203187223 */ /* 0x000fce0000000018 */
.L_x_3320:
[----:B------:R-:W-:Y:S05]  /*d8a0*/  BSYNC.RECONVERGENT B1 ;  /* 0x0000000000017941 */ /* 0x000fea0003800200 */
.L_x_3318:
        /* <DEDUP_REMOVED lines=32> */
.L_x_3322:
[----:B------:R-:W-:Y:S01]  /*dab0*/  FMUL.FTZ R24, R16, R9 ;  /* 0x0000000910187220 */ /* 0x000fe20000410000 */
[----:B------:R-:W-:-:S03]  /*dac0*/  FMUL.FTZ R2, R9, 0.5 ;  /* 0x3f00000009027820 */ /* 0x000fc60000410000 */
[----:B------:R-:W-:-:S04]  /*dad0*/  FFMA R9, -R24, R24, R16 ;  /* 0x0000001818097223 */ /* 0x000fc80000000110 */
[----:B------:R-:W-:-:S07]  /*dae0*/  FFMA R24, R9, R2, R24 ;  /* 0x0000000209187223 */ /* 0x000fce0000000018 */
.L_x_3323:
[----:B------:R-:W-:Y:S05]  /*daf0*/  BSYNC.RECONVERGENT B1 ;  /* 0x0000000000017941 */ /* 0x000fea0003800200 */
.L_x_3321:
[----:B------:R-:W-:-:S13]  /*db00*/  FSETP.GTU.AND P0, PT, R24, 1, PT ;  /* 0x3f8000001800780b */ /* 0x000fda0003f0c000 */
[----:B------:R-:W-:Y:S01]  /*db10*/  @!P0 FADD R15, R15, 1 ;  /* 0x3f8000000f0f8421 */ /* 0x000fe20000000000 */
[----:B------:R-:W-:Y:S06]  /*db20*/  @P1 BRA `(.L_x_3324) ;  /* 0xfffffff400b01947 */ /* 0x000fec000383ffff */
.L_x_3311:
        /* <DEDUP_REMOVED lines=31> */
.L_x_3327:
[----:B------:R-:W-:Y:S01]  /*dd20*/  FMUL.FTZ R24, R16, R7 ;  /* 0x0000000710187220 */ /* 0x000fe20000410000 */
[----:B------:R-:W-:-:S03]  /*dd30*/  FMUL.FTZ R2, R7, 0.5 ;  /* 0x3f00000007027820 */ /* 0x000fc60000410000 */
[----:B------:R-:W-:-:S04]  /*dd40*/  FFMA R7, -R24, R24, R16 ;  /* 0x0000001818077223 */ /* 0x000fc80000000110 */
[----:B------:R-:W-:-:S07]  /*dd50*/  FFMA R24, R7, R2, R24 ;  /* 0x0000000207187223 */ /* 0x000fce0000000018 */
.L_x_3328:
[----:B------:R-:W-:Y:S05]  /*dd60*/  BSYNC.RECONVERGENT B1 ;  /* 0x0000000000017941 */ /* 0x000fea0003800200 */
.L_x_3326:
        /* <DEDUP_REMOVED lines=33> */
.L_x_3330:
[----:B------:R-:W-:Y:S01]  /*df80*/  FMUL.FTZ R24, R16, R7 ;  /* 0x0000000710187220 */ /* 0x000fe20000410000 */
[----:B------:R-:W-:-:S03]  /*df90*/  FMUL.FTZ R2, R7, 0.5 ;  /* 0x3f00000007027820 */ /* 0x000fc60000410000 */
[----:B------:R-:W-:-:S04]  /*dfa0*/  FFMA R7, -R24, R24, R16 ;  /* 0x0000001818077223 */ /* 0x000fc80000000110 */
[----:B------:R-:W-:-:S07]  /*dfb0*/  FFMA R24, R7, R2, R24 ;  /* 0x0000000207187223 */ /* 0x000fce0000000018 */
.L_x_3331:
[----:B------:R-:W-:Y:S05]  /*dfc0*/  BSYNC.RECONVERGENT B1 ;  /* 0x0000000000017941 */ /* 0x000fea0003800200 */
.L_x_3329:
        /* <DEDUP_REMOVED lines=33> */
.L_x_3333:
[----:B------:R-:W-:Y:S01]  /*e1e0*/  FMUL.FTZ R24, R16, R3 ;  /* 0x0000000310187220 */ /* 0x000fe20000410000 */
[----:B------:R-:W-:-:S03]  /*e1f0*/  FMUL.FTZ R2, R3, 0.5 ;  /* 0x3f00000003027820 */ /* 0x000fc60000410000 */
[----:B------:R-:W-:-:S04]  /*e200*/  FFMA R3, -R24, R24, R16 ;  /* 0x0000001818037223 */ /* 0x000fc80000000110 */
[----:B------:R-:W-:-:S07]  /*e210*/  FFMA R24, R3, R2, R24 ;  /* 0x0000000203187223 */ /* 0x000fce0000000018 */
.L_x_3334:
[----:B------:R-:W-:Y:S05]  /*e220*/  BSYNC.RECONVERGENT B1 ;  /* 0x0000000000017941 */ /* 0x000fea0003800200 */
.L_x_3332:
[----:B------:R-:W-:-:S13]  /*e230*/  FSETP.GTU.AND P0, PT, R24, 1, PT ;  /* 0x3f8000001800780b */ /* 0x000fda0003f0c000 */
[----:B------:R-:W-:-:S07]  /*e240*/  @!P0 FADD R15, R15, 1 ;  /* 0x3f8000000f0f8421 */ /* 0x000fce0000000000 */
.L_x_3325:
        /* <DEDUP_REMOVED lines=18> */
.L_x_3348:
        /* <DEDUP_REMOVED lines=31> */
.L_x_3337:
[----:B------:R-:W-:Y:S01]  /*e560*/  FMUL.FTZ R24, R16, R7 ;  /* 0x0000000710187220 */ /* 0x000fe20000410000 */
[----:B------:R-:W-:-:S03]  /*e570*/  FMUL.FTZ R2, R7, 0.5 ;  /* 0x3f00000007027820 */ /* 0x000fc60000410000 */
[----:B------:R-:W-:-:S04]  /*e580*/  FFMA R7, -R24, R24, R16 ;  /* 0x0000001818077223 */ /* 0x000fc80000000110 */
[----:B------:R-:W-:-:S07]  /*e590*/  FFMA R24, R7, R2, R24 ;  /* 0x0000000207187223 */ /* 0x000fce0000000018 */
.L_x_3338:
[----:B------:R-:W-:Y:S05]  /*e5a0*/  BSYNC.RECONVERGENT B1 ;  /* 0x0000000000017941 */ /* 0x000fea0003800200 */
.L_x_3336:
        /* <DEDUP_REMOVED lines=31> */
.L_x_3340:
[----:B------:R-:W-:Y:S01]  /*e7a0*/  FMUL.FTZ R24, R16, R7 ;  /* 0x0000000710187220 */ /* 0x000fe20000410000 */
[----:B------:R-:W-:-:S03]  /*e7b0*/  FMUL.FTZ R2, R7, 0.5 ;  /* 0x3f00000007027820 */ /* 0x000fc60000410000 */
[----:B------:R-:W-:-:S04]  /*e7c0*/  FFMA R7, -R24, R24, R16 ;  /* 0x0000001818077223 */ /* 0x000fc80000000110 */
[----:B------:R-:W-:-:S07]  /*e7d0*/  FFMA R24, R7, R2, R24 ;  /* 0x0000000207187223 */ /* 0x000fce0000000018 */
.L_x_3341:
[----:B------:R-:W-:Y:S05]  /*e7e0*/  BSYNC.RECONVERGENT B1 ;  /* 0x0000000000017941 */ /* 0x000fea0003800200 */
.L_x_3339:
        /* <DEDUP_REMOVED lines=31> */
.L_x_3343:
[----:B------:R-:W-:Y:S01]  /*e9e0*/  FMUL.FTZ R24, R16, R7 ;  /* 0x0000000710187220 */ /* 0x000fe20000410000 */
[----:B------:R-:W-:-:S03]  /*e9f0*/  FMUL.FTZ R2, R7, 0.5 ;  /* 0x3f00000007027820 */ /* 0x000fc60000410000 */
[----:B------:R-:W-:-:S04]  /*ea00*/  FFMA R7, -R24, R24, R16 ;  /* 0x0000001818077223 */ /* 0x000fc80000000110 */
[----:B------:R-:W-:-:S07]  /*ea10*/  FFMA R24, R7, R2, R24 ;  /* 0x0000000207187223 */ /* 0x000fce0000000018 */
.L_x_3344:
[----:B------:R-:W-:Y:S05]  /*ea20*/  BSYNC.RECONVERGENT B1 ;  /* 0x0000000000017941 */ /* 0x000fea0003800200 */
.L_x_3342:
        /* <DEDUP_REMOVED lines=9> */
[----:B------:R-:W-:Y:S01]  /*eac0*/  LOP3.LUT R2, R6, R9, R2, 0x96, !PT ;  /* 0x0000000906027212 */ /* 0x000fe200078e9602 */
[----:B------:R-:W-:-:S03]  /*ead0*/  IMAD.MOV.U32 R9, RZ, RZ, 0x2f800000 ;  /* 0x2f800000ff097424 */ /* 0x000fc600078e00ff */
        /* <DEDUP_REMOVED lines=21> */
.L_x_3346:
[----:B------:R-:W-:Y:S01]  /*ec30*/  FMUL.FTZ R24, R16, R7 ;  /* 0x0000000710187220 */ /* 0x000fe20000410000 */
[----:B------:R-:W-:-:S03]  /*ec40*/  FMUL.FTZ R2, R7, 0.5 ;  /* 0x3f00000007027820 */ /* 0x000fc60000410000 */
[----:B------:R-:W-:-:S04]  /*ec50*/  FFMA R7, -R24, R24, R16 ;  /* 0x0000001818077223 */ /* 0x000fc80000000110 */
[----:B------:R-:W-:-:S07]  /*ec60*/  FFMA R24, R7, R2, R24 ;  /* 0x0000000207187223 */ /* 0x000fce0000000018 */
.L_x_3347:
[----:B------:R-:W-:Y:S05]  /*ec70*/  BSYNC.RECONVERGENT B1 ;  /* 0x0000000000017941 */ /* 0x000fea0003800200 */
.L_x_3345:
[----:B------:R-:W-:-:S13]  /*ec80*/  FSETP.GTU.AND P0, PT, R24, 1, PT ;  /* 0x3f8000001800780b */ /* 0x000fda0003f0c000 */
[----:B------:R-:W-:Y:S01]  /*ec90*/  @!P0 FADD R11, R11, 1 ;  /* 0x3f8000000b0b8421 */ /* 0x000fe20000000000 */
[----:B------:R-:W-:Y:S06]  /*eca0*/  @P1 BRA `(.L_x_3348) ;  /* 0xfffffff400b01947 */ /* 0x000fec000383ffff */
.L_x_3335:
        /* <DEDUP_REMOVED lines=31> */
.L_x_3351:
[----:B------:R-:W-:Y:S01]  /*eea0*/  FMUL.FTZ R24, R16, R5 ;  /* 0x0000000510187220 */ /* 0x000fe20000410000 */
[----:B------:R-:W-:-:S03]  /*eeb0*/  FMUL.FTZ R2, R5, 0.5 ;  /* 0x3f00000005027820 */ /* 0x000fc60000410000 */
[----:B------:R-:W-:-:S04]  /*eec0*/  FFMA R5, -R24, R24, R16 ;  /* 0x0000001818057223 */ /* 0x000fc80000000110 */
[----:B------:R-:W-:-:S07]  /*eed0*/  FFMA R24, R5, R2, R24 ;  /* 0x0000000205187223 */ /* 0x000fce0000000018 */
.L_x_3352:
[----:B------:R-:W-:Y:S05]  /*eee0*/  BSYNC.RECONVERGENT B1 ;  /* 0x0000000000017941 */ /* 0x000fea0003800200 */
.L_x_3350:
        /* <DEDUP_REMOVED lines=33> */
.L_x_3354:
[----:B------:R-:W-:Y:S01]  /*f100*/  FMUL.FTZ R24, R16, R5 ;  /* 0x0000000510187220 */ /* 0x000fe20000410000 */
[----:B------:R-:W-:-:S03]  /*f110*/  FMUL.FTZ R2, R5, 0.5 ;  /* 0x3f00000005027820 */ /* 0x000fc60000410000 */
[----:B------:R-:W-:-:S04]  /*f120*/  FFMA R5, -R24, R24, R16 ;  /* 0x0000001818057223 */ /* 0x000fc80000000110 */
[----:B------:R-:W-:-:S07]  /*f130*/  FFMA R24, R5, R2, R24 ;  /* 0x0000000205187223 */ /* 0x000fce0000000018 */
.L_x_3355:
[----:B------:R-:W-:Y:S05]  /*f140*/  BSYNC.RECONVERGENT B1 ;  /* 0x0000000000017941 */ /* 0x000fea0003800200 */
.L_x_3353:
        /* <DEDUP_REMOVED lines=33> */
.L_x_3357:
[----:B------:R-:W-:Y:S01]  /*f360*/  FMUL.FTZ R24, R16, R3 ;  /* 0x0000000310187220 */ /* 0x000fe20000410000 */
[----:B------:R-:W-:-:S03]  /*f370*/  FMUL.FTZ R2, R3, 0.5 ;  /* 0x3f00000003027820 */ /* 0x000fc60000410000 */
[----:B------:R-:W-:-:S04]  /*f380*/  FFMA R3, -R24, R24, R16 ;  /* 0x0000001818037223 */ /* 0x000fc80000000110 */
[----:B------:R-:W-:-:S07]  /*f390*/  FFMA R24, R3, R2, R24 ;  /* 0x0000000203187223 */ /* 0x000fce0000000018 */
.L_x_3358:
[----:B------:R-:W-:Y:S05]  /*f3a0*/  BSYNC.RECONVERGENT B1 ;  /* 0x0000000000017941 */ /* 0x000fea0003800200 */
.L_x_3356:
[----:B------:R-:W-:-:S13]  /*f3b0*/  FSETP.GTU.AND P0, PT, R24, 1, PT ;  /* 0x3f8000001800780b */ /* 0x000fda0003f0c000 */
[----:B------:R-:W-:-:S07]  /*f3c0*/  @!P0 FADD R11, R11, 1 ;  /* 0x3f8000000b0b8421 */ /* 0x000fce0000000000 */
.L_x_3349:
        /* <DEDUP_REMOVED lines=19> */
.L_x_3372:
        /* <DEDUP_REMOVED lines=31> */
.L_x_3361:
[----:B------:R-:W-:Y:S01]  /*f6f0*/  FMUL.FTZ R24, R16, R7 ;  /* 0x0000000710187220 */ /* 0x000fe20000410000 */
[----:B------:R-:W-:-:S03]  /*f700*/  FMUL.FTZ R2, R7, 0.5 ;  /* 0x3f00000007027820 */ /* 0x000fc60000410000 */
[----:B------:R-:W-:-:S04]  /*f710*/  FFMA R7, -R24, R24, R16 ;  /* 0x0000001818077223 */ /* 0x000fc80000000110 */
[----:B------:R-:W-:-:S07]  /*f720*/  FFMA R24, R7, R2, R24 ;  /* 0x0000000207187223 */ /* 0x000fce0000000018 */
.L_x_3362:
[----:B------:R-:W-:Y:S05]  /*f730*/  BSYNC.RECONVERGENT B1 ;  /* 0x0000000000017941 */ /* 0x000fea0003800200 */
.L_x_3360:
        /* <DEDUP_REMOVED lines=31> */
.L_x_3364:
[----:B------:R-:W-:Y:S01]  /*f930*/  FMUL.FTZ R24, R16, R7 ;  /* 0x0000000710187220 */ /* 0x000fe20000410000 */
[----:B------:R-:W-:-:S03]  /*f940*/  FMUL.FTZ R2, R7, 0.5 ;  /* 0x3f00000007027820 */ /* 0x000fc60000410000 */
[----:B------:R-:W-:-:S04]  /*f950*/  FFMA R7, -R24, R24, R16 ;  /* 0x0000001818077223 */ /* 0x000fc80000000110 */
[----:B------:R-:W-:-:S07]  /*f960*/  FFMA R24, R7, R2, R24 ;  /* 0x0000000207187223 */ /* 0x000fce0000000018 */
.L_x_3365:
[----:B------:R-:W-:Y:S05]  /*f970*/  BSYNC.RECONVERGENT B1 ;  /* 0x0000000000017941 */ /* 0x000fea0003800200 */
.L_x_3363:
        /* <DEDUP_REMOVED lines=31> */
.L_x_3367:
[----:B------:R-:W-:Y:S01]  /*fb70*/  FMUL.FTZ R24, R16, R7 ;  /* 0x0000000710187220 */ /* 0x000fe20000410000 */
[----:B------:R-:W-:-:S03]  /*fb80*/  FMUL.FTZ R2, R7, 0.5 ;  /* 0x3f00000007027820 */ /* 0x000fc60000410000 */
[----:B------:R-:W-:-:S04]  /*fb90*/  FFMA R7, -R24, R24, R16 ;  /* 0x0000001818077223 */ /* 0x000fc80000000110 */
[----:B------:R-:W-:-:S07]  /*fba0*/  FFMA R24, R7, R2, R24 ;  /* 0x0000000207187223 */ /* 0x000fce0000000018 */
.L_x_3368:
[----:B------:R-:W-:Y:S05]  /*fbb0*/  BSYNC.RECONVERGENT B1 ;  /* 0x0000000000017941 */ /* 0x000fea0003800200 */
.L_x_3366:
[----:B------:R-:W-:Y:S01]  /*fbc0*/  SHF.R.U32.HI R7, RZ, 0x2, R28 ;  /* 0x00000002ff077819 */ /* 0x000fe2000001161c */
[----:B------:R-:W-:Y:S01]  /*fbd0*/  BSSY.RECONVERGENT B1, `(.L_x_3369) ;  /* 0x0000023000017945 */ /* 0x000fe20003800200 */
[----:B------:R-:W-:Y:S02]  /*fbe0*/  SHF.L.U32 R35, R6, 0x4, RZ ;  /* 0x0000000406237819 */ /* 0x000fe400000006ff */
[----:B------:R-:W-:Y:S02]  /*fbf0*/  LOP3.LUT R7, R7, R28, RZ, 0x3c, !PT ;  /* 0x0000001c07077212 */ /* 0x000fe400078e3cff */
[----:B------:R-:W-:Y:S02]  /*fc00*/  SHF.R.U32.HI R37, RZ, 0x2, R8 ;  /* 0x00000002ff257819 */ /* 0x000fe40000011608 */
[----:B------:R-:W-:Y:S01]  /*fc10*/  MOV R16, 0x2f800000 ;  /* 0x2f80000000107802 */ /* 0x000fe20000000f00 */
[----:B------:R-:W-:Y:S01]  /*fc20*/  IMAD.SHL.U32 R2, R7, 0x2, RZ ;  /* 0x0000000207027824 */ /* 0x000fe200078e00ff */
[----:B------:R-:W-:-:S02]  /*fc30*/  LOP3.LUT R37, R37, R8, RZ, 0x3c, !PT ;  /* 0x0000000825257212 */ /* 0x000fc400078e3cff */
[----:B------:R-:W-:Y:S02]  /*fc40*/  FSETP.GTU.AND P0, PT, R24, 1, PT ;  /* 0x3f8000001800780b */ /* 0x000fe40003f0c000 */
        /* <DEDUP_REMOVED lines=23> */
.L_x_3370:
[----:B------:R-:W-:Y:S01]  /*fdc0*/  FMUL.FTZ R24, R16, R7 ;  /* 0x0000000710187220 */ /* 0x000fe20000410000 */
[----:B------:R-:W-:-:S03]  /*fdd0*/  FMUL.FTZ R2, R7, 0.5 ;  /* 0x3f00000007027820 */ /* 0x000fc60000410000 */
[----:B------:R-:W-:-:S04]  /*fde0*/  FFMA R7, -R24, R24, R16 ;  /* 0x0000001818077223 */ /* 0x000fc80000000110 */
[----:B------:R-:W-:-:S07]  /*fdf0*/  FFMA R24, R7, R2, R24 ;  /* 0x0000000207187223 */ /* 0x000fce0000000018 */
.L_x_3371:
[----:B------:R-:W-:Y:S05]  /*fe00*/  BSYNC.RECONVERGENT B1 ;  /* 0x0000000000017941 */ /* 0x000fea0003800200 */
.L_x_3369:
[----:B------:R-:W-:-:S13]  /*fe10*/  FSETP.GTU.AND P0, PT, R24, 1, PT ;  /* 0x3f8000001800780b */ /* 0x000fda0003f0c000 */
[----:B------:R-:W-:Y:S01]  /*fe20*/  @!P0 FADD R9, R9, 1 ;  /* 0x3f80000009098421 */ /* 0x000fe20000000000 */
[----:B------:R-:W-:Y:S06]  /*fe30*/  @P1 BRA `(.L_x_3372) ;  /* 0xfffffff400b01947 */ /* 0x000fec000383ffff */
.L_x_3359:
        /* <DEDUP_REMOVED lines=31> */
.L_x_3375:
[----:B------:R-:W-:Y:S01]  /*10030*/  FMUL.FTZ R24, R16, R5 ;  /* 0x0000000510187220 */ /* 0x000fe20000410000 */
[----:B------:R-:W-:-:S03]  /*10040*/  FMUL.FTZ R2, R5, 0.5 ;  /* 0x3f00000005027820 */ /* 0x000fc60000410000 */
[----:B------:R-:W-:-:S04]  /*10050*/  FFMA R5, -R24, R24, R16 ;  /* 0x0000001818057223 */ /* 0x000fc80000000110 */
[----:B------:R-:W-:-:S07]  /*10060*/  FFMA R24, R5, R2, R24 ;  /* 0x0000000205187223 */ /* 0x000fce0000000018 */
.L_x_3376:
[----:B------:R-:W-:Y:S05]  /*10070*/  BSYNC.RECONVERGENT B1 ;  /* 0x0000000000017941 */ /* 0x000fea0003800200 */
.L_x_3374:
        /* <DEDUP_REMOVED lines=33> */
.L_x_3378:
[----:B------:R-:W-:Y:S01]  /*10290*/  FMUL.FTZ R24, R16, R5 ;  /* 0x0000000510187220 */ /* 0x000fe20000410000 */
[----:B------:R-:W-:-:S03]  /*102a0*/  FMUL.FTZ R2, R5, 0.5 ;  /* 0x3f00000005027820 */ /* 0x000fc60000410000 */
[----:B------:R-:W-:-:S04]  /*102b0*/  FFMA R5, -R24, R24, R16 ;  /* 0x0000001818057223 */ /* 0x000fc80000000110 */
[----:B------:R-:W-:-:S07]  /*102c0*/  FFMA R24, R5, R2, R24 ;  /* 0x0000000205187223 */ /* 0x000fce0000000018 */
.L_x_3379:
[----:B------:R-:W-:Y:S05]  /*102d0*/  BSYNC.RECONVERGENT B1 ;  /* 0x0000000000017941 */ /* 0x000fea0003800200 */
.L_x_3377:
        /* <DEDUP_REMOVED lines=33> */
.L_x_3381:
[----:B------:R-:W-:Y:S01]  /*104f0*/  FMUL.FTZ R24, R16, R3 ;  /* 0x0000000310187220 */ /* 0x000fe20000410000 */
[----:B------:R-:W-:-:S03]  /*10500*/  FMUL.FTZ R2, R3, 0.5 ;  /* 0x3f00000003027820 */ /* 0x000fc60000410000 */
[----:B------:R-:W-:-:S04]  /*10510*/  FFMA R3, -R24, R24, R16 ;  /* 0x0000001818037223 */ /* 0x000fc80000000110 */
[----:B------:R-:W-:-:S07]  /*10520*/  FFMA R24, R3, R2, R24 ;  /* 0x0000000203187223 */ /* 0x000fce0000000018 */
.L_x_3382:
[----:B------:R-:W-:Y:S05]  /*10530*/  BSYNC.RECONVERGENT B1 ;  /* 0x0000000000017941 */ /* 0x000fea0003800200 */
.L_x_3380:
[----:B------:R-:W-:-:S13]  /*10540*/  FSETP.GTU.AND P0, PT, R24, 1, PT ;  /* 0x3f8000001800780b */ /* 0x000fda0003f0c000 */
[----:B------:R-:W-:-:S07]  /*10550*/  @!P0 FADD R9, R9, 1 ;  /* 0x3f80000009098421 */ /* 0x000fce0000000000 */
.L_x_3373:
        /* <DEDUP_REMOVED lines=19> */
.L_x_3396:
[----:B------:R-:W-:Y:S01]  /*10690*/  SHF.R.U32.HI R35, RZ, 0x2, R8 ;  /* 0x00000002ff237819 */ /* 0x000fe20000011608 */
[----:B------:R-:W-:Y:S01]  /*106a0*/  IMAD.SHL.U32 R37, R4, 0x10, RZ ;  /* 0x0000001004257824 */ /* 0x000fe200078e00ff */
[----:B------:R-:W-:Y:S01]  /*106b0*/  SHF.R.U32.HI R39, RZ, 0x2, R26 ;  /* 0x00000002ff277819 */ /* 0x000fe2000001161a */
[----:B------:R-:W-:Y:S01]  /*106c0*/  BSSY.RECONVERGENT B1, `(.L_x_3384) ;  /* 0x0000020000017945 */ /* 0x000fe20003800200 */
[----:B------:R-:W-:Y:S02]  /*106d0*/  LOP3.LUT R35, R35, R8, RZ, 0x3c, !PT ;  /* 0x0000000823237212 */ /* 0x000fe400078e3cff */
[----:B------:R-:W-:Y:S02]  /*106e0*/  LOP3.LUT R39, R39, R26, RZ, 0x3c, !PT ;  /* 0x0000001a27277212 */ /* 0x000fe400078e3cff */
[----:B------:R-:W-:Y:S01]  /*106f0*/  IADD3 R12, PT, PT, R12, 0x4, RZ ;  /* 0x000000040c0c7810 */ /* 0x000fe20007ffe0ff */
[----:B------:R-:W-:Y:S02]  /*10700*/  IMAD.SHL.U32 R2, R35, 0x2, RZ ;  /* 0x0000000223027824 */ /* 0x000fe400078e00ff */
[----:B------:R-:W-:Y:S01]  /*10710*/  IMAD.SHL.U32 R8, R39, 0x2, RZ ;  /* 0x0000000227087824 */ /* 0x000fe200078e00ff */
[----:B------:R-:W-:-:S02]  /*10720*/  ISETP.NE.AND P1, PT, R12, R5, PT ;  /* 0x000000050c00720c */ /* 0x000fc40003f25270 */
        /* <DEDUP_REMOVED lines=21> */
.L_x_3385:
[----:B------:R-:W-:Y:S01]  /*10880*/  FMUL.FTZ R24, R16, R35 ;  /* 0x0000002310187220 */ /* 0x000fe20000410000 */
[----:B------:R-:W-:-:S03]  /*10890*/  FMUL.FTZ R2, R35, 0.5 ;  /* 0x3f00000023027820 */ /* 0x000fc60000410000 */
[----:B------:R-:W-:-:S04]  /*108a0*/  FFMA R35, -R24, R24, R16 ;  /* 0x0000001818237223 */ /* 0x000fc80000000110 */
[----:B------:R-:W-:-:S07]  /*108b0*/  FFMA R24, R35, R2, R24 ;  /* 0x0000000223187223 */ /* 0x000fce0000000018 */
.L_x_3386:
[----:B------:R-:W-:Y:S05]  /*108c0*/  BSYNC.RECONVERGENT B1 ;  /* 0x0000000000017941 */ /* 0x000fea0003800200 */
.L_x_3384:
        /* <DEDUP_REMOVED lines=31> */
.L_x_3388:
[----:B------:R-:W-:Y:S01]  /*10ac0*/  FMUL.FTZ R24, R16, R35 ;  /* 0x0000002310187220 */ /* 0x000fe20000410000 */
[----:B------:R-:W-:-:S03]  /*10ad0*/  FMUL.FTZ R2, R35, 0.5 ;  /* 0x3f00000023027820 */ /* 0x000fc60000410000 */
[----:B------:R-:W-:-:S04]  /*10ae0*/  FFMA R35, -R24, R24, R16 ;  /* 0x0000001818237223 */ /* 0x000fc80000000110 */
[----:B------:R-:W-:-:S07]  /*10af0*/  FFMA R24, R35, R2, R24 ;  /* 0x0000000223187223 */ /* 0x000fce0000000018 */
.L_x_3389:
[----:B------:R-:W-:Y:S05]  /*10b00*/  BSYNC.RECONVERGENT B1 ;  /* 0x0000000000017941 */ /* 0x000fea0003800200 */
.L_x_3387:
        /* <DEDUP_REMOVED lines=31> */
.L_x_3391:
[----:B------:R-:W-:Y:S01]  /*10d00*/  FMUL.FTZ R24, R16, R35 ;  /* 0x0000002310187220 */ /* 0x000fe20000410000 */
[----:B------:R-:W-:-:S03]  /*10d10*/  FMUL.FTZ R2, R35, 0.5 ;  /* 0x3f00000023027820 */ /* 0x000fc60000410000 */
[----:B------:R-:W-:-:S04]  /*10d20*/  FFMA R35, -R24, R24, R16 ;  /* 0x0000001818237223 */ /* 0x000fc80000000110 */
[----:B------:R-:W-:-:S07]  /*10d30*/  FFMA R24, R35, R2, R24 ;  /* 0x0000000223187223 */ /* 0x000fce0000000018 */
.L_x_3392:
[----:B------:R-:W-:Y:S05]  /*10d40*/  BSYNC.RECONVERGENT B1 ;  /* 0x0000000000017941 */ /* 0x000fea0003800200 */
.L_x_3390:
        /* <DEDUP_REMOVED lines=32> */
.L_x_3394:
[----:B------:R-:W-:Y:S01]  /*10f50*/  FMUL.FTZ R24, R16, R35 ;  /* 0x0000002310187220 */ /* 0x000fe20000410000 */
[----:B------:R-:W-:-:S03]  /*10f60*/  FMUL.FTZ R2, R35, 0.5 ;  /* 0x3f00000023027820 */ /* 0x000fc60000410000 */
[----:B------:R-:W-:-:S04]  /*10f70*/  FFMA R35, -R24, R24, R16 ;  /* 0x0000001818237223 */ /* 0x000fc80000000110 */
[----:B------:R-:W-:-:S07]  /*10f80*/  FFMA R24, R35, R2, R24 ;  /* 0x0000000223187223 */ /* 0x000fce0000000018 */
.L_x_3395:
[----:B------:R-:W-:Y:S05]  /*10f90*/  BSYNC.RECONVERGENT B1 ;  /* 0x0000000000017941 */ /* 0x000fea0003800200 */
.L_x_3393:
[----:B------:R-:W-:-:S13]  /*10fa0*/  FSETP.GTU.AND P0, PT, R24, 1, PT ;  /* 0x3f8000001800780b */ /* 0x000fda0003f0c000 */
[----:B------:R-:W-:Y:S01]  /*10fb0*/  @!P0 FADD R7, R7, 1 ;  /* 0x3f80000007078421 */ /* 0x000fe20000000000 */
[----:B------:R-:W-:Y:S06]  /*10fc0*/  @P1 BRA `(.L_x_3396) ;  /* 0xfffffff400b01947 */ /* 0x000fec000383ffff */
.L_x_3383:
        /* <DEDUP_REMOVED lines=31> */
.L_x_3399:
[----:B------:R-:W-:Y:S01]  /*111c0*/  FMUL.FTZ R24, R16, R5 ;  /* 0x0000000510187220 */ /* 0x000fe20000410000 */
[----:B------:R-:W-:-:S03]  /*111d0*/  FMUL.FTZ R2, R5, 0.5 ;  /* 0x3f00000005027820 */ /* 0x000fc60000410000 */
[----:B------:R-:W-:-:S04]  /*111e0*/  FFMA R5, -R24, R24, R16 ;  /* 0x0000001818057223 */ /* 0x000fc80000000110 */
[----:B------:R-:W-:-:S07]  /*111f0*/  FFMA R24, R5, R2, R24 ;  /* 0x0000000205187223 */ /* 0x000fce0000000018 */
.L_x_3400:
[----:B------:R-:W-:Y:S05]  /*11200*/  BSYNC.RECONVERGENT B1 ;  /* 0x0000000000017941 */ /* 0x000fea0003800200 */
.L_x_3398:
        /* <DEDUP_REMOVED lines=33> */
.L_x_3402:
[----:B------:R-:W-:Y:S01]  /*11420*/  FMUL.FTZ R24, R16, R5 ;  /* 0x0000000510187220 */ /* 0x000fe20000410000 */
[----:B------:R-:W-:-:S03]  /*11430*/  FMUL.FTZ R2, R5, 0.5 ;  /* 0x3f00000005027820 */ /* 0x000fc60000410000 */
[----:B------:R-:W-:-:S04]  /*11440*/  FFMA R5, -R24, R24, R16 ;  /* 0x0000001818057223 */ /* 0x000fc80000000110 */
[----:B------:R-:W-:-:S07]  /*11450*/  FFMA R24, R5, R2, R24 ;  /* 0x0000000205187223 */ /* 0x000fce0000000018 */
.L_x_3403:
[----:B------:R-:W-:Y:S05]  /*11460*/  BSYNC.RECONVERGENT B1 ;  /* 0x0000000000017941 */ /* 0x000fea0003800200 */
.L_x_3401:
        /* <DEDUP_REMOVED lines=33> */
.L_x_3405:
[----:B------:R-:W-:Y:S01]  /*11680*/  FMUL.FTZ R24, R16, R3 ;  /* 0x0000000310187220 */ /* 0x000fe20000410000 */
[----:B------:R-:W-:-:S03]  /*11690*/  FMUL.FTZ R2, R3, 0.5 ;  /* 0x3f00000003027820 */ /* 0x000fc60000410000 */
[----:B------:R-:W-:-:S04]  /*116a0*/  FFMA R3, -R24, R24, R16 ;  /* 0x0000001818037223 */ /* 0x000fc80000000110 */
[----:B------:R-:W-:-:S07]  /*116b0*/  FFMA R24, R3, R2, R24 ;  /* 0x0000000203187223 */ /* 0x000fce0000000018 */
.L_x_3406:
[----:B------:R-:W-:Y:S05]  /*116c0*/  BSYNC.RECONVERGENT B1 ;  /* 0x0000000000017941 */ /* 0x000fea0003800200 */
.L_x_3404:
[----:B------:R-:W-:-:S13]  /*116d0*/  FSETP.GTU.AND P0, PT, R24, 1, PT ;  /* 0x3f8000001800780b */ /* 0x000fda0003f0c000 */
[----:B------:R-:W-:-:S07]  /*116e0*/  @!P0 FADD R7, R7, 1 ;  /* 0x3f80000007078421 */ /* 0x000fce0000000000 */
.L_x_3397:
        /* <DEDUP_REMOVED lines=19> */
.L_x_3420:
[----:B------:R-:W-:Y:S01]  /*11820*/  SHF.R.U32.HI R2, RZ, 0x2, R35 ;  /* 0x00000002ff027819 */ /* 0x000fe20000011623 */
[----:B------:R-:W-:Y:S01]  /*11830*/  IMAD.SHL.U32 R12, R37, 0x10, RZ ;  /* 0x00000010250c7824 */ /* 0x000fe200078e00ff */
[----:B------:R-:W-:Y:S01]  /*11840*/  BSSY.RECONVERGENT B1, `(.L_x_3408) ;  /* 0x0000021000017945 */ /* 0x000fe20003800200 */
[----:B------:R-:W-:Y:S01]  /*11850*/  VIADD R5, R5, 0x4 ;  /* 0x0000000405057836 */ /* 0x000fe20000000000 */
[----:B------:R-:W-:Y:S02]  /*11860*/  LOP3.LUT R2, R2, R35, RZ, 0x3c, !PT ;  /* 0x0000002302027212 */ /* 0x000fe400078e3cff */
[----:B------:R-:W-:Y:S02]  /*11870*/  SHF.R.U32.HI R35, RZ, 0x2, R8 ;  /* 0x00000002ff237819 */ /* 0x000fe40000011608 */
[----:B------:R-:W-:Y:S01]  /*11880*/  ISETP.NE.AND P1, PT, R5, R4, PT ;  /* 0x000000040500720c */ /* 0x000fe20003f25270 */
[----:B------:R-:W-:Y:S01]  /*11890*/  IMAD.SHL.U32 R3, R2, 0x2, RZ ;  /* 0x0000000202037824 */ /* 0x000fe200078e00ff */
[----:B------:R-:W-:-:S04]  /*118a0*/  LOP3.LUT R35, R35, R8, RZ, 0x3c, !PT ;  /* 0x0000000823237212 */ /* 0x000fc800078e3cff */
[----:B------:R-:W-:-:S04]  /*118b0*/  LOP3.LUT R3, R37, R12, R3, 0x96, !PT ;  /* 0x0000000c25037212 */ /* 0x000fc800078e9603 */
[----:B------:R-:W-:Y:S01]  /*118c0*/  LOP3.LUT R8, R3, R2, RZ, 0x3c, !PT ;  /* 0x0000000203087212 */ /* 0x000fe200078e3cff */
[----:B------:R-:W-:-:S03]  /*118d0*/  IMAD.SHL.U32 R3, R35, 0x2, RZ ;  /* 0x0000000223037824 */ /* 0x000fc600078e00ff */
[----:B------:R-:W-:-:S04]  /*118e0*/  SHF.L.U32 R2, R8, 0x4, RZ ;  /* 0x0000000408027819 */ /* 0x000fc800000006ff */
        /* <DEDUP_REMOVED lines=18> */
.L_x_3409:
[----:B------:R-:W-:Y:S01]  /*11a10*/  FMUL.FTZ R24, R16, R35 ;  /* 0x0000002310187220 */ /* 0x000fe20000410000 */
[----:B------:R-:W-:-:S03]  /*11a20*/  FMUL.FTZ R2, R35, 0.5 ;  /* 0x3f00000023027820 */ /* 0x000fc60000410000 */
[----:B------:R-:W-:-:S04]  /*11a30*/  FFMA R35, -R24, R24, R16 ;  /* 0x0000001818237223 */ /* 0x000fc80000000110 */
[----:B------:R-:W-:-:S07]  /*11a40*/  FFMA R24, R35, R2, R24 ;  /* 0x0000000223187223 */ /* 0x000fce0000000018 */
.L_x_3410:
[----:B------:R-:W-:Y:S05]  /*11a50*/  BSYNC.RECONVERGENT B1 ;  /* 0x0000000000017941 */ /* 0x000fea0003800200 */
.L_x_3408:
        /* <DEDUP_REMOVED lines=31> */
.L_x_3412:
[----:B------:R-:W-:Y:S01]  /*11c50*/  FMUL.FTZ R24, R16, R39 ;  /* 0x0000002710187220 */ /* 0x000fe20000410000 */
[----:B------:R-:W-:-:S03]  /*11c60*/  FMUL.FTZ R2, R39, 0.5 ;  /* 0x3f00000027027820 */ /* 0x000fc60000410000 */
[----:B------:R-:W-:-:S04]  /*11c70*/  FFMA R39, -R24, R24, R16 ;  /* 0x0000001818277223 */ /* 0x000fc80000000110 */
[----:B------:R-:W-:-:S07]  /*11c80*/  FFMA R24, R39, R2, R24 ;  /* 0x0000000227187223 */ /* 0x000fce0000000018 */
.L_x_3413:
[----:B------:R-:W-:Y:S05]  /*11c90*/  BSYNC.RECONVERGENT B1 ;  /* 0x0000000000017941 */ /* 0x000fea0003800200 */
.L_x_3411:
        /* <DEDUP_REMOVED lines=31> */
.L_x_3415:
[----:B------:R-:W-:Y:S01]  /*11e90*/  FMUL.FTZ R24, R16, R37 ;  /* 0x0000002510187220 */ /* 0x000fe20000410000 */
[----:B------:R-:W-:-:S03]  /*11ea0*/  FMUL.FTZ R2, R37, 0.5 ;  /* 0x3f00000025027820 */ /* 0x000fc60000410000 */
[----:B------:R-:W-:-:S04]  /*11eb0*/  FFMA R37, -R24, R24, R16 ;  /* 0x0000001818257223 */ /* 0x000fc80000000110 */
[----:B------:R-:W-:-:S07]  /*11ec0*/  FFMA R24, R37, R2, R24 ;  /* 0x0000000225187223 */ /* 0x000fce0000000018 */
.L_x_3416:
[----:B------:R-:W-:Y:S05]  /*11ed0*/  BSYNC.RECONVERGENT B1 ;  /* 0x0000000000017941 */ /* 0x000fea0003800200 */
.L_x_3414:
        /* <DEDUP_REMOVED lines=32> */
.L_x_3418:
[----:B------:R-:W-:Y:S01]  /*120e0*/  FMUL.FTZ R24, R16, R3 ;  /* 0x0000000310187220 */ /* 0x000fe20000410000 */
[----:B------:R-:W-:-:S03]  /*120f0*/  FMUL.FTZ R2, R3, 0.5 ;  /* 0x3f00000003027820 */ /* 0x000fc60000410000 */
[----:B------:R-:W-:-:S04]  /*12100*/  FFMA R3, -R24, R24, R16 ;  /* 0x0000001818037223 */ /* 0x000fc80000000110 */
[----:B------:R-:W-:-:S07]  /*12110*/  FFMA R24, R3, R2, R24 ;  /* 0x0000000203187223 */ /* 0x000fce0000000018 */
.L_x_3419:
[----:B------:R-:W-:Y:S05]  /*12120*/  BSYNC.RECONVERGENT B1 ;  /* 0x0000000000017941 */ /* 0x000fea0003800200 */
.L_x_3417:
[----:B------:R-:W-:-:S13]  /*12130*/  FSETP.GTU.AND P0, PT, R24, 1, PT ;  /* 0x3f8000001800780b */ /* 0x000fda0003f0c000 */
[----:B------:R-:W-:Y:S01]  /*12140*/  @!P0 FADD R10, R10, 1 ;  /* 0x3f8000000a0a8421 */ /* 0x000fe20000000000 */
[----:B------:R-:W-:Y:S06]  /*12150*/  @P1 BRA `(.L_x_3420) ;  /* 0xfffffff400b01947 */ /* 0x000fec000383ffff */
.L_x_3407:
[----:B------:R-:W-:-:S13]  /*12160*/  ISETP.NE.AND P0, PT, RZ, UR9, PT ;  /* 0x00000009ff007c0c */ /* 0x000fda000bf05270 */
        /* <DEDUP_REMOVED lines=30> */
.L_x_3423:
[----:B------:R-:W-:Y:S01]  /*12350*/  FMUL.FTZ R24, R16, R35 ;  /* 0x0000002310187220 */ /* 0x000fe20000410000 */
[----:B------:R-:W-:-:S03]  /*12360*/  FMUL.FTZ R2, R35, 0.5 ;  /* 0x3f00000023027820 */ /* 0x000fc60000410000 */
[----:B------:R-:W-:-:S04]  /*12370*/  FFMA R35, -R24, R24, R16 ;  /* 0x0000001818237223 */ /* 0x000fc80000000110 */
[----:B------:R-:W-:-:S07]  /*12380*/  FFMA R24, R35, R2, R24 ;  /* 0x0000000223187223 */ /* 0x000fce0000000018 */
.L_x_3424:
[----:B------:R-:W-:Y:S05]  /*12390*/  BSYNC.RECONVERGENT B1 ;  /* 0x0000000000017941 */ /* 0x000fea0003800200 */
.L_x_3422:
        /* <DEDUP_REMOVED lines=33> */
.L_x_3426:
[----:B------:R-:W-:Y:S01]  /*125b0*/  FMUL.FTZ R24, R16, R35 ;  /* 0x0000002310187220 */ /* 0x000fe20000410000 */
[----:B------:R-:W-:-:S03]  /*125c0*/  FMUL.FTZ R2, R35, 0.5 ;  /* 0x3f00000023027820 */ /* 0x000fc60000410000 */
[----:B------:R-:W-:-:S04]  /*125d0*/  FFMA R35, -R24, R24, R16 ;  /* 0x0000001818237223 */ /* 0x000fc80000000110 */
[----:B------:R-:W-:-:S07]  /*125e0*/  FFMA R24, R35, R2, R24 ;  /* 0x0000000223187223 */ /* 0x000fce0000000018 */
.L_x_3427:
[----:B------:R-:W-:Y:S05]  /*125f0*/  BSYNC.RECONVERGENT B1 ;  /* 0x0000000000017941 */ /* 0x000fea0003800200 */
.L_x_3425:
        /* <DEDUP_REMOVED lines=33> */
.L_x_3429:
[----:B------:R-:W-:Y:S01]  /*12810*/  FMUL.FTZ R24, R16, R3 ;  /* 0x0000000310187220 */ /* 0x000fe20000410000 */
[----:B------:R-:W-:-:S03]  /*12820*/  FMUL.FTZ R2, R3, 0.5 ;  /* 0x3f00000003027820 */ /* 0x000fc60000410000 */
[----:B------:R-:W-:-:S04]  /*12830*/  FFMA R3, -R24, R24, R16 ;  /* 0x0000001818037223 */ /* 0x000fc80000000110 */
[----:B------:R-:W-:-:S07]  /*12840*/  FFMA R24, R3, R2, R24 ;  /* 0x0000000203187223 */ /* 0x000fce0000000018 */
.L_x_3430:
[----:B------:R-:W-:Y:S05]  /*12850*/  BSYNC.RECONVERGENT B1 ;  /* 0x0000000000017941 */ /* 0x000fea0003800200 */
.L_x_3428:
[----:B------:R-:W-:-:S13]  /*12860*/  FSETP.GTU.AND P0, PT, R24, 1, PT ;  /* 0x3f8000001800780b */ /* 0x000fda0003f0c000 */
[----:B------:R-:W-:-:S07]  /*12870*/  @!P0 FADD R10, R10, 1 ;  /* 0x3f8000000a0a8421 */ /* 0x000fce0000000000 */
.L_x_3421:
        /* <DEDUP_REMOVED lines=19> */
.L_x_3444:
[----:B------:R-:W-:Y:S01]  /*129b0*/  SHF.R.U32.HI R2, RZ, 0x2, R37 ;  /* 0x00000002ff027819 */ /* 0x000fe20000011625 */
[----:B------:R-:W-:Y:S01]  /*129c0*/  IMAD.SHL.U32 R16, R41, 0x10, RZ ;  /* 0x0000001029107824 */ /* 0x000fe200078e00ff */
[----:B------:R-:W-:Y:S01]  /*129d0*/  BSSY.RECONVERGENT B1, `(.L_x_3432) ;  /* 0x0000021000017945 */ /* 0x000fe20003800200 */
[----:B------:R-:W-:Y:S01]  /*129e0*/  VIADD R35, R35, 0x4 ;  /* 0x0000000423237836 */ /* 0x000fe20000000000 */
[----:B------:R-:W-:Y:S02]  /*129f0*/  LOP3.LUT R2, R2, R37, RZ, 0x3c, !PT ;  /* 0x0000002502027212 */ /* 0x000fe400078e3cff */
[----:B------:R-:W-:Y:S02]  /*12a00*/  SHF.R.U32.HI R37, RZ, 0x2, R8 ;  /* 0x00000002ff257819 */ /* 0x000fe40000011608 */
[----:B------:R-:W-:Y:S02]  /*12a10*/  SHF.L.U32 R3, R2, 0x1, RZ ;  /* 0x0000000102037819 */ /* 0x000fe400000006ff */
[----:B------:R-:W-:-:S02]  /*12a20*/  LOP3.LUT R37, R37, R8, RZ, 0x3c, !PT ;  /* 0x0000000825257212 */ /* 0x000fc400078e3cff */
[----:B------:R-:W-:Y:S02]  /*12a30*/  LOP3.LUT R3, R41, R16, R3, 0x96, !PT ;  /* 0x0000001029037212 */ /* 0x000fe400078e9603 */
[----:B------:R-:W-:Y:S02]  /*12a40*/  ISETP.NE.AND P1, PT, R35, R4, PT ;  /* 0x000000042300720c */ /* 0x000fe40003f25270 */
[----:B------:R-:W-:Y:S01]  /*12a50*/  LOP3.LUT R8, R3, R2, RZ, 0x3c, !PT ;  /* 0x0000000203087212 */ /* 0x000fe200078e3cff */
[----:B------:R-:W-:-:S04]  /*12a60*/  IMAD.SHL.U32 R3, R37, 0x2, RZ ;  /* 0x0000000225037824 */ /* 0x000fc800078e00ff */
        /* <DEDUP_REMOVED lines=19> */
.L_x_3433:
[----:B------:R-:W-:Y:S01]  /*12ba0*/  FMUL.FTZ R24, R16, R37 ;  /* 0x0000002510187220 */ /* 0x000fe20000410000 */
[----:B------:R-:W-:-:S03]  /*12bb0*/  FMUL.FTZ R2, R37, 0.5 ;  /* 0x3f00000025027820 */ /* 0x000fc60000410000 */
[----:B------:R-:W-:-:S04]  /*12bc0*/  FFMA R37, -R24, R24, R16 ;  /* 0x0000001818257223 */ /* 0x000fc80000000110 */
[----:B------:R-:W-:-:S07]  /*12bd0*/  FFMA R24, R37, R2, R24 ;  /* 0x0000000225187223 */ /* 0x000fce0000000018 */
.L_x_3434:
[----:B------:R-:W-:Y:S05]  /*12be0*/  BSYNC.RECONVERGENT B1 ;  /* 0x0000000000017941 */ /* 0x000fea0003800200 */
.L_x_3432:
        /* <DEDUP_REMOVED lines=31> */
.L_x_3436:
[----:B------:R-:W-:Y:S01]  /*12de0*/  FMUL.FTZ R24, R16, R39 ;  /* 0x0000002710187220 */ /* 0x000fe20000410000 */
[----:B------:R-:W-:-:S03]  /*12df0*/  FMUL.FTZ R2, R39, 0.5 ;  /* 0x3f00000027027820 */ /* 0x000fc60000410000 */
[----:B------:R-:W-:-:S04]  /*12e00*/  FFMA R39, -R24, R24, R16 ;  /* 0x0000001818277223 */ /* 0x000fc80000000110 */
[----:B------:R-:W-:-:S07]  /*12e10*/  FFMA R24, R39, R2, R24 ;  /* 0x0000000227187223 */ /* 0x000fce0000000018 */
.L_x_3437:
[----:B------:R-:W-:Y:S05]  /*12e20*/  BSYNC.RECONVERGENT B1 ;  /* 0x0000000000017941 */ /* 0x000fea0003800200 */
.L_x_3435:
        /* <DEDUP_REMOVED lines=31> */
.L_x_3439:
[----:B------:R-:W-:Y:S01]  /*13020*/  FMUL.FTZ R24, R16, R39 ;  /* 0x0000002710187220 */ /* 0x000fe20000410000 */
[----:B------:R-:W-:-:S03]  /*13030*/  FMUL.FTZ R2, R39, 0.5 ;  /* 0x3f00000027027820 */ /* 0x000fc60000410000 */
[----:B------:R-:W-:-:S04]  /*13040*/  FFMA R39, -R24, R24, R16 ;  /* 0x0000001818277223 */ /* 0x000fc80000000110 */
[----:B------:R-:W-:-:S07]  /*13050*/  FFMA R24, R39, R2, R24 ;  /* 0x0000000227187223 */ /* 0x000fce0000000018 */
.L_x_3440:
[----:B------:R-:W-:Y:S05]  /*13060*/  BSYNC.RECONVERGENT B1 ;  /* 0x0000000000017941 */ /* 0x000fea0003800200 */
.L_x_3438:
        /* <DEDUP_REMOVED lines=32> */
.L_x_3442:
[----:B------:R-:W-:Y:S01]  /*13270*/  FMUL.FTZ R24, R16, R3 ;  /* 0x0000000310187220 */ /* 0x000fe20000410000 */
[----:B------:R-:W-:-:S03]  /*13280*/  FMUL.FTZ R2, R3, 0.5 ;  /* 0x3f00000003027820 */ /* 0x000fc60000410000 */
[----:B------:R-:W-:-:S04]  /*13290*/  FFMA R3, -R24, R24, R16 ;  /* 0x0000001818037223 */ /* 0x000fc80000000110 */
[----:B------:R-:W-:-:S07]  /*132a0*/  FFMA R24, R3, R2, R24 ;  /* 0x0000000203187223 */ /* 0x000fce0000000018 */
.L_x_3443:
[----:B------:R-:W-:Y:S05]  /*132b0*/  BSYNC.RECONVERGENT B1 ;  /* 0x0000000000017941 */ /* 0x000fea0003800200 */
.L_x_3441:
[----:B------:R-:W-:-:S13]  /*132c0*/  FSETP.GTU.AND P0, PT, R24, 1, PT ;  /* 0x3f8000001800780b */ /* 0x000fda0003f0c000 */
[----:B------:R-:W-:Y:S01]  /*132d0*/  @!P0 FADD R12, R12, 1 ;  /* 0x3f8000000c0c8421 */ /* 0x000fe20000000000 */
[----:B------:R-:W-:Y:S06]  /*132e0*/  @P1 BRA `(.L_x_3444) ;  /* 0xfffffff400b01947 */ /* 0x000fec000383ffff */
.L_x_3431:
        /* <DEDUP_REMOVED lines=31> */
.L_x_3447:
[----:B------:R-:W-:Y:S01]  /*134e0*/  FMUL.FTZ R24, R16, R37 ;  /* 0x0000002510187220 */ /* 0x000fe20000410000 */
[----:B------:R-:W-:-:S03]  /*134f0*/  FMUL.FTZ R2, R37, 0.5 ;  /* 0x3f00000025027820 */ /* 0x000fc60000410000 */
[----:B------:R-:W-:-:S04]  /*13500*/  FFMA R37, -R24, R24, R16 ;  /* 0x0000001818257223 */ /* 0x000fc80000000110 */
[----:B------:R-:W-:-:S07]  /*13510*/  FFMA R24, R37, R2, R24 ;  /* 0x0000000225187223 */ /* 0x000fce0000000018 */
.L_x_3448:
[----:B------:R-:W-:Y:S05]  /*13520*/  BSYNC.RECONVERGENT B1 ;  /* 0x0000000000017941 */ /* 0x000fea0003800200 */
.L_x_3446:
        /* <DEDUP_REMOVED lines=33> */
.L_x_3450:
[----:B------:R-:W-:Y:S01]  /*13740*/  FMUL.FTZ R24, R16, R37 ;  /* 0x0000002510187220 */ /* 0x000fe20000410000 */
[----:B------:R-:W-:-:S03]  /*13750*/  FMUL.FTZ R2, R37, 0.5 ;  /* 0x3f00000025027820 */ /* 0x000fc60000410000 */
[----:B------:R-:W-:-:S04]  /*13760*/  FFMA R37, -R24, R24, R16 ;  /* 0x0000001818257223 */ /* 0x000fc80000000110 */
[----:B------:R-:W-:-:S07]  /*13770*/  FFMA R24, R37, R2, R24 ;  /* 0x0000000225187223 */ /* 0x000fce0000000018 */
.L_x_3451:
[----:B------:R-:W-:Y:S05]  /*13780*/  BSYNC.RECONVERGENT B1 ;  /* 0x0000000000017941 */ /* 0x000fea0003800200 */
.L_x_3449:
        /* <DEDUP_REMOVED lines=33> */
.L_x_3453:
[----:B------:R-:W-:Y:S01]  /*139a0*/  FMUL.FTZ R24, R16, R3 ;  /* 0x0000000310187220 */ /* 0x000fe20000410000 */
[----:B------:R-:W-:-:S03]  /*139b0*/  FMUL.FTZ R2, R3, 0.5 ;  /* 0x3f00000003027820 */ /* 0x000fc60000410000 */
[----:B------:R-:W-:-:S04]  /*139c0*/  FFMA R3, -R24, R24, R16 ;  /* 0x0000001818037223 */ /* 0x000fc80000000110 */
[----:B------:R-:W-:-:S07]  /*139d0*/  FFMA R24, R3, R2, R24 ;  /* 0x0000000203187223 */ /* 0x000fce0000000018 */
.L_x_3454:
[----:B------:R-:W-:Y:S05]  /*139e0*/  BSYNC.RECONVERGENT B1 ;  /* 0x0000000000017941 */ /* 0x000fea0003800200 */
.L_x_3452:
[----:B------:R-:W-:-:S13]  /*139f0*/  FSETP.GTU.AND P0, PT, R24, 1, PT ;  /* 0x3f8000001800780b */ /* 0x000fda0003f0c000 */
[----:B------:R-:W-:-:S07]  /*13a00*/  @!P0 FADD R12, R12, 1 ;  /* 0x3f8000000c0c8421 */ /* 0x000fce0000000000 */
.L_x_3445:
        /* <DEDUP_REMOVED lines=19> */
.L_x_3468:
        /* <DEDUP_REMOVED lines=31> */
.L_x_3457:
[----:B------:R-:W-:Y:S01]  /*13d30*/  FMUL.FTZ R24, R16, R39 ;  /* 0x0000002710187220 */ /* 0x000fe20000410000 */
[----:B------:R-:W-:-:S03]  /*13d40*/  FMUL.FTZ R2, R39, 0.5 ;  /* 0x3f00000027027820 */ /* 0x000fc60000410000 */
[----:B------:R-:W-:-:S04]  /*13d50*/  FFMA R39, -R24, R24, R16 ;  /* 0x0000001818277223 */ /* 0x000fc80000000110 */
[----:B------:R-:W-:-:S07]  /*13d60*/  FFMA R24, R39, R2, R24 ;  /* 0x0000000227187223 */ /* 0x000fce0000000018 */
.L_x_3458:
[----:B------:R-:W-:Y:S05]  /*13d70*/  BSYNC.RECONVERGENT B1 ;  /* 0x0000000000017941 */ /* 0x000fea0003800200 */
.L_x_3456:
        /* <DEDUP_REMOVED lines=31> */
.L_x_3460:
[----:B------:R-:W-:Y:S01]  /*13f70*/  FMUL.FTZ R24, R16, R39 ;  /* 0x0000002710187220 */ /* 0x000fe20000410000 */
[----:B------:R-:W-:-:S03]  /*13f80*/  FMUL.FTZ R2, R39, 0.5 ;  /* 0x3f00000027027820 */ /* 0x000fc60000410000 */
[----:B------:R-:W-:-:S04]  /*13f90*/  FFMA R39, -R24, R24, R16 ;  /* 0x0000001818277223 */ /* 0x000fc80000000110 */
[----:B------:R-:W-:-:S07]  /*13fa0*/  FFMA R24, R39, R2, R24 ;  /* 0x0000000227187223 */ /* 0x000fce0000000018 */
.L_x_3461:
[----:B------:R-:W-:Y:S05]  /*13fb0*/  BSYNC.RECONVERGENT B1 ;  /* 0x0000000000017941 */ /* 0x000fea0003800200 */
.L_x_3459:
        /* <DEDUP_REMOVED lines=31> */
.L_x_3463:
[----:B------:R-:W-:Y:S01]  /*141b0*/  FMUL.FTZ R24, R16, R39 ;  /* 0x0000002710187220 */ /* 0x000fe20000410000 */
[----:B------:R-:W-:-:S03]  /*141c0*/  FMUL.FTZ R2, R39, 0.5 ;  /* 0x3f00000027027820 */ /* 0x000fc60000410000 */
[----:B------:R-:W-:-:S04]  /*141d0*/  FFMA R39, -R24, R24, R16 ;  /* 0x0000001818277223 */ /* 0x000fc80000000110 */
[----:B------:R-:W-:-:S07]  /*141e0*/  FFMA R24, R39, R2, R24 ;  /* 0x0000000227187223 */ /* 0x000fce0000000018 */
.L_x_3464:
[----:B------:R-:W-:Y:S05]  /*141f0*/  BSYNC.RECONVERGENT B1 ;  /* 0x0000000000017941 */ /* 0x000fea0003800200 */
.L_x_3462:
        /* <DEDUP_REMOVED lines=32> */
.L_x_3466:
[----:B------:R-:W-:Y:S01]  /*14400*/  FMUL.FTZ R24, R16, R39 ;  /* 0x0000002710187220 */ /* 0x000fe20000410000 */
[----:B------:R-:W-:-:S03]  /*14410*/  FMUL.FTZ R2, R39, 0.5 ;  /* 0x3f00000027027820 */ /* 0x000fc60000410000 */
[----:B------:R-:W-:-:S04]  /*14420*/  FFMA R39, -R24, R24, R16 ;  /* 0x0000001818277223 */ /* 0x000fc80000000110 */
[----:B------:R-:W-:-:S07]  /*14430*/  FFMA R24, R39, R2, R24 ;  /* 0x0000000227187223 */ /* 0x000fce0000000018 */
.L_x_3467:
[----:B------:R-:W-:Y:S05]  /*14440*/  BSYNC.RECONVERGENT B1 ;  /* 0x0000000000017941 */ /* 0x000fea0003800200 */
.L_x_3465:
[----:B------:R-:W-:-:S13]  /*14450*/  FSETP.GTU.AND P0, PT, R24, 1, PT ;  /* 0x3f8000001800780b */ /* 0x000fda0003f0c000 */
[----:B------:R-:W-:Y:S01]  /*14460*/  @!P0 FADD R30, R30, 1 ;  /* 0x3f8000001e1e8421 */ /* 0x000fe20000000000 */
[----:B------:R-:W-:Y:S06]  /*14470*/  @P1 BRA `(.L_x_3468) ;  /* 0xfffffff400b01947 */ /* 0x000fec000383ffff */
.L_x_3455:
        /* <DEDUP_REMOVED lines=31> */
.L_x_3471:
[----:B------:R-:W-:Y:S01]  /*14670*/  FMUL.FTZ R24, R16, R35 ;  /* 0x0000002310187220 */ /* 0x000fe20000410000 */
[----:B------:R-:W-:-:S03]  /*14680*/  FMUL.FTZ R2, R35, 0.5 ;  /* 0x3f00000023027820 */ /* 0x000fc60000410000 */
[----:B------:R-:W-:-:S04]  /*14690*/  FFMA R35, -R24, R24, R16 ;  /* 0x0000001818237223 */ /* 0x000fc80000000110 */
[----:B------:R-:W-:-:S07]  /*146a0*/  FFMA R24, R35, R2, R24 ;  /* 0x0000000223187223 */ /* 0x000fce0000000018 */
.L_x_3472:
[----:B------:R-:W-:Y:S05]  /*146b0*/  BSYNC.RECONVERGENT B1 ;  /* 0x0000000000017941 */ /* 0x000fea0003800200 */
.L_x_3470:
        /* <DEDUP_REMOVED lines=32> */
[----:B------:R-:W-:Y:S05]  /*148c0*/  CALL.REL.NOINC `($__internal_6_$__cuda_sm20_sqrt_rn_f32_slowpath) ;  /* 0x0000015c00f07944 */ /* 0x000fea0003c00000 */
[----:B------:R-:W-:Y:S05]  /*148d0*/  BSYNC.RECONVERGENT B2 ;  /* 0x0000000000027941 */ /* 0x000fea0003800200 */
.L_x_3475:
[----:B------:R-:W-:Y:S05]  /*148e0*/  BRA `(.L_x_3476) ;  /* 0x0000000000107947 */ /* 0x000fea0003800000 */
.L_x_3474:
[----:B------:R-:W-:Y:S01]  /*148f0*/  FMUL.FTZ R24, R16, R35 ;  /* 0x0000002310187220 */ /* 0x000fe20000410000 */
[----:B------:R-:W-:-:S03]  /*14900*/  FMUL.FTZ R2, R35, 0.5 ;  /* 0x3f00000023027820 */ /* 0x000fc60000410000 */
[----:B------:R-:W-:-:S04]  /*14910*/  FFMA R35, -R24, R24, R16 ;  /* 0x0000001818237223 */ /* 0x000fc80000000110 */
[----:B------:R-:W-:-:S07]  /*14920*/  FFMA R24, R35, R2, R24 ;  /* 0x0000000223187223 */ /* 0x000fce0000000018 */
.L_x_3476:
[----:B------:R-:W-:Y:S05]  /*14930*/  BSYNC.RECONVERGENT B1 ;  /* 0x0000000000017941 */ /* 0x000fea0003800200 */
.L_x_3473:
        /* <DEDUP_REMOVED lines=33> */
.L_x_3478:
[----:B------:R-:W-:Y:S01]  /*14b50*/  FMUL.FTZ R24, R16, R35 ;  /* 0x0000002310187220 */ /* 0x000fe20000410000 */
[----:B------:R-:W-:-:S03]  /*14b60*/  FMUL.FTZ R2, R35, 0.5 ;  /* 0x3f00000023027820 */ /* 0x000fc60000410000 */
[----:B------:R-:W-:-:S04]  /*14b70*/  FFMA R35, -R24, R24, R16 ;  /* 0x0000001818237223 */ /* 0x000fc80000000110 */
[----:B------:R-:W-:-:S07]  /*14b80*/  FFMA R24, R35, R2, R24 ;  /* 0x0000000223187223 */ /* 0x000fce0000000018 */
.L_x_3479:
[----:B------:R-:W-:Y:S05]  /*14b90*/  BSYNC.RECONVERGENT B1 ;  /* 0x0000000000017941 */ /* 0x000fea0003800200 */
.L_x_3477:
[----:B------:R-:W-:-:S13]  /*14ba0*/  FSETP.GTU.AND P0, PT, R24, 1, PT ;  /* 0x3f8000001800780b */ /* 0x000fda0003f0c000 */
[----:B------:R-:W-:-:S07]  /*14bb0*/  @!P0 FADD R30, R30, 1 ;  /* 0x3f8000001e1e8421 */ /* 0x000fce0000000000 */
.L_x_3469:
        /* <DEDUP_REMOVED lines=14> */
.L_x_3481:
[----:B------:R-:W-:Y:S05]  /*14ca0*/  BSYNC.RECONVERGENT B1 ;  /* 0x0000000000017941 */ /* 0x000fea0003800200 */
.L_x_3480:
        /* <DEDUP_REMOVED lines=12> */
[----:B------:R-:W-:-:S07]  /*14d70*/  MOV R6, R2 ;  /* 0x0000000200067202 */ /* 0x000fce0000000f00 */
.L_x_3483:
[----:B------:R-:W-:Y:S05]  /*14d80*/  BSYNC.RECONVERGENT B1 ;  /* 0x0000000000017941 */ /* 0x000fea0003800200 */
.L_x_3482:
        /* <DEDUP_REMOVED lines=13> */
.L_x_3485:
[----:B------:R-:W-:Y:S05]  /*14e60*/  BSYNC.RECONVERGENT B1 ;  /* 0x0000000000017941 */ /* 0x000fea0003800200 */
.L_x_3484:
        /* <DEDUP_REMOVED lines=14> */
.L_x_3487:
[----:B------:R-:W-:Y:S05]  /*14f50*/  BSYNC.RECONVERGENT B1 ;  /* 0x0000000000017941 */ /* 0x000fea0003800200 */
.L_x_3486:
        /* <DEDUP_REMOVED lines=13> */
.L_x_3489:
[----:B------:R-:W-:Y:S05]  /*15030*/  BSYNC.RECONVERGENT B1 ;  /* 0x0000000000017941 */ /* 0x000fea0003800200 */
.L_x_3488:
        /* <DEDUP_REMOVED lines=14> */
.L_x_3491:
[----:B------:R-:W-:Y:S05]  /*15120*/  BSYNC.RECONVERGENT B1 ;  /* 0x0000000000017941 */ /* 0x000fea0003800200 */
.L_x_3490:
        /* <DEDUP_REMOVED lines=13> */
.L_x_3493:
[----:B------:R-:W-:Y:S05]  /*15200*/  BSYNC.RECONVERGENT B1 ;  /* 0x0000000000017941 */ /* 0x000fea0003800200 */
.L_x_3492:
        /* <DEDUP_REMOVED lines=14> */
.L_x_3495:
[----:B------:R-:W-:Y:S05]  /*152f0*/  BSYNC.RECONVERGENT B1 ;  /* 0x0000000000017941 */ /* 0x000fea0003800200 */
.L_x_3494:
        /* <DEDUP_REMOVED lines=13> */
.L_x_3497:
[----:B------:R-:W-:Y:S05]  /*153d0*/  BSYNC.RECONVERGENT B1 ;  /* 0x0000000000017941 */ /* 0x000fea0003800200 */
.L_x_3496:
        /* <DEDUP_REMOVED lines=14> */
.L_x_3499:
[----:B------:R-:W-:Y:S05]  /*154c0*/  BSYNC.RECONVERGENT B1 ;  /* 0x0000000000017941 */ /* 0x000fea0003800200 */
.L_x_3498:
        /* <DEDUP_REMOVED lines=14> */
.L_x_3501:
[----:B------:R-:W-:Y:S05]  /*155b0*/  BSYNC.RECONVERGENT B1 ;  /* 0x0000000000017941 */ /* 0x000fea0003800200 */
.L_x_3500:
        /* <DEDUP_REMOVED lines=13> */
.L_x_3503:
[----:B------:R-:W-:Y:S05]  /*15690*/  BSYNC.RECONVERGENT B1 ;  /* 0x0000000000017941 */ /* 0x000fea0003800200 */
.L_x_3502:
        /* <DEDUP_REMOVED lines=14> */
.L_x_3505:
[----:B------:R-:W-:Y:S05]  /*15780*/  BSYNC.RECONVERGENT B1 ;  /* 0x0000000000017941 */ /* 0x000fea0003800200 */
.L_x_3504:
        /* <DEDUP_REMOVED lines=13> */
.L_x_3507:
[----:B------:R-:W-:Y:S05]  /*15860*/  BSYNC.RECONVERGENT B1 ;  /* 0x0000000000017941 */ /* 0x000fea0003800200 */
.L_x_3506:
        /* <DEDUP_REMOVED lines=14> */
.L_x_3509:
[----:B------:R-:W-:Y:S05]  /*15950*/  BSYNC.RECONVERGENT B1 ;  /* 0x0000000000017941 */ /* 0x000fea0003800200 */
.L_x_3508:
        /* <DEDUP_REMOVED lines=12> */
.L_x_3511:
[----:B------:R-:W-:Y:S05]  /*15a20*/  BSYNC.RECONVERGENT B1 ;  /* 0x0000000000017941 */ /* 0x000fea0003800200 */
.L_x_3510:
[----:B------:R-:W-:Y:S01]  /*15a30*/  MOV R3, R2 ;  /* 0x0000000200037202 */ /* 0x000fe20000000f00 */
[----:B------:R-:W-:Y:S06]  /*15a40*/  BRA `(.L_x_3512) ;  /* 0x00000000006c7947 */ /* 0x000fec0003800000 */
.L_x_3088:
        /* <DEDUP_REMOVED lines=10> */
[----:B------:R-:W-:Y:S05]  /*15af0*/  CALL.REL.NOINC `($__internal_7_$__cuda_sm3x_div_rn_noftz_f32_slowpath) ;  /* 0x0000014c00bc7944 */ /* 0x000fea0003c00000 */
.L_x_3513:
        /* <DEDUP_REMOVED lines=14> */
[----:B------:R-:W-:-:S02]  /*15be0*/  IMAD.MOV.U32 R31, RZ, RZ, R2 ;  /* 0x000000ffff1f7224 */ /* 0x000fc400078e0002 */
[----:B------:R-:W-:-:S07]  /*15bf0*/  IMAD.MOV.U32 R6, RZ, RZ, R2 ;  /* 0x000000ffff067224 */ /* 0x000fce00078e0002 */
.L_x_3512:
        /* <DEDUP_REMOVED lines=16> */
[----:B------:R-:W-:-:S04]  /*15d00*/  FADD R17, R17, R4 ;  /* 0x0000000411117221 */ /* 0x000fc80000000000 */
[----:B------:R-:W-:Y:S01]  /*15d10*/  FADD R10, R6, R17 ;  /* 0x00000011060a7221 */ /* 0x000fe20000000000 */
[----:B0-----:R-:W-:-:S05]  /*15d20*/  VIADD R12, R2, 0xffffe000 ;  /* 0xffffe000020c7836 */ /* 0x001fca0000000000 */
[----:B------:R-:W-:-:S13]  /*15d30*/  ISETP.GE.U32.AND P0, PT, R12, 0x2000, PT ;  /* 0x000020000c00780c */ /* 0x000fda0003f06070 */
        /* <DEDUP_REMOVED lines=13> */
.L_x_3516:
[----:B------:R-:W0:Y:S01]  /*15e10*/  LDC R6, c[0x0][0x39c] ;  /* 0x0000e700ff067b82 */ /* 0x000e220000000800 */
[----:B------:R-:W-:Y:S01]  /*15e20*/  IMAD.MOV.U32 R11, RZ, RZ, 0x2000 ;  /* 0x00002000ff0b7424 */ /* 0x000fe200078e00ff */
[C---:B0-----:R-:W-:Y:S02]  /*15e30*/  LOP3.LUT R8, R6.reuse, 0x3, RZ, 0xc0, !PT ;  /* 0x0000000306087812 */ /* 0x041fe400078ec0ff */
[C---:B------:R-:W-:Y:S01]  /*15e40*/  LOP3.LUT R7, R6.reuse, 0x7ffffffc, RZ, 0xc0, !PT ;  /* 0x7ffffffc06077812 */ /* 0x040fe200078ec0ff */
[----:B------:R-:W-:-:S07]  /*15e50*/  VIADD R6, R6, 0xffffffff ;  /* 0xffffffff06067836 */ /* 0x000fce0000000000 */
.L_x_3934:
        /* <DEDUP_REMOVED lines=19> */
[----:B------:R-:W-:Y:S01]  /*15f90*/  ISETP.GE.U32.AND P0, PT, R6, 0x3, PT ;  /* 0x000000030600780c */ /* 0x000fe20003f06070 */
[----:B------:R-:W-:Y:S01]  /*15fa0*/  IMAD.MOV.U32 R4, RZ, RZ, -0x75bd8fc ;  /* 0xf8a42704ff047424 */ /* 0x000fe200078e00ff */
[----:B------:R-:W-:Y:S01]  /*15fb0*/  IADD3 R15, PT, PT, R14, R11, RZ ;  /* 0x0000000b0e0f7210 */ /* 0x000fe20007ffe0ff */
[----:B------:R-:W-:Y:S02]  /*15fc0*/  IMAD.MOV.U32 R26, RZ, RZ, -0x23270784 ;  /* 0xdcd8f87cff1a7424 */ /* 0x000fe400078e00ff */
[----:B------:R-:W-:Y:S01]  /*15fd0*/  IMAD.MOV.U32 R17, RZ, RZ, RZ ;  /* 0x000000ffff117224 */ /* 0x000fe200078e00ff */
[----:B------:R-:W-:-:S05]  /*15fe0*/  LOP3.LUT R2, R15, 0xaad26b49, RZ, 0x3c, !PT ;  /* 0xaad26b490f027812 */ /* 0x000fca00078e3cff */
[----:B------:R-:W-:-:S04]  /*15ff0*/  IMAD R2, R2, 0x4182bed5, RZ ;  /* 0x4182bed502027824 */ /* 0x000fc800078e02ff */
[C---:B------:R-:W-:Y:S01]  /*16000*/  VIADD R3, R2.reuse, 0x583f19 ;  /* 0x00583f1902037836 */ /* 0x040fe20000000000 */
[C---:B------:R-:W-:Y:S01]  /*16010*/  LOP3.LUT R30, R2.reuse, 0x159a55e5, RZ, 0x3c, !PT ;  /* 0x159a55e5021e7812 */ /* 0x040fe200078e3cff */
[C---:B------:R-:W-:Y:S01]  /*16020*/  VIADD R5, R2.reuse, 0xd9f6dc18 ;  /* 0xd9f6dc1802057836 */ /* 0x040fe20000000000 */
[----:B------:R-:W-:Y:S01]  /*16030*/  IADD3 R34, PT, PT, R2, 0x75bcd15, RZ ;  /* 0x075bcd1502227810 */ /* 0x000fe20007ffe0ff */
[----:B------:R-:W-:Y:S06]  /*16040*/  @!P0 BRA `(.L_x_3518) ;  /* 0x0000000800608947 */ /* 0x000fec0003800000 */
[----:B------:R-:W-:Y:S02]  /*16050*/  HFMA2 R17, -RZ, RZ, 0, 0 ;  /* 0x00000000ff117431 */ /* 0x000fe400000001ff */
[----:B------:R-:W-:Y:S02]  /*16060*/  IMAD.MOV.U32 R28, RZ, RZ, RZ ;  /* 0x000000ffff1c7224 */ /* 0x000fe400078e00ff */
[----:B------:R-:W-:Y:S02]  /*16070*/  IMAD.MOV.U32 R4, RZ, RZ, -0x75bd8fc ;  /* 0xf8a42704ff047424 */ /* 0x000fe400078e00ff */
[----:B------:R-:W-:-:S07]  /*16080*/  IMAD.MOV.U32 R26, RZ, RZ, -0x23270784 ;  /* 0xdcd8f87cff1a7424 */ /* 0x000fce00078e00ff */
.L_x_3531:
        /* <DEDUP_REMOVED lines=31> */
.L_x_3520:
[----:B------:R-:W-:Y:S01]  /*16280*/  FMUL.FTZ R24, R16, R19 ;  /* 0x0000001310187220 */ /* 0x000fe20000410000 */
[----:B------:R-:W-:-:S03]  /*16290*/  FMUL.FTZ R2, R19, 0.5 ;  /* 0x3f00000013027820 */ /* 0x000fc60000410000 */
[----:B------:R-:W-:-:S04]  /*162a0*/  FFMA R19, -R24, R24, R16 ;  /* 0x0000001818137223 */ /* 0x000fc80000000110 */
[----:B------:R-:W-:-:S07]  /*162b0*/  FFMA R24, R19, R2, R24 ;  /* 0x0000000213187223 */ /* 0x000fce0000000018 */
.L_x_3521:
[----:B------:R-:W-:Y:S05]  /*162c0*/  BSYNC.RECONVERGENT B2 ;  /* 0x0000000000027941 */ /* 0x000fea0003800200 */
.L_x_3519:
        /* <DEDUP_REMOVED lines=31> */
.L_x_3523:
[----:B------:R-:W-:Y:S01]  /*164c0*/  FMUL.FTZ R24, R16, R19 ;  /* 0x0000001310187220 */ /* 0x000fe20000410000 */
[----:B------:R-:W-:-:S03]  /*164d0*/  FMUL.FTZ R2, R19, 0.5 ;  /* 0x3f00000013027820 */ /* 0x000fc60000410000 */
[----:B------:R-:W-:-:S04]  /*164e0*/  FFMA R19, -R24, R24, R16 ;  /* 0x0000001818137223 */ /* 0x000fc80000000110 */
[----:B------:R-:W-:-:S07]  /*164f0*/  FFMA R24, R19, R2, R24 ;  /* 0x0000000213187223 */ /* 0x000fce0000000018 */
.L_x_3524:
[----:B------:R-:W-:Y:S05]  /*16500*/  BSYNC.RECONVERGENT B2 ;  /* 0x0000000000027941 */ /* 0x000fea0003800200 */
.L_x_3522:
[----:B------:R-:W-:Y:S01]  /*16510*/  SHF.R.U32.HI R2, RZ, 0x2, R3 ;  /* 0x00000002ff027819 */ /* 0x000fe20000011603 */
[----:B------:R-:W-:Y:S01]  /*16520*/  IMAD.MOV.U32 R16, RZ, RZ, 0x2f800000 ;  /* 0x2f800000ff107424 */ /* 0x000fe200078e00ff */
[----:B------:R-:W-:Y:S01]  /*16530*/  SHF.R.U32.HI R19, RZ, 0x2, R30 ;  /* 0x00000002ff137819 */ /* 0x000fe2000001161e */
[----:B------:R-:W-:Y:S01]  /*16540*/  BSSY.RECONVERGENT B2, `(.L_x_3525) ;  /* 0x0000020000027945 */ /* 0x000fe20003800200 */
        /* <DEDUP_REMOVED lines=27> */
.L_x_3526:
[----:B------:R-:W-:Y:S01]  /*16700*/  FMUL.FTZ R24, R16, R3 ;  /* 0x0000000310187220 */ /* 0x000fe20000410000 */
[----:B------:R-:W-:-:S03]  /*16710*/  FMUL.FTZ R2, R3, 0.5 ;  /* 0x3f00000003027820 */ /* 0x000fc60000410000 */
[----:B------:R-:W-:-:S04]  /*16720*/  FFMA R3, -R24, R24, R16 ;  /* 0x0000001818037223 */ /* 0x000fc80000000110 */
[----:B------:R-:W-:-:S07]  /*16730*/  FFMA R24, R3, R2, R24 ;  /* 0x0000000203187223 */ /* 0x000fce0000000018 */
.L_x_3527:
[----:B------:R-:W-:Y:S05]  /*16740*/  BSYNC.RECONVERGENT B2 ;  /* 0x0000000000027941 */ /* 0x000fea0003800200 */
.L_x_3525:
        /* <DEDUP_REMOVED lines=32> */
.L_x_3529:
[----:B------:R-:W-:Y:S01]  /*16950*/  FMUL.FTZ R24, R16, R19 ;  /* 0x0000001310187220 */ /* 0x000fe20000410000 */
[----:B------:R-:W-:-:S03]  /*16960*/  FMUL.FTZ R2, R19, 0.5 ;  /* 0x3f00000013027820 */ /* 0x000fc60000410000 */
[----:B------:R-:W-:-:S04]  /*16970*/  FFMA R19, -R24, R24, R16 ;  /* 0x0000001818137223 */ /* 0x000fc80000000110 */
[----:B------:R-:W-:-:S07]  /*16980*/  FFMA R24, R19, R2, R24 ;  /* 0x0000000213187223 */ /* 0x000fce0000000018 */
.L_x_3530:
[----:B------:R-:W-:Y:S05]  /*16990*/  BSYNC.RECONVERGENT B2 ;  /* 0x0000000000027941 */ /* 0x000fea0003800200 */
.L_x_3528:
[----:B------:R-:W-:-:S13]  /*169a0*/  FSETP.GTU.AND P0, PT, R24, 1, PT ;  /* 0x3f8000001800780b */ /* 0x000fda0003f0c000 */
[----:B------:R-:W-:Y:S01]  /*169b0*/  @!P0 FADD R17, R17, 1 ;  /* 0x3f80000011118421 */ /* 0x000fe20000000000 */
[----:B------:R-:W-:Y:S06]  /*169c0*/  @P1 BRA `(.L_x_3531) ;  /* 0xfffffff400b01947 */ /* 0x000fec000383ffff */
.L_x_3518:
        /* <DEDUP_REMOVED lines=32> */
.L_x_3534:
[----:B------:R-:W-:Y:S01]  /*16bd0*/  FMUL.FTZ R24, R16, R19 ;  /* 0x0000001310187220 */ /* 0x000fe20000410000 */
[----:B------:R-:W-:-:S03]  /*16be0*/  FMUL.FTZ R2, R19, 0.5 ;  /* 0x3f00000013027820 */ /* 0x000fc60000410000 */
[----:B------:R-:W-:-:S04]  /*16bf0*/  FFMA R19, -R24, R24, R16 ;  /* 0x0000001818137223 */ /* 0x000fc80000000110 */
[----:B------:R-:W-:-:S07]  /*16c00*/  FFMA R24, R19, R2, R24 ;  /* 0x0000000213187223 */ /* 0x000fce0000000018 */
.L_x_3535:
[----:B------:R-:W-:Y:S05]  /*16c10*/  BSYNC.RECONVERGENT B2 ;  /* 0x0000000000027941 */ /* 0x000fea0003800200 */
.L_x_3533:
        /* <DEDUP_REMOVED lines=33> */
.L_x_3537:
[----:B------:R-:W-:Y:S01]  /*16e30*/  FMUL.FTZ R24, R16, R19 ;  /* 0x0000001310187220 */ /* 0x000fe20000410000 */
[----:B------:R-:W-:-:S03]  /*16e40*/  FMUL.FTZ R2, R19, 0.5 ;  /* 0x3f00000013027820 */ /* 0x000fc60000410000 */
[----:B------:R-:W-:-:S04]  /*16e50*/  FFMA R19, -R24, R24, R16 ;  /* 0x0000001818137223 */ /* 0x000fc80000000110 */
[----:B------:R-:W-:-:S07]  /*16e60*/  FFMA R24, R19, R2, R24 ;  /* 0x0000000213187223 */ /* 0x000fce0000000018 */
.L_x_3538:
[----:B------:R-:W-:Y:S05]  /*16e70*/  BSYNC.RECONVERGENT B2 ;  /* 0x0000000000027941 */ /* 0x000fea0003800200 */
.L_x_3536:
        /* <DEDUP_REMOVED lines=32> */
.L_x_3540:
[----:B------:R-:W-:Y:S01]  /*17080*/  FMUL.FTZ R24, R16, R3 ;  /* 0x0000000310187220 */ /* 0x000fe20000410000 */
[----:B------:R-:W-:-:S03]  /*17090*/  FMUL.FTZ R2, R3, 0.5 ;  /* 0x3f00000003027820 */ /* 0x000fc60000410000 */
[----:B------:R-:W-:-:S04]  /*170a0*/  FFMA R3, -R24, R24, R16 ;  /* 0x0000001818037223 */ /* 0x000fc80000000110 */
[----:B------:R-:W-:-:S07]  /*170b0*/  FFMA R24, R3, R2, R24 ;  /* 0x0000000203187223 */ /* 0x000fce0000000018 */
.L_x_3541:
[----:B------:R-:W-:Y:S05]  /*170c0*/  BSYNC.RECONVERGENT B2 ;  /* 0x0000000000027941 */ /* 0x000fea0003800200 */
.L_x_3539:
[----:B------:R-:W-:-:S13]  /*170d0*/  FSETP.GTU.AND P0, PT, R24, 1, PT ;  /* 0x3f8000001800780b */ /* 0x000fda0003f0c000 */
[----:B------:R-:W-:-:S07]  /*170e0*/  @!P0 FADD R17, R17, 1 ;  /* 0x3f80000011118421 */ /* 0x000fce0000000000 */
.L_x_3532:
        /* <DEDUP_REMOVED lines=17> */
.L_x_3555:
        /* <DEDUP_REMOVED lines=31> */
.L_x_3544:
[----:B------:R-:W-:Y:S01]  /*173f0*/  FMUL.FTZ R24, R16, R21 ;  /* 0x0000001510187220 */ /* 0x000fe20000410000 */
[----:B------:R-:W-:-:S03]  /*17400*/  FMUL.FTZ R2, R21, 0.5 ;  /* 0x3f00000015027820 */ /* 0x000fc60000410000 */
[----:B------:R-:W-:-:S04]  /*17410*/  FFMA R21, -R24, R24, R16 ;  /* 0x0000001818157223 */ /* 0x000fc80000000110 */
[----:B------:R-:W-:-:S07]  /*17420*/  FFMA R24, R21, R2, R24 ;  /* 0x0000000215187223 */ /* 0x000fce0000000018 */
.L_x_3545:
[----:B------:R-:W-:Y:S05]  /*17430*/  BSYNC.RECONVERGENT B2 ;  /* 0x0000000000027941 */ /* 0x000fea0003800200 */
.L_x_3543:
        /* <DEDUP_REMOVED lines=31> */
.L_x_3547:
[----:B------:R-:W-:Y:S01]  /*17630*/  FMUL.FTZ R24, R16, R21 ;  /* 0x0000001510187220 */ /* 0x000fe20000410000 */
[----:B------:R-:W-:-:S03]  /*17640*/  FMUL.FTZ R2, R21, 0.5 ;  /* 0x3f00000015027820 */ /* 0x000fc60000410000 */
[----:B------:R-:W-:-:S04]  /*17650*/  FFMA R21, -R24, R24, R16 ;  /* 0x0000001818157223 */ /* 0x000fc80000000110 */
[----:B------:R-:W-:-:S07]  /*17660*/  FFMA R24, R21, R2, R24 ;  /* 0x0000000215187223 */ /* 0x000fce0000000018 */
.L_x_3548:
[----:B------:R-:W-:Y:S05]  /*17670*/  BSYNC.RECONVERGENT B2 ;  /* 0x0000000000027941 */ /* 0x000fea0003800200 */
.L_x_3546:
        /* <DEDUP_REMOVED lines=31> */
.L_x_3550:
[----:B------:R-:W-:Y:S01]  /*17870*/  FMUL.FTZ R24, R16, R3 ;  /* 0x0000000310187220 */ /* 0x000fe20000410000 */
[----:B------:R-:W-:-:S03]  /*17880*/  FMUL.FTZ R2, R3, 0.5 ;  /* 0x3f00000003027820 */ /* 0x000fc60000410000 */
[----:B------:R-:W-:-:S04]  /*17890*/  FFMA R3, -R24, R24, R16 ;  /* 0x0000001818037223 */ /* 0x000fc80000000110 */
[----:B------:R-:W-:-:S07]  /*178a0*/  FFMA R24, R3, R2, R24 ;  /* 0x0000000203187223 */ /* 0x000fce0000000018 */
.L_x_3551:
[----:B------:R-:W-:Y:S05]  /*178b0*/  BSYNC.RECONVERGENT B2 ;  /* 0x0000000000027941 */ /* 0x000fea0003800200 */
.L_x_3549:
        /* <DEDUP_REMOVED lines=32> */
.L_x_3553:
[----:B------:R-:W-:Y:S01]  /*17ac0*/  FMUL.FTZ R24, R16, R21 ;  /* 0x0000001510187220 */ /* 0x000fe20000410000 */
[----:B------:R-:W-:-:S03]  /*17ad0*/  FMUL.FTZ R2, R21, 0.5 ;  /* 0x3f00000015027820 */ /* 0x000fc60000410000 */
[----:B------:R-:W-:-:S04]  /*17ae0*/  FFMA R21, -R24, R24, R16 ;  /* 0x0000001818157223 */ /* 0x000fc80000000110 */
[----:B------:R-:W-:-:S07]  /*17af0*/  FFMA R24, R21, R2, R24 ;  /* 0x0000000215187223 */ /* 0x000fce0000000018 */
.L_x_3554:
[----:B------:R-:W-:Y:S05]  /*17b00*/  BSYNC.RECONVERGENT B2 ;  /* 0x0000000000027941 */ /* 0x000fea0003800200 */
.L_x_3552:
[----:B------:R-:W-:-:S13]  /*17b10*/  FSETP.GTU.AND P0, PT, R24, 1, PT ;  /* 0x3f8000001800780b */ /* 0x000fda0003f0c000 */
[----:B------:R-:W-:Y:S01]  /*17b20*/  @!P0 FADD R19, R19, 1 ;  /* 0x3f80000013138421 */ /* 0x000fe20000000000 */
[----:B------:R-:W-:Y:S06]  /*17b30*/  @P1 BRA `(.L_x_3555) ;  /* 0xfffffff400b01947 */ /* 0x000fec000383ffff */
.L_x_3542:
        /* <DEDUP_REMOVED lines=32> */
.L_x_3558:
[----:B------:R-:W-:Y:S01]  /*17d40*/  FMUL.FTZ R24, R16, R21 ;  /* 0x0000001510187220 */ /* 0x000fe20000410000 */
[----:B------:R-:W-:-:S03]  /*17d50*/  FMUL.FTZ R2, R21, 0.5 ;  /* 0x3f00000015027820 */ /* 0x000fc60000410000 */
[----:B------:R-:W-:-:S04]  /*17d60*/  FFMA R21, -R24, R24, R16 ;  /* 0x0000001818157223 */ /* 0x000fc80000000110 */
[----:B------:R-:W-:-:S07]  /*17d70*/  FFMA R24, R21, R2, R24 ;  /* 0x0000000215187223 */ /* 0x000fce0000000018 */
.L_x_3559:
[----:B------:R-:W-:Y:S05]  /*17d80*/  BSYNC.RECONVERGENT B2 ;  /* 0x0000000000027941 */ /* 0x000fea0003800200 */
.L_x_3557:
        /* <DEDUP_REMOVED lines=33> */
.L_x_3561:
[----:B------:R-:W-:Y:S01]  /*17fa0*/  FMUL.FTZ R24, R16, R21 ;  /* 0x0000001510187220 */ /* 0x000fe20000410000 */
[----:B------:R-:W-:-:S03]  /*17fb0*/  FMUL.FTZ R2, R21, 0.5 ;  /* 0x3f00000015027820 */ /* 0x000fc60000410000 */
[----:B------:R-:W-:-:S04]  /*17fc0*/  FFMA R21, -R24, R24, R16 ;  /* 0x0000001818157223 */ /* 0x000fc80000000110 */
[----:B------:R-:W-:-:S07]  /*17fd0*/  FFMA R24, R21, R2, R24 ;  /* 0x0000000215187223 */ /* 0x000fce0000000018 */
.L_x_3562:
[----:B------:R-:W-:Y:S05]  /*17fe0*/  BSYNC.RECONVERGENT B2 ;  /* 0x0000000000027941 */ /* 0x000fea0003800200 */
.L_x_3560:
        /* <DEDUP_REMOVED lines=32> */
.L_x_3564:
[----:B------:R-:W-:Y:S01]  /*181f0*/  FMUL.FTZ R24, R16, R3 ;  /* 0x0000000310187220 */ /* 0x000fe20000410000 */
[----:B------:R-:W-:-:S03]  /*18200*/  FMUL.FTZ R2, R3, 0.5 ;  /* 0x3f00000003027820 */ /* 0x000fc60000410000 */
[----:B------:R-:W-:-:S04]  /*18210*/  FFMA R3, -R24, R24, R16 ;  /* 0x0000001818037223 */ /* 0x000fc80000000110 */
[----:B------:R-:W-:-:S07]  /*18220*/  FFMA R24, R3, R2, R24 ;  /* 0x0000000203187223 */ /* 0x000fce0000000018 */
.L_x_3565:
[----:B------:R-:W-:Y:S05]  /*18230*/  BSYNC.RECONVERGENT B2 ;  /* 0x0000000000027941 */ /* 0x000fea0003800200 */
.L_x_3563:
[----:B------:R-:W-:-:S13]  /*18240*/  FSETP.GTU.AND P0, PT, R24, 1, PT ;  /* 0x3f8000001800780b */ /* 0x000fda0003f0c000 */
[----:B------:R-:W-:-:S07]  /*18250*/  @!P0 FADD R19, R19, 1 ;  /* 0x3f80000013138421 */ /* 0x000fce0000000000 */
.L_x_3556:
        /* <DEDUP_REMOVED lines=17> */
.L_x_3579:
        /* <DEDUP_REMOVED lines=31> */
.L_x_3568:
[----:B------:R-:W-:Y:S01]  /*18560*/  FMUL.FTZ R24, R16, R27 ;  /* 0x0000001b10187220 */ /* 0x000fe20000410000 */
[----:B------:R-:W-:-:S03]  /*18570*/  FMUL.FTZ R2, R27, 0.5 ;  /* 0x3f0000001b027820 */ /* 0x000fc60000410000 */
[----:B------:R-:W-:-:S04]  /*18580*/  FFMA R27, -R24, R24, R16 ;  /* 0x00000018181b7223 */ /* 0x000fc80000000110 */
[----:B------:R-:W-:-:S07]  /*18590*/  FFMA R24, R27, R2, R24 ;  /* 0x000000021b187223 */ /* 0x000fce0000000018 */
.L_x_3569:
[----:B------:R-:W-:Y:S05]  /*185a0*/  BSYNC.RECONVERGENT B2 ;  /* 0x0000000000027941 */ /* 0x000fea0003800200 */
.L_x_3567:
        /* <DEDUP_REMOVED lines=31> */
.L_x_3571:
[----:B------:R-:W-:Y:S01]  /*187a0*/  FMUL.FTZ R24, R16, R17 ;  /* 0x0000001110187220 */ /* 0x000fe20000410000 */
[----:B------:R-:W-:-:S03]  /*187b0*/  FMUL.FTZ R2, R17, 0.5 ;  /* 0x3f00000011027820 */ /* 0x000fc60000410000 */
[----:B------:R-:W-:-:S04]  /*187c0*/  FFMA R17, -R24, R24, R16 ;  /* 0x0000001818117223 */ /* 0x000fc80000000110 */
[----:B------:R-:W-:-:S07]  /*187d0*/  FFMA R24, R17, R2, R24 ;  /* 0x0000000211187223 */ /* 0x000fce0000000018 */
.L_x_3572:
[----:B------:R-:W-:Y:S05]  /*187e0*/  BSYNC.RECONVERGENT B2 ;  /* 0x0000000000027941 */ /* 0x000fea0003800200 */
.L_x_3570:
        /* <DEDUP_REMOVED lines=31> */
.L_x_3574:
[----:B------:R-:W-:Y:S01]  /*189e0*/  FMUL.FTZ R24, R16, R3 ;  /* 0x0000000310187220 */ /* 0x000fe20000410000 */
[----:B------:R-:W-:-:S03]  /*189f0*/  FMUL.FTZ R2, R3, 0.5 ;  /* 0x3f00000003027820 */ /* 0x000fc60000410000 */
[----:B------:R-:W-:-:S04]  /*18a00*/  FFMA R3, -R24, R24, R16 ;  /* 0x0000001818037223 */ /* 0x000fc80000000110 */
[----:B------:R-:W-:-:S07]  /*18a10*/  FFMA R24, R3, R2, R24 ;  /* 0x0000000203187223 */ /* 0x000fce0000000018 */
.L_x_3575:
[----:B------:R-:W-:Y:S05]  /*18a20*/  BSYNC.RECONVERGENT B2 ;  /* 0x0000000000027941 */ /* 0x000fea0003800200 */
.L_x_3573:
        /* <DEDUP_REMOVED lines=32> */
.L_x_3577:
[----:B------:R-:W-:Y:S01]  /*18c30*/  FMUL.FTZ R24, R16, R25 ;  /* 0x0000001910187220 */ /* 0x000fe20000410000 */
[----:B------:R-:W-:-:S03]  /*18c40*/  FMUL.FTZ R2, R25, 0.5 ;  /* 0x3f00000019027820 */ /* 0x000fc60000410000 */
[----:B------:R-:W-:-:S04]  /*18c50*/  FFMA R25, -R24, R24, R16 ;  /* 0x0000001818197223 */ /* 0x000fc80000000110 */
[----:B------:R-:W-:-:S07]  /*18c60*/  FFMA R24, R25, R2, R24 ;  /* 0x0000000219187223 */ /* 0x000fce0000000018 */
.L_x_3578:
[----:B------:R-:W-:Y:S05]  /*18c70*/  BSYNC.RECONVERGENT B2 ;  /* 0x0000000000027941 */ /* 0x000fea0003800200 */
.L_x_3576:
[----:B------:R-:W-:-:S13]  /*18c80*/  FSETP.GTU.AND P0, PT, R24, 1, PT ;  /* 0x3f8000001800780b */ /* 0x000fda0003f0c000 */
[----:B------:R-:W-:Y:S01]  /*18c90*/  @!P0 FADD R21, R21, 1 ;  /* 0x3f80000015158421 */ /* 0x000fe20000000000 */
[----:B------:R-:W-:Y:S06]  /*18ca0*/  @P1 BRA `(.L_x_3579) ;  /* 0xfffffff400b01947 */ /* 0x000fec000383ffff */
.L_x_3566:
[----:B------:R-:W-:-:S13]  /*18cb0*/  ISETP.NE.AND P0, PT, R8, RZ, PT ;  /* 0x000000ff0800720c */ /* 0x000fda0003f05270 */
[----:B------:R-:W-:Y:S05]  /*18cc0*/  @!P0 BRA `(.L_x_3580) ;  /* 0x0000000400c08947 */ /* 0x000fea0003800000 */
[----:B------:R-:W-:Y:S01]  /*18cd0*/  SHF.R.U32.HI R2, RZ, 0x2, R27 ;  /* 0x00000002ff027819 */ /* 0x000fe2000001161b */
[----:B------:R-:W-:Y:S01]  /*18ce0*/  BSSY.RECONVERGENT B2, `(.L_x_3581) ;  /* 0x0000021000027945 */ /* 0x000fe20003800200 */
[----:B------:R-:W-:Y:S02]  /*18cf0*/  SHF.L.U32 R25, R3, 0x4, RZ ;  /* 0x0000000403197819 */ /* 0x000fe400000006ff */
[----:B------:R-:W-:Y:S01]  /*18d00*/  LOP3.LUT R2, R2, R27, RZ, 0x3c, !PT ;  /* 0x0000001b02027212 */ /* 0x000fe200078e3cff */
[----:B------:R-:W-:Y:S01]  /*18d10*/  IMAD.MOV.U32 R27, RZ, RZ, 0x2f800000 ;  /* 0x2f800000ff1b7424 */ /* 0x000fe200078e00ff */
        /* <DEDUP_REMOVED lines=25> */
.L_x_3582:
[----:B------:R-:W-:Y:S01]  /*18eb0*/  FMUL.FTZ R24, R16, R27 ;  /* 0x0000001b10187220 */ /* 0x000fe20000410000 */
[----:B------:R-:W-:-:S03]  /*18ec0*/  FMUL.FTZ R2, R27, 0.5 ;  /* 0x3f0000001b027820 */ /* 0x000fc60000410000 */
[----:B------:R-:W-:-:S04]  /*18ed0*/  FFMA R27, -R24, R24, R16 ;  /* 0x00000018181b7223 */ /* 0x000fc80000000110 */
[----:B------:R-:W-:-:S07]  /*18ee0*/  FFMA R24, R27, R2, R24 ;  /* 0x000000021b187223 */ /* 0x000fce0000000018 */
.L_x_3583:
[----:B------:R-:W-:Y:S05]  /*18ef0*/  BSYNC.RECONVERGENT B2 ;  /* 0x0000000000027941 */ /* 0x000fea0003800200 */
.L_x_3581:
        /* <DEDUP_REMOVED lines=33> */
.L_x_3585:
[----:B------:R-:W-:Y:S01]  /*19110*/  FMUL.FTZ R24, R16, R19 ;  /* 0x0000001310187220 */ /* 0x000fe20000410000 */
[----:B------:R-:W-:-:S03]  /*19120*/  FMUL.FTZ R2, R19, 0.5 ;  /* 0x3f00000013027820 */ /* 0x000fc60000410000 */
[----:B------:R-:W-:-:S04]  /*19130*/  FFMA R19, -R24, R24, R16 ;  /* 0x0000001818137223 */ /* 0x000fc80000000110 */
[----:B------:R-:W-:-:S07]  /*19140*/  FFMA R24, R19, R2, R24 ;  /* 0x0000000213187223 */ /* 0x000fce0000000018 */
.L_x_3586:
[----:B------:R-:W-:Y:S05]  /*19150*/  BSYNC.RECONVERGENT B2 ;  /* 0x0000000000027941 */ /* 0x000fea0003800200 */
.L_x_3584:
        /* <DEDUP_REMOVED lines=32> */
.L_x_3588:
[----:B------:R-:W-:Y:S01]  /*19360*/  FMUL.FTZ R24, R16, R3 ;  /* 0x0000000310187220 */ /* 0x000fe20000410000 */
[----:B------:R-:W-:-:S03]  /*19370*/  FMUL.FTZ R2, R3, 0.5 ;  /* 0x3f00000003027820 */ /* 0x000fc60000410000 */
[----:B------:R-:W-:-:S04]  /*19380*/  FFMA R3, -R24, R24, R16 ;  /* 0x0000001818037223 */ /* 0x000fc80000000110 */
[----:B------:R-:W-:-:S07]  /*19390*/  FFMA R24, R3, R2, R24 ;  /* 0x0000000203187223 */ /* 0x000fce0000000018 */
.L_x_3589:
[----:B------:R-:W-:Y:S05]  /*193a0*/  BSYNC.RECONVERGENT B2 ;  /* 0x0000000000027941 */ /* 0x000fea0003800200 */
.L_x_3587:
[----:B------:R-:W-:-:S13]  /*193b0*/  FSETP.GTU.AND P0, PT, R24, 1, PT ;  /* 0x3f8000001800780b */ /* 0x000fda0003f0c000 */
[----:B------:R-:W-:-:S07]  /*193c0*/  @!P0 FADD R21, R21, 1 ;  /* 0x3f80000015158421 */ /* 0x000fce0000000000 */
.L_x_3580:
        /* <DEDUP_REMOVED lines=17> */
.L_x_3603:
        /* <DEDUP_REMOVED lines=31> */
.L_x_3592:
[----:B------:R-:W-:Y:S01]  /*196d0*/  FMUL.FTZ R24, R16, R19 ;  /* 0x0000001310187220 */ /* 0x000fe20000410000 */
[----:B------:R-:W-:-:S03]  /*196e0*/  FMUL.FTZ R2, R19, 0.5 ;  /* 0x3f00000013027820 */ /* 0x000fc60000410000 */
[----:B------:R-:W-:-:S04]  /*196f0*/  FFMA R19, -R24, R24, R16 ;  /* 0x0000001818137223 */ /* 0x000fc80000000110 */
[----:B------:R-:W-:-:S07]  /*19700*/  FFMA R24, R19, R2, R24 ;  /* 0x0000000213187223 */ /* 0x000fce0000000018 */
.L_x_3593:
[----:B------:R-:W-:Y:S05]  /*19710*/  BSYNC.RECONVERGENT B2 ;  /* 0x0000000000027941 */ /* 0x000fea0003800200 */
.L_x_3591:
        /* <DEDUP_REMOVED lines=31> */
.L_x_3595:
[----:B------:R-:W-:Y:S01]  /*19910*/  FMUL.FTZ R24, R16, R19 ;  /* 0x0000001310187220 */ /* 0x000fe20000410000 */
[----:B------:R-:W-:-:S03]  /*19920*/  FMUL.FTZ R2, R19, 0.5 ;  /* 0x3f00000013027820 */ /* 0x000fc60000410000 */
[----:B------:R-:W-:-:S04]  /*19930*/  FFMA R19, -R24, R24, R16 ;  /* 0x0000001818137223 */ /* 0x000fc80000000110 */
[----:B------:R-:W-:-:S07]  /*19940*/  FFMA R24, R19, R2, R24 ;  /* 0x0000000213187223 */ /* 0x000fce0000000018 */
.L_x_3596:
[----:B------:R-:W-:Y:S05]  /*19950*/  BSYNC.RECONVERGENT B2 ;  /* 0x0000000000027941 */ /* 0x000fea0003800200 */
.L_x_3594:
        /* <DEDUP_REMOVED lines=31> */
.L_x_3598:
[----:B------:R-:W-:Y:S01]  /*19b50*/  FMUL.FTZ R24, R16, R19 ;  /* 0x0000001310187220 */ /* 0x000fe20000410000 */
[----:B------:R-:W-:-:S03]  /*19b60*/  FMUL.FTZ R2, R19, 0.5 ;  /* 0x3f00000013027820 */ /* 0x000fc60000410000 */
[----:B------:R-:W-:-:S04]  /*19b70*/  FFMA R19, -R24, R24, R16 ;  /* 0x0000001818137223 */ /* 0x000fc80000000110 */
[----:B------:R-:W-:-:S07]  /*19b80*/  FFMA R24, R19, R2, R24 ;  /* 0x0000000213187223 */ /* 0x000fce0000000018 */
.L_x_3599:
[----:B------:R-:W-:Y:S05]  /*19b90*/  BSYNC.RECONVERGENT B2 ;  /* 0x0000000000027941 */ /* 0x000fea0003800200 */
.L_x_3597:
        /* <DEDUP_REMOVED lines=32> */
.L_x_3601:
[----:B------:R-:W-:Y:S01]  /*19da0*/  FMUL.FTZ R24, R16, R19 ;  /* 0x0000001310187220 */ /* 0x000fe20000410000 */
[----:B------:R-:W-:-:S03]  /*19db0*/  FMUL.FTZ R2, R19, 0.5 ;  /* 0x3f00000013027820 */ /* 0x000fc60000410000 */
[----:B------:R-:W-:-:S04]  /*19dc0*/  FFMA R19, -R24, R24, R16 ;  /* 0x0000001818137223 */ /* 0x000fc80000000110 */
[----:B------:R-:W-:-:S07]  /*19dd0*/  FFMA R24, R19, R2, R24 ;  /* 0x0000000213187223 */ /* 0x000fce0000000018 */
.L_x_3602:
[----:B------:R-:W-:Y:S05]  /*19de0*/  BSYNC.RECONVERGENT B2 ;  /* 0x0000000000027941 */ /* 0x000fea0003800200 */
.L_x_3600:
[----:B------:R-:W-:-:S13]  /*19df0*/  FSETP.GTU.AND P0, PT, R24, 1, PT ;  /* 0x3f8000001800780b */ /* 0x000fda0003f0c000 */
[----:B------:R-:W-:Y:S01]  /*19e00*/  @!P0 FADD R41, R41, 1 ;  /* 0x3f80000029298421 */ /* 0x000fe20000000000 */
[----:B------:R-:W-:Y:S06]  /*19e10*/  @P1 BRA `(.L_x_3603) ;  /* 0xfffffff400b01947 */ /* 0x000fec000383ffff */
.L_x_3590:
        /* <DEDUP_REMOVED lines=32> */
.L_x_3606:
[----:B------:R-:W-:Y:S01]  /*1a020*/  FMUL.FTZ R24, R16, R19 ;  /* 0x0000001310187220 */ /* 0x000fe20000410000 */
[----:B------:R-:W-:-:S03]  /*1a030*/  FMUL.FTZ R2, R19, 0.5 ;  /* 0x3f00000013027820 */ /* 0x000fc60000410000 */
[----:B------:R-:W-:-:S04]  /*1a040*/  FFMA R19, -R24, R24, R16 ;  /* 0x0000001818137223 */ /* 0x000fc80000000110 */
[----:B------:R-:W-:-:S07]  /*1a050*/  FFMA R24, R19, R2, R24 ;  /* 0x0000000213187223 */ /* 0x000fce0000000018 */
.L_x_3607:
[----:B------:R-:W-:Y:S05]  /*1a060*/  BSYNC.RECONVERGENT B2 ;  /* 0x0000000000027941 */ /* 0x000fea0003800200 */
.L_x_3605:
        /* <DEDUP_REMOVED lines=33> */
.L_x_3609:
[----:B------:R-:W-:Y:S01]  /*1a280*/  FMUL.FTZ R24, R16, R19 ;  /* 0x0000001310187220 */ /* 0x000fe20000410000 */
[----:B------:R-:W-:-:S03]  /*1a290*/  FMUL.FTZ R2, R19, 0.5 ;  /* 0x3f00000013027820 */ /* 0x000fc60000410000 */
[----:B------:R-:W-:-:S04]  /*1a2a0*/  FFMA R19, -R24, R24, R16 ;  /* 0x0000001818137223 */ /* 0x000fc80000000110 */
[----:B------:R-:W-:-:S07]  /*1a2b0*/  FFMA R24, R19, R2, R24 ;  /* 0x0000000213187223 */ /* 0x000fce0000000018 */
.L_x_3610:
[----:B------:R-:W-:Y:S05]  /*1a2c0*/  BSYNC.RECONVERGENT B2 ;  /* 0x0000000000027941 */ /* 0x000fea0003800200 */
.L_x_3608:
        /* <DEDUP_REMOVED lines=32> */
.L_x_3612:
[----:B------:R-:W-:Y:S01]  /*1a4d0*/  FMUL.FTZ R24, R16, R17 ;  /* 0x0000001110187220 */ /* 0x000fe20000410000 */
[----:B------:R-:W-:-:S03]  /*1a4e0*/  FMUL.FTZ R2, R17, 0.5 ;  /* 0x3f00000011027820 */ /* 0x000fc60000410000 */
[----:B------:R-:W-:-:S04]  /*1a4f0*/  FFMA R17, -R24, R24, R16 ;  /* 0x0000001818117223 */ /* 0x000fc80000000110 */
[----:B------:R-:W-:-:S07]  /*1a500*/  FFMA R24, R17, R2, R24 ;  /* 0x0000000211187223 */ /* 0x000fce0000000018 */
.L_x_3613:
[----:B------:R-:W-:Y:S05]  /*1a510*/  BSYNC.RECONVERGENT B2 ;  /* 0x0000000000027941 */ /* 0x000fea0003800200 */
.L_x_3611:
[----:B------:R-:W-:-:S13]  /*1a520*/  FSETP.GTU.AND P0, PT, R24, 1, PT ;  /* 0x3f8000001800780b */ /* 0x000fda0003f0c000 */
[----:B------:R-:W-:-:S07]  /*1a530*/  @!P0 FADD R41, R41, 1 ;  /* 0x3f80000029298421 */ /* 0x000fce0000000000 */
.L_x_3604:
        /* <DEDUP_REMOVED lines=17> */
.L_x_3627:
        /* <DEDUP_REMOVED lines=31> */
.L_x_3616:
[----:B------:R-:W-:Y:S01]  /*1a840*/  FMUL.FTZ R24, R16, R19 ;  /* 0x0000001310187220 */ /* 0x000fe20000410000 */
[----:B------:R-:W-:-:S03]  /*1a850*/  FMUL.FTZ R2, R19, 0.5 ;  /* 0x3f00000013027820 */ /* 0x000fc60000410000 */
[----:B------:R-:W-:-:S04]  /*1a860*/  FFMA R19, -R24, R24, R16 ;  /* 0x0000001818137223 */ /* 0x000fc80000000110 */
[----:B------:R-:W-:-:S07]  /*1a870*/  FFMA R24, R19, R2, R24 ;  /* 0x0000000213187223 */ /* 0x000fce0000000018 */
.L_x_3617:
[----:B------:R-:W-:Y:S05]  /*1a880*/  BSYNC.RECONVERGENT B2 ;  /* 0x0000000000027941 */ /* 0x000fea0003800200 */
.L_x_3615:
        /* <DEDUP_REMOVED lines=31> */
.L_x_3619:
[----:B------:R-:W-:Y:S01]  /*1aa80*/  FMUL.FTZ R24, R16, R19 ;  /* 0x0000001310187220 */ /* 0x000fe20000410000 */
[----:B------:R-:W-:-:S03]  /*1aa90*/  FMUL.FTZ R2, R19, 0.5 ;  /* 0x3f00000013027820 */ /* 0x000fc60000410000 */
[----:B------:R-:W-:-:S04]  /*1aaa0*/  FFMA R19, -R24, R24, R16 ;  /* 0x0000001818137223 */ /* 0x000fc80000000110 */
[----:B------:R-:W-:-:S07]  /*1aab0*/  FFMA R24, R19, R2, R24 ;  /* 0x0000000213187223 */ /* 0x000fce0000000018 */
.L_x_3620:
[----:B------:R-:W-:Y:S05]  /*1aac0*/  BSYNC.RECONVERGENT B2 ;  /* 0x0000000000027941 */ /* 0x000fea0003800200 */
.L_x_3618:
        /* <DEDUP_REMOVED lines=31> */
.L_x_3622:
[----:B------:R-:W-:Y:S01]  /*1acc0*/  FMUL.FTZ R24, R16, R19 ;  /* 0x0000001310187220 */ /* 0x000fe20000410000 */
[----:B------:R-:W-:-:S03]  /*1acd0*/  FMUL.FTZ R2, R19, 0.5 ;  /* 0x3f00000013027820 */ /* 0x000fc60000410000 */
[----:B------:R-:W-:-:S04]  /*1ace0*/  FFMA R19, -R24, R24, R16 ;  /* 0x0000001818137223 */ /* 0x000fc80000000110 */
[----:B------:R-:W-:-:S07]  /*1acf0*/  FFMA R24, R19, R2, R24 ;  /* 0x0000000213187223 */ /* 0x000fce0000000018 */
.L_x_3623:
[----:B------:R-:W-:Y:S05]  /*1ad00*/  BSYNC.RECONVERGENT B2 ;  /* 0x0000000000027941 */ /* 0x000fea0003800200 */
.L_x_3621:
        /* <DEDUP_REMOVED lines=32> */
.L_x_3625:
[----:B------:R-:W-:Y:S01]  /*1af10*/  FMUL.FTZ R24, R16, R19 ;  /* 0x0000001310187220 */ /* 0x000fe20000410000 */
[----:B------:R-:W-:-:S03]  /*1af20*/  FMUL.FTZ R2, R19, 0.5 ;  /* 0x3f00000013027820 */ /* 0x000fc60000410000 */
[----:B------:R-:W-:-:S04]  /*1af30*/  FFMA R19, -R24, R24, R16 ;  /* 0x0000001818137223 */ /* 0x000fc80000000110 */
[----:B------:R-:W-:-:S07]  /*1af40*/  FFMA R24, R19, R2, R24 ;  /* 0x0000000213187223 */ /* 0x000fce0000000018 */
.L_x_3626:
[----:B------:R-:W-:Y:S05]  /*1af50*/  BSYNC.RECONVERGENT B2 ;  /* 0x0000000000027941 */ /* 0x000fea0003800200 */
.L_x_3624:
[----:B------:R-:W-:-:S13]  /*1af60*/  FSETP.GTU.AND P0, PT, R24, 1, PT ;  /* 0x3f8000001800780b */ /* 0x000fda0003f0c000 */
[----:B------:R-:W-:Y:S01]  /*1af70*/  @!P0 FADD R33, R33, 1 ;  /* 0x3f80000021218421 */ /* 0x000fe20000000000 */
[----:B------:R-:W-:Y:S06]  /*1af80*/  @P1 BRA `(.L_x_3627) ;  /* 0xfffffff400b01947 */ /* 0x000fec000383ffff */
.L_x_3614:
        /* <DEDUP_REMOVED lines=32> */
.L_x_3630:
[----:B------:R-:W-:Y:S01]  /*1b190*/  FMUL.FTZ R24, R16, R19 ;  /* 0x0000001310187220 */ /* 0x000fe20000410000 */
[----:B------:R-:W-:-:S03]  /*1b1a0*/  FMUL.FTZ R2, R19, 0.5 ;  /* 0x3f00000013027820 */ /* 0x000fc60000410000 */
[----:B------:R-:W-:-:S04]  /*1b1b0*/  FFMA R19, -R24, R24, R16 ;  /* 0x0000001818137223 */ /* 0x000fc80000000110 */
[----:B------:R-:W-:-:S07]  /*1b1c0*/  FFMA R24, R19, R2, R24 ;  /* 0x0000000213187223 */ /* 0x000fce0000000018 */
.L_x_3631:
[----:B------:R-:W-:Y:S05]  /*1b1d0*/  BSYNC.RECONVERGENT B2 ;  /* 0x0000000000027941 */ /* 0x000fea0003800200 */
.L_x_3629:
        /* <DEDUP_REMOVED lines=33> */
.L_x_3633:
[----:B------:R-:W-:Y:S01]  /*1b3f0*/  FMUL.FTZ R24, R16, R19 ;  /* 0x0000001310187220 */ /* 0x000fe20000410000 */
[----:B------:R-:W-:-:S03]  /*1b400*/  FMUL.FTZ R2, R19, 0.5 ;  /* 0x3f00000013027820 */ /* 0x000fc60000410000 */
[----:B------:R-:W-:-:S04]  /*1b410*/  FFMA R19, -R24, R24, R16 ;  /* 0x0000001818137223 */ /* 0x000fc80000000110 */
[----:B------:R-:W-:-:S07]  /*1b420*/  FFMA R24, R19, R2, R24 ;  /* 0x0000000213187223 */ /* 0x000fce0000000018 */
.L_x_3634:
[----:B------:R-:W-:Y:S05]  /*1b430*/  BSYNC.RECONVERGENT B2 ;  /* 0x0000000000027941 */ /* 0x000fea0003800200 */
.L_x_3632:
        /* <DEDUP_REMOVED lines=32> */
.L_x_3636:
[----:B------:R-:W-:Y:S01]  /*1b640*/  FMUL.FTZ R24, R16, R17 ;  /* 0x0000001110187220 */ /* 0x000fe20000410000 */
[----:B------:R-:W-:-:S03]  /*1b650*/  FMUL.FTZ R2, R17, 0.5 ;  /* 0x3f00000011027820 */ /* 0x000fc60000410000 */
[----:B------:R-:W-:-:S04]  /*1b660*/  FFMA R17, -R24, R24, R16 ;  /* 0x0000001818117223 */ /* 0x000fc80000000110 */
[----:B------:R-:W-:-:S07]  /*1b670*/  FFMA R24, R17, R2, R24 ;  /* 0x0000000211187223 */ /* 0x000fce0000000018 */
.L_x_3637:
[----:B------:R-:W-:Y:S05]  /*1b680*/  BSYNC.RECONVERGENT B2 ;  /* 0x0000000000027941 */ /* 0x000fea0003800200 */
.L_x_3635:
[----:B------:R-:W-:-:S13]  /*1b690*/  FSETP.GTU.AND P0, PT, R24, 1, PT ;  /* 0x3f8000001800780b */ /* 0x000fda0003f0c000 */
[----:B------:R-:W-:-:S07]  /*1b6a0*/  @!P0 FADD R33, R33, 1 ;  /* 0x3f80000021218421 */ /* 0x000fce0000000000 */
.L_x_3628:
        /* <DEDUP_REMOVED lines=17> */
.L_x_3651:
        /* <DEDUP_REMOVED lines=31> */
.L_x_3640:
[----:B------:R-:W-:Y:S01]  /*1b9b0*/  FMUL.FTZ R24, R16, R19 ;  /* 0x0000001310187220 */ /* 0x000fe20000410000 */
[----:B------:R-:W-:-:S03]  /*1b9c0*/  FMUL.FTZ R2, R19, 0.5 ;  /* 0x3f00000013027820 */ /* 0x000fc60000410000 */
[----:B------:R-:W-:-:S04]  /*1b9d0*/  FFMA R19, -R24, R24, R16 ;  /* 0x0000001818137223 */ /* 0x000fc80000000110 */
[----:B------:R-:W-:-:S07]  /*1b9e0*/  FFMA R24, R19, R2, R24 ;  /* 0x0000000213187223 */ /* 0x000fce0000000018 */
.L_x_3641:
[----:B------:R-:W-:Y:S05]  /*1b9f0*/  BSYNC.RECONVERGENT B2 ;  /* 0x0000000000027941 */ /* 0x000fea0003800200 */
.L_x_3639:
        /* <DEDUP_REMOVED lines=31> */
.L_x_3643:
[----:B------:R-:W-:Y:S01]  /*1bbf0*/  FMUL.FTZ R24, R16, R19 ;  /* 0x0000001310187220 */ /* 0x000fe20000410000 */
[----:B------:R-:W-:-:S03]  /*1bc00*/  FMUL.FTZ R2, R19, 0.5 ;  /* 0x3f00000013027820 */ /* 0x000fc60000410000 */
[----:B------:R-:W-:-:S04]  /*1bc10*/  FFMA R19, -R24, R24, R16 ;  /* 0x0000001818137223 */ /* 0x000fc80000000110 */
[----:B------:R-:W-:-:S07]  /*1bc20*/  FFMA R24, R19, R2, R24 ;  /* 0x0000000213187223 */ /* 0x000fce0000000018 */
.L_x_3644:
[----:B------:R-:W-:Y:S05]  /*1bc30*/  BSYNC.RECONVERGENT B2 ;  /* 0x0000000000027941 */ /* 0x000fea0003800200 */
.L_x_3642:
        /* <DEDUP_REMOVED lines=31> */
.L_x_3646:
[----:B------:R-:W-:Y:S01]  /*1be30*/  FMUL.FTZ R24, R16, R19 ;  /* 0x0000001310187220 */ /* 0x000fe20000410000 */
[----:B------:R-:W-:-:S03]  /*1be40*/  FMUL.FTZ R2, R19, 0.5 ;  /* 0x3f00000013027820 */ /* 0x000fc60000410000 */
[----:B------:R-:W-:-:S04]  /*1be50*/  FFMA R19, -R24, R24, R16 ;  /* 0x0000001818137223 */ /* 0x000fc80000000110 */
[----:B------:R-:W-:-:S07]  /*1be60*/  FFMA R24, R19, R2, R24 ;  /* 0x0000000213187223 */ /* 0x000fce0000000018 */
.L_x_3647:
[----:B------:R-:W-:Y:S05]  /*1be70*/  BSYNC.RECONVERGENT B2 ;  /* 0x0000000000027941 */ /* 0x000fea0003800200 */
.L_x_3645:
        /* <DEDUP_REMOVED lines=32> */
.L_x_3649:
[----:B------:R-:W-:Y:S01]  /*1c080*/  FMUL.FTZ R24, R16, R19 ;  /* 0x0000001310187220 */ /* 0x000fe20000410000 */
[----:B------:R-:W-:-:S03]  /*1c090*/  FMUL.FTZ R2, R19, 0.5 ;  /* 0x3f00000013027820 */ /* 0x000fc60000410000 */
[----:B------:R-:W-:-:S04]  /*1c0a0*/  FFMA R19, -R24, R24, R16 ;  /* 0x0000001818137223 */ /* 0x000fc80000000110 */
[----:B------:R-:W-:-:S07]  /*1c0b0*/  FFMA R24, R19, R2, R24 ;  /* 0x0000000213187223 */ /* 0x000fce0000000018 */
.L_x_3650:
[----:B------:R-:W-:Y:S05]  /*1c0c0*/  BSYNC.RECONVERGENT B2 ;  /* 0x0000000000027941 */ /* 0x000fea0003800200 */
.L_x_3648:
[----:B------:R-:W-:-:S13]  /*1c0d0*/  FSETP.GTU.AND P0, PT, R24, 1, PT ;  /* 0x3f8000001800780b */ /* 0x000fda0003f0c000 */
[----:B------:R-:W-:Y:S01]  /*1c0e0*/  @!P0 FADD R37, R37, 1 ;  /* 0x3f80000025258421 */ /* 0x000fe20000000000 */
[----:B------:R-:W-:Y:S06]  /*1c0f0*/  @P1 BRA `(.L_x_3651) ;  /* 0xfffffff400b01947 */ /* 0x000fec000383ffff */
.L_x_3638:
        /* <DEDUP_REMOVED lines=32> */
.L_x_3654:
[----:B------:R-:W-:Y:S01]  /*1c300*/  FMUL.FTZ R24, R16, R19 ;  /* 0x0000001310187220 */ /* 0x000fe20000410000 */
[----:B------:R-:W-:-:S03]  /*1c310*/  FMUL.FTZ R2, R19, 0.5 ;  /* 0x3f00000013027820 */ /* 0x000fc60000410000 */
[----:B------:R-:W-:-:S04]  /*1c320*/  FFMA R19, -R24, R24, R16 ;  /* 0x0000001818137223 */ /* 0x000fc80000000110 */
[----:B------:R-:W-:-:S07]  /*1c330*/  FFMA R24, R19, R2, R24 ;  /* 0x0000000213187223 */ /* 0x000fce0000000018 */
.L_x_3655:
[----:B------:R-:W-:Y:S05]  /*1c340*/  BSYNC.RECONVERGENT B2 ;  /* 0x0000000000027941 */ /* 0x000fea0003800200 */
.L_x_3653:
        /* <DEDUP_REMOVED lines=33> */
.L_x_3657:
[----:B------:R-:W-:Y:S01]  /*1c560*/  FMUL.FTZ R24, R16, R19 ;  /* 0x0000001310187220 */ /* 0x000fe20000410000 */
[----:B------:R-:W-:-:S03]  /*1c570*/  FMUL.FTZ R2, R19, 0.5 ;  /* 0x3f00000013027820 */ /* 0x000fc60000410000 */
[----:B------:R-:W-:-:S04]  /*1c580*/  FFMA R19, -R24, R24, R16 ;  /* 0x0000001818137223 */ /* 0x000fc80000000110 */
[----:B------:R-:W-:-:S07]  /*1c590*/  FFMA R24, R19, R2, R24 ;  /* 0x0000000213187223 */ /* 0x000fce0000000018 */
.L_x_3658:
[----:B------:R-:W-:Y:S05]  /*1c5a0*/  BSYNC.RECONVERGENT B2 ;  /* 0x0000000000027941 */ /* 0x000fea0003800200 */
.L_x_3656:
        /* <DEDUP_REMOVED lines=32> */
.L_x_3660:
[----:B------:R-:W-:Y:S01]  /*1c7b0*/  FMUL.FTZ R24, R16, R17 ;  /* 0x0000001110187220 */ /* 0x000fe20000410000 */
[----:B------:R-:W-:-:S03]  /*1c7c0*/  FMUL.FTZ R2, R17, 0.5 ;  /* 0x3f00000011027820 */ /* 0x000fc60000410000 */
[----:B------:R-:W-:-:S04]  /*1c7d0*/  FFMA R17, -R24, R24, R16 ;  /* 0x0000001818117223 */ /* 0x000fc80000000110 */
[----:B------:R-:W-:-:S07]  /*1c7e0*/  FFMA R24, R17, R2, R24 ;  /* 0x0000000211187223 */ /* 0x000fce0000000018 */
.L_x_3661:
[----:B------:R-:W-:Y:S05]  /*1c7f0*/  BSYNC.RECONVERGENT B2 ;  /* 0x0000000000027941 */ /* 0x000fea0003800200 */
.L_x_3659:
[----:B------:R-:W-:-:S13]  /*1c800*/  FSETP.GTU.AND P0, PT, R24, 1, PT ;  /* 0x3f8000001800780b */ /* 0x000fda0003f0c000 */
[----:B------:R-:W-:-:S07]  /*1c810*/  @!P0 FADD R37, R37, 1 ;  /* 0x3f80000025258421 */ /* 0x000fce0000000000 */
.L_x_3652:
        /* <DEDUP_REMOVED lines=17> */
.L_x_3675:
        /* <DEDUP_REMOVED lines=31> */
.L_x_3664:
[----:B------:R-:W-:Y:S01]  /*1cb20*/  FMUL.FTZ R24, R16, R19 ;  /* 0x0000001310187220 */ /* 0x000fe20000410000 */
[----:B------:R-:W-:-:S03]  /*1cb30*/  FMUL.FTZ R2, R19, 0.5 ;  /* 0x3f00000013027820 */ /* 0x000fc60000410000 */
[----:B------:R-:W-:-:S04]  /*1cb40*/  FFMA R19, -R24, R24, R16 ;  /* 0x0000001818137223 */ /* 0x000fc80000000110 */
[----:B------:R-:W-:-:S07]  /*1cb50*/  FFMA R24, R19, R2, R24 ;  /* 0x0000000213187223 */ /* 0x000fce0000000018 */
.L_x_3665:
[----:B------:R-:W-:Y:S05]  /*1cb60*/  BSYNC.RECONVERGENT B2 ;  /* 0x0000000000027941 */ /* 0x000fea0003800200 */
.L_x_3663:
        /* <DEDUP_REMOVED lines=31> */
.L_x_3667:
[----:B------:R-:W-:Y:S01]  /*1cd60*/  FMUL.FTZ R24, R16, R23 ;  /* 0x0000001710187220 */ /* 0x000fe20000410000 */
[----:B------:R-:W-:-:S03]  /*1cd70*/  FMUL.FTZ R2, R23, 0.5 ;  /* 0x3f00000017027820 */ /* 0x000fc60000410000 */
[----:B------:R-:W-:-:S04]  /*1cd80*/  FFMA R23, -R24, R24, R16 ;  /* 0x0000001818177223 */ /* 0x000fc80000000110 */
[----:B------:R-:W-:-:S07]  /*1cd90*/  FFMA R24, R23, R2, R24 ;  /* 0x0000000217187223 */ /* 0x000fce0000000018 */
.L_x_3668:
[----:B------:R-:W-:Y:S05]  /*1cda0*/  BSYNC.RECONVERGENT B2 ;  /* 0x0000000000027941 */ /* 0x000fea0003800200 */
.L_x_3666:
        /* <DEDUP_REMOVED lines=31> */
.L_x_3670:
[----:B------:R-:W-:Y:S01]  /*1cfa0*/  FMUL.FTZ R24, R16, R21 ;  /* 0x0000001510187220 */ /* 0x000fe20000410000 */
[----:B------:R-:W-:-:S03]  /*1cfb0*/  FMUL.FTZ R2, R21, 0.5 ;  /* 0x3f00000015027820 */ /* 0x000fc60000410000 */
[----:B------:R-:W-:-:S04]  /*1cfc0*/  FFMA R21, -R24, R24, R16 ;  /* 0x0000001818157223 */ /* 0x000fc80000000110 */
[----:B------:R-:W-:-:S07]  /*1cfd0*/  FFMA R24, R21, R2, R24 ;  /* 0x0000000215187223 */ /* 0x000fce0000000018 */
.L_x_3671:
[----:B------:R-:W-:Y:S05]  /*1cfe0*/  BSYNC.RECONVERGENT B2 ;  /* 0x0000000000027941 */ /* 0x000fea0003800200 */
.L_x_3669:
        /* <DEDUP_REMOVED lines=32> */
.L_x_3673:
[----:B------:R-:W-:Y:S01]  /*1d1f0*/  FMUL.FTZ R24, R16, R17 ;  /* 0x0000001110187220 */ /* 0x000fe20000410000 */
[----:B------:R-:W-:-:S03]  /*1d200*/  FMUL.FTZ R2, R17, 0.5 ;  /* 0x3f00000011027820 */ /* 0x000fc60000410000 */
[----:B------:R-:W-:-:S04]  /*1d210*/  FFMA R17, -R24, R24, R16 ;  /* 0x0000001818117223 */ /* 0x000fc80000000110 */
[----:B------:R-:W-:-:S07]  /*1d220*/  FFMA R24, R17, R2, R24 ;  /* 0x0000000211187223 */ /* 0x000fce0000000018 */
.L_x_3674:
[----:B------:R-:W-:Y:S05]  /*1d230*/  BSYNC.RECONVERGENT B2 ;  /* 0x0000000000027941 */ /* 0x000fea0003800200 */
.L_x_3672:
[----:B------:R-:W-:-:S13]  /*1d240*/  FSETP.GTU.AND P0, PT, R24, 1, PT ;  /* 0x3f8000001800780b */ /* 0x000fda0003f0c000 */
[----:B------:R-:W-:Y:S01]  /*1d250*/  @!P0 FADD R35, R35, 1 ;  /* 0x3f80000023238421 */ /* 0x000fe20000000000 */
[----:B------:R-:W-:Y:S06]  /*1d260*/  @P1 BRA `(.L_x_3675) ;  /* 0xfffffff400b01947 */ /* 0x000fec000383ffff */
.L_x_3662:
        /* <DEDUP_REMOVED lines=32> */
.L_x_3678:
[----:B------:R-:W-:Y:S01]  /*1d470*/  FMUL.FTZ R24, R16, R27 ;  /* 0x0000001b10187220 */ /* 0x000fe20000410000 */
[----:B------:R-:W-:-:S03]  /*1d480*/  FMUL.FTZ R2, R27, 0.5 ;  /* 0x3f0000001b027820 */ /* 0x000fc60000410000 */
[----:B------:R-:W-:-:S04]  /*1d490*/  FFMA R27, -R24, R24, R16 ;  /* 0x00000018181b7223 */ /* 0x000fc80000000110 */
[----:B------:R-:W-:-:S07]  /*1d4a0*/  FFMA R24, R27, R2, R24 ;  /* 0x000000021b187223 */ /* 0x000fce0000000018 */
.L_x_3679:
[----:B------:R-:W-:Y:S05]  /*1d4b0*/  BSYNC.RECONVERGENT B2 ;  /* 0x0000000000027941 */ /* 0x000fea0003800200 */
.L_x_3677:
        /* <DEDUP_REMOVED lines=33> */
.L_x_3681:
[----:B------:R-:W-:Y:S01]  /*1d6d0*/  FMUL.FTZ R24, R16, R23 ;  /* 0x0000001710187220 */ /* 0x000fe20000410000 */
[----:B------:R-:W-:-:S03]  /*1d6e0*/  FMUL.FTZ R2, R23, 0.5 ;  /* 0x3f00000017027820 */ /* 0x000fc60000410000 */
[----:B------:R-:W-:-:S04]  /*1d6f0*/  FFMA R23, -R24, R24, R16 ;  /* 0x0000001818177223 */ /* 0x000fc80000000110 */
[----:B------:R-:W-:-:S07]  /*1d700*/  FFMA R24, R23, R2, R24 ;  /* 0x0000000217187223 */ /* 0x000fce0000000018 */
.L_x_3682:
[----:B------:R-:W-:Y:S05]  /*1d710*/  BSYNC.RECONVERGENT B2 ;  /* 0x0000000000027941 */ /* 0x000fea0003800200 */
.L_x_3680:
        /* <DEDUP_REMOVED lines=32> */
.L_x_3684:
[----:B------:R-:W-:Y:S01]  /*1d920*/  FMUL.FTZ R24, R16, R17 ;  /* 0x0000001110187220 */ /* 0x000fe20000410000 */
[----:B------:R-:W-:-:S03]  /*1d930*/  FMUL.FTZ R2, R17, 0.5 ;  /* 0x3f00000011027820 */ /* 0x000fc60000410000 */
[----:B------:R-:W-:-:S04]  /*1d940*/  FFMA R17, -R24, R24, R16 ;  /* 0x0000001818117223 */ /* 0x000fc80000000110 */
[----:B------:R-:W-:-:S07]  /*1d950*/  FFMA R24, R17, R2, R24 ;  /* 0x0000000211187223 */ /* 0x000fce0000000018 */
.L_x_3685:
[----:B------:R-:W-:Y:S05]  /*1d960*/  BSYNC.RECONVERGENT B2 ;  /* 0x0000000000027941 */ /* 0x000fea0003800200 */
.L_x_3683:
[----:B------:R-:W-:-:S13]  /*1d970*/  FSETP.GTU.AND P0, PT, R24, 1, PT ;  /* 0x3f8000001800780b */ /* 0x000fda0003f0c000 */
[----:B------:R-:W-:-:S07]  /*1d980*/  @!P0 FADD R35, R35, 1 ;  /* 0x3f80000023238421 */ /* 0x000fce0000000000 */
.L_x_3676:
        /* <DEDUP_REMOVED lines=17> */
.L_x_3699:
        /* <DEDUP_REMOVED lines=31> */
.L_x_3688:
[----:B------:R-:W-:Y:S01]  /*1dc90*/  FMUL.FTZ R24, R16, R19 ;  /* 0x0000001310187220 */ /* 0x000fe20000410000 */
[----:B------:R-:W-:-:S03]  /*1dca0*/  FMUL.FTZ R2, R19, 0.5 ;  /* 0x3f00000013027820 */ /* 0x000fc60000410000 */
[----:B------:R-:W-:-:S04]  /*1dcb0*/  FFMA R19, -R24, R24, R16 ;  /* 0x0000001818137223 */ /* 0x000fc80000000110 */
[----:B------:R-:W-:-:S07]  /*1dcc0*/  FFMA R24, R19, R2, R24 ;  /* 0x0000000213187223 */ /* 0x000fce0000000018 */
.L_x_3689:
[----:B------:R-:W-:Y:S05]  /*1dcd0*/  BSYNC.RECONVERGENT B2 ;  /* 0x0000000000027941 */ /* 0x000fea0003800200 */
.L_x_3687:
        /* <DEDUP_REMOVED lines=31> */
.L_x_3691:
[----:B------:R-:W-:Y:S01]  /*1ded0*/  FMUL.FTZ R24, R16, R23 ;  /* 0x0000001710187220 */ /* 0x000fe20000410000 */
[----:B------:R-:W-:-:S03]  /*1dee0*/  FMUL.FTZ R2, R23, 0.5 ;  /* 0x3f00000017027820 */ /* 0x000fc60000410000 */
[----:B------:R-:W-:-:S04]  /*1def0*/  FFMA R23, -R24, R24, R16 ;  /* 0x0000001818177223 */ /* 0x000fc80000000110 */
[----:B------:R-:W-:-:S07]  /*1df00*/  FFMA R24, R23, R2, R24 ;  /* 0x0000000217187223 */ /* 0x000fce0000000018 */
.L_x_3692:
[----:B------:R-:W-:Y:S05]  /*1df10*/  BSYNC.RECONVERGENT B2 ;  /* 0x0000000000027941 */ /* 0x000fea0003800200 */
.L_x_3690:
        /* <DEDUP_REMOVED lines=31> */
.L_x_3694:
[----:B------:R-:W-:Y:S01]  /*1e110*/  FMUL.FTZ R24, R16, R21 ;  /* 0x0000001510187220 */ /* 0x000fe20000410000 */
[----:B------:R-:W-:-:S03]  /*1e120*/  FMUL.FTZ R2, R21, 0.5 ;  /* 0x3f00000015027820 */ /* 0x000fc60000410000 */
[----:B------:R-:W-:-:S04]  /*1e130*/  FFMA R21, -R24, R24, R16 ;  /* 0x0000001818157223 */ /* 0x000fc80000000110 */
[----:B------:R-:W-:-:S07]  /*1e140*/  FFMA R24, R21, R2, R24 ;  /* 0x0000000215187223 */ /* 0x000fce0000000018 */
.L_x_3695:
[----:B------:R-:W-:Y:S05]  /*1e150*/  BSYNC.RECONVERGENT B2 ;  /* 0x0000000000027941 */ /* 0x000fea0003800200 */
.L_x_3693:
        /* <DEDUP_REMOVED lines=32> */
.L_x_3697:
[----:B------:R-:W-:Y:S01]  /*1e360*/  FMUL.FTZ R24, R16, R17 ;  /* 0x0000001110187220 */ /* 0x000fe20000410000 */
[----:B------:R-:W-:-:S03]  /*1e370*/  FMUL.FTZ R2, R17, 0.5 ;  /* 0x3f00000011027820 */ /* 0x000fc60000410000 */
[----:B------:R-:W-:-:S04]  /*1e380*/  FFMA R17, -R24, R24, R16 ;  /* 0x0000001818117223 */ /* 0x000fc80000000110 */
[----:B------:R-:W-:-:S07]  /*1e390*/  FFMA R24, R17, R2, R24 ;  /* 0x0000000211187223 */ /* 0x000fce0000000018 */
.L_x_3698:
[----:B------:R-:W-:Y:S05]  /*1e3a0*/  BSYNC.RECONVERGENT B2 ;  /* 0x0000000000027941 */ /* 0x000fea0003800200 */
.L_x_3696:
[----:B------:R-:W-:-:S13]  /*1e3b0*/  FSETP.GTU.AND P0, PT, R24, 1, PT ;  /* 0x3f8000001800780b */ /* 0x000fda0003f0c000 */
[----:B------:R-:W-:Y:S01]  /*1e3c0*/  @!P0 FADD R31, R31, 1 ;  /* 0x3f8000001f1f8421 */ /* 0x000fe20000000000 */
[----:B------:R-:W-:Y:S06]  /*1e3d0*/  @P1 BRA `(.L_x_3699) ;  /* 0xfffffff400b01947 */ /* 0x000fec000383ffff */
.L_x_3686:
        /* <DEDUP_REMOVED lines=32> */
.L_x_3702:
[----:B------:R-:W-:Y:S01]  /*1e5e0*/  FMUL.FTZ R24, R16, R25 ;  /* 0x0000001910187220 */ /* 0x000fe20000410000 */
[----:B------:R-:W-:-:S03]  /*1e5f0*/  FMUL.FTZ R2, R25, 0.5 ;  /* 0x3f00000019027820 */ /* 0x000fc60000410000 */
[----:B------:R-:W-:-:S04]  /*1e600*/  FFMA R25, -R24, R24, R16 ;  /* 0x0000001818197223 */ /* 0x000fc80000000110 */
[----:B------:R-:W-:-:S07]  /*1e610*/  FFMA R24, R25, R2, R24 ;  /* 0x0000000219187223 */ /* 0x000fce0000000018 */
.L_x_3703:
[----:B------:R-:W-:Y:S05]  /*1e620*/  BSYNC.RECONVERGENT B2 ;  /* 0x0000000000027941 */ /* 0x000fea0003800200 */
.L_x_3701:
        /* <DEDUP_REMOVED lines=33> */
.L_x_3705:
[----:B------:R-:W-:Y:S01]  /*1e840*/  FMUL.FTZ R24, R16, R23 ;  /* 0x0000001710187220 */ /* 0x000fe20000410000 */
[----:B------:R-:W-:-:S03]  /*1e850*/  FMUL.FTZ R2, R23, 0.5 ;  /* 0x3f00000017027820 */ /* 0x000fc60000410000 */
[----:B------:R-:W-:-:S04]  /*1e860*/  FFMA R23, -R24, R24, R16 ;  /* 0x0000001818177223 */ /* 0x000fc80000000110 */
[----:B------:R-:W-:-:S07]  /*1e870*/  FFMA R24, R23, R2, R24 ;  /* 0x0000000217187223 */ /* 0x000fce0000000018 */
.L_x_3706:
[----:B------:R-:W-:Y:S05]  /*1e880*/  BSYNC.RECONVERGENT B2 ;  /* 0x0000000000027941 */ /* 0x000fea0003800200 */
.L_x_3704:
        /* <DEDUP_REMOVED lines=32> */
.L_x_3708:
[----:B------:R-:W-:Y:S01]  /*1ea90*/  FMUL.FTZ R24, R16, R17 ;  /* 0x0000001110187220 */ /* 0x000fe20000410000 */
[----:B------:R-:W-:-:S03]  /*1eaa0*/  FMUL.FTZ R2, R17, 0.5 ;  /* 0x3f00000011027820 */ /* 0x000fc60000410000 */
[----:B------:R-:W-:-:S04]  /*1eab0*/  FFMA R17, -R24, R24, R16 ;  /* 0x0000001818117223 */ /* 0x000fc80000000110 */
[----:B------:R-:W-:-:S07]  /*1eac0*/  FFMA R24, R17, R2, R24 ;  /* 0x0000000211187223 */ /* 0x000fce0000000018 */
.L_x_3709:
[----:B------:R-:W-:Y:S05]  /*1ead0*/  BSYNC.RECONVERGENT B2 ;  /* 0x0000000000027941 */ /* 0x000fea0003800200 */
.L_x_3707:
[----:B------:R-:W-:-:S13]  /*1eae0*/  FSETP.GTU.AND P0, PT, R24, 1, PT ;  /* 0x3f8000001800780b */ /* 0x000fda0003f0c000 */
[----:B------:R-:W-:-:S07]  /*1eaf0*/  @!P0 FADD R31, R31, 1 ;  /* 0x3f8000001f1f8421 */ /* 0x000fce0000000000 */
.L_x_3700:
        /* <DEDUP_REMOVED lines=17> */
.L_x_3723:
        /* <DEDUP_REMOVED lines=31> */
.L_x_3712:
[----:B------:R-:W-:Y:S01]  /*1ee00*/  FMUL.FTZ R24, R16, R19 ;  /* 0x0000001310187220 */ /* 0x000fe20000410000 */
[----:B------:R-:W-:-:S03]  /*1ee10*/  FMUL.FTZ R2, R19, 0.5 ;  /* 0x3f00000013027820 */ /* 0x000fc60000410000 */
[----:B------:R-:W-:-:S04]  /*1ee20*/  FFMA R19, -R24, R24, R16 ;  /* 0x0000001818137223 */ /* 0x000fc80000000110 */
[----:B------:R-:W-:-:S07]  /*1ee30*/  FFMA R24, R19, R2, R24 ;  /* 0x0000000213187223 */ /* 0x000fce0000000018 */
.L_x_3713:
[----:B------:R-:W-:Y:S05]  /*1ee40*/  BSYNC.RECONVERGENT B2 ;  /* 0x0000000000027941 */ /* 0x000fea0003800200 */
.L_x_3711:
        /* <DEDUP_REMOVED lines=31> */
.L_x_3715:
[----:B------:R-:W-:Y:S01]  /*1f040*/  FMUL.FTZ R24, R16, R23 ;  /* 0x0000001710187220 */ /* 0x000fe20000410000 */
[----:B------:R-:W-:-:S03]  /*1f050*/  FMUL.FTZ R2, R23, 0.5 ;  /* 0x3f00000017027820 */ /* 0x000fc60000410000 */
[----:B------:R-:W-:-:S04]  /*1f060*/  FFMA R23, -R24, R24, R16 ;  /* 0x0000001818177223 */ /* 0x000fc80000000110 */
[----:B------:R-:W-:-:S07]  /*1f070*/  FFMA R24, R23, R2, R24 ;  /* 0x0000000217187223 */ /* 0x000fce0000000018 */
.L_x_3716:
[----:B------:R-:W-:Y:S05]  /*1f080*/  BSYNC.RECONVERGENT B2 ;  /* 0x0000000000027941 */ /* 0x000fea0003800200 */
.L_x_3714:
        /* <DEDUP_REMOVED lines=31> */
.L_x_3718:
[----:B------:R-:W-:Y:S01]  /*1f280*/  FMUL.FTZ R24, R16, R21 ;  /* 0x0000001510187220 */ /* 0x000fe20000410000 */
[----:B------:R-:W-:-:S03]  /*1f290*/  FMUL.FTZ R2, R21, 0.5 ;  /* 0x3f00000015027820 */ /* 0x000fc60000410000 */
[----:B------:R-:W-:-:S04]  /*1f2a0*/  FFMA R21, -R24, R24, R16 ;  /* 0x0000001818157223 */ /* 0x000fc80000000110 */
[----:B------:R-:W-:-:S07]  /*1f2b0*/  FFMA R24, R21, R2, R24 ;  /* 0x0000000215187223 */ /* 0x000fce0000000018 */
.L_x_3719:
[----:B------:R-:W-:Y:S05]  /*1f2c0*/  BSYNC.RECONVERGENT B2 ;  /* 0x0000000000027941 */ /* 0x000fea0003800200 */
.L_x_3717:
        /* <DEDUP_REMOVED lines=32> */
.L_x_3721:
[----:B------:R-:W-:Y:S01]  /*1f4d0*/  FMUL.FTZ R24, R16, R17 ;  /* 0x0000001110187220 */ /* 0x000fe20000410000 */
[----:B------:R-:W-:-:S03]  /*1f4e0*/  FMUL.FTZ R2, R17, 0.5 ;  /* 0x3f00000011027820 */ /* 0x000fc60000410000 */
[----:B------:R-:W-:-:S04]  /*1f4f0*/  FFMA R17, -R24, R24, R16 ;  /* 0x0000001818117223 */ /* 0x000fc80000000110 */
[----:B------:R-:W-:-:S07]  /*1f500*/  FFMA R24, R17, R2, R24 ;  /* 0x0000000211187223 */ /* 0x000fce0000000018 */
.L_x_3722:
[----:B------:R-:W-:Y:S05]  /*1f510*/  BSYNC.RECONVERGENT B2 ;  /* 0x0000000000027941 */ /* 0x000fea0003800200 */
.L_x_3720:
[----:B------:R-:W-:-:S13]  /*1f520*/  FSETP.GTU.AND P0, PT, R24, 1, PT ;  /* 0x3f8000001800780b */ /* 0x000fda0003f0c000 */
[----:B------:R-:W-:Y:S01]  /*1f530*/  @!P0 FADD R29, R29, 1 ;  /* 0x3f8000001d1d8421 */ /* 0x000fe20000000000 */
[----:B------:R-:W-:Y:S06]  /*1f540*/  @P1 BRA `(.L_x_3723) ;  /* 0xfffffff400b01947 */ /* 0x000fec000383ffff */
.L_x_3710:
        /* <DEDUP_REMOVED lines=32> */
.L_x_3726:
[----:B------:R-:W-:Y:S01]  /*1f750*/  FMUL.FTZ R24, R16, R25 ;  /* 0x0000001910187220 */ /* 0x000fe20000410000 */
[----:B------:R-:W-:-:S03]  /*1f760*/  FMUL.FTZ R2, R25, 0.5 ;  /* 0x3f00000019027820 */ /* 0x000fc60000410000 */
[----:B------:R-:W-:-:S04]  /*1f770*/  FFMA R25, -R24, R24, R16 ;  /* 0x0000001818197223 */ /* 0x000fc80000000110 */
[----:B------:R-:W-:-:S07]  /*1f780*/  FFMA R24, R25, R2, R24 ;  /* 0x0000000219187223 */ /* 0x000fce0000000018 */
.L_x_3727:
[----:B------:R-:W-:Y:S05]  /*1f790*/  BSYNC.RECONVERGENT B2 ;  /* 0x0000000000027941 */ /* 0x000fea0003800200 */
.L_x_3725:
        /* <DEDUP_REMOVED lines=33> */
.L_x_3729:
[----:B------:R-:W-:Y:S01]  /*1f9b0*/  FMUL.FTZ R24, R16, R23 ;  /* 0x0000001710187220 */ /* 0x000fe20000410000 */
[----:B------:R-:W-:-:S03]  /*1f9c0*/  FMUL.FTZ R2, R23, 0.5 ;  /* 0x3f00000017027820 */ /* 0x000fc60000410000 */
[----:B------:R-:W-:-:S04]  /*1f9d0*/  FFMA R23, -R24, R24, R16 ;  /* 0x0000001818177223 */ /* 0x000fc80000000110 */
[----:B------:R-:W-:-:S07]  /*1f9e0*/  FFMA R24, R23, R2, R24 ;  /* 0x0000000217187223 */ /* 0x000fce0000000018 */
.L_x_3730:
[----:B------:R-:W-:Y:S05]  /*1f9f0*/  BSYNC.RECONVERGENT B2 ;  /* 0x0000000000027941 */ /* 0x000fea0003800200 */
.L_x_3728:
        /* <DEDUP_REMOVED lines=32> */
.L_x_3732:
[----:B------:R-:W-:Y:S01]  /*1fc00*/  FMUL.FTZ R24, R16, R17 ;  /* 0x0000001110187220 */ /* 0x000fe20000410000 */
[----:B------:R-:W-:-:S03]  /*1fc10*/  FMUL.FTZ R2, R17, 0.5 ;  /* 0x3f00000011027820 */ /* 0x000fc60000410000 */
[----:B------:R-:W-:-:S04]  /*1fc20*/  FFMA R17, -R24, R24, R16 ;  /* 0x0000001818117223 */ /* 0x000fc80000000110 */
[----:B------:R-:W-:-:S07]  /*1fc30*/  FFMA R24, R17, R2, R24 ;  /* 0x0000000211187223 */ /* 0x000fce0000000018 */
.L_x_3733:
[----:B------:R-:W-:Y:S05]  /*1fc40*/  BSYNC.RECONVERGENT B2 ;  /* 0x0000000000027941 */ /* 0x000fea0003800200 */
.L_x_3731:
[----:B------:R-:W-:-:S13]  /*1fc50*/  FSETP.GTU.AND P0, PT, R24, 1, PT ;  /* 0x3f8000001800780b */ /* 0x000fda0003f0c000 */
[----:B------:R-:W-:-:S07]  /*1fc60*/  @!P0 FADD R29, R29, 1 ;  /* 0x3f8000001d1d8421 */ /* 0x000fce0000000000 */
.L_x_3724:
        /* <DEDUP_REMOVED lines=17> */
.L_x_3747:
[----:B------:R-:W-:Y:S01]  /*1fd80*/  SHF.R.U32.HI R2, RZ, 0x2, R19 ;  /* 0x00000002ff027819 */ /* 0x000fe20000011613 */
[----:B------:R-:W-:Y:S01]  /*1fd90*/  BSSY.RECONVERGENT B2, `(.L_x_3735) ;  /* 0x0000022000027945 */ /* 0x000fe20003800200 */
[----:B------:R-:W-:Y:S02]  /*1fda0*/  SHF.L.U32 R17, R21, 0x4, RZ ;  /* 0x0000000415117819 */ /* 0x000fe400000006ff */
[----:B------:R-:W-:Y:S01]  /*1fdb0*/  LOP3.LUT R2, R2, R19, RZ, 0x3c, !PT ;  /* 0x0000001302027212 */ /* 0x000fe200078e3cff */
[----:B------:R-:W-:Y:S01]  /*1fdc0*/  IMAD.MOV.U32 R19, RZ, RZ, 0x2f800000 ;  /* 0x2f800000ff137424 */ /* 0x000fe200078e00ff */
[----:B------:R-:W-:Y:S02]  /*1fdd0*/  SHF.R.U32.HI R18, RZ, 0x2, R27 ;  /* 0x00000002ff127819 */ /* 0x000fe4000001161b */
[----:B------:R-:W-:Y:S01]  /*1fde0*/  IADD3 R26, PT, PT, R26, 0x4, RZ ;  /* 0x000000041a1a7810 */ /* 0x000fe20007ffe0ff */
[----:B------:R-:W-:Y:S01]  /*1fdf0*/  IMAD.SHL.U32 R16, R2, 0x2, RZ ;  /* 0x0000000202107824 */ /* 0x000fe200078e00ff */
[----:B------:R-:W-:-:S02]  /*1fe00*/  LOP3.LUT R18, R18, R27, RZ, 0x3c, !PT ;  /* 0x0000001b12127212 */ /* 0x000fc400078e3cff */
[----:B------:R-:W-:Y:S02]  /*1fe10*/  ISETP.NE.AND P1, PT, R26, R7, PT ;  /* 0x000000071a00720c */ /* 0x000fe40003f25270 */
        /* <DEDUP_REMOVED lines=21> */
.L_x_3736:
[----:B------:R-:W-:Y:S01]  /*1ff70*/  FMUL.FTZ R24, R16, R19 ;  /* 0x0000001310187220 */ /* 0x000fe20000410000 */
[----:B------:R-:W-:-:S03]  /*1ff80*/  FMUL.FTZ R2, R19, 0.5 ;  /* 0x3f00000013027820 */ /* 0x000fc60000410000 */
[----:B------:R-:W-:-:S04]  /*1ff90*/  FFMA R19, -R24, R24, R16 ;  /* 0x0000001818137223 */ /* 0x000fc80000000110 */
[----:B------:R-:W-:-:S07]  /*1ffa0*/  FFMA R24, R19, R2, R24 ;  /* 0x0000000213187223 */ /* 0x000fce0000000018 */
.L_x_3737:
[----:B------:R-:W-:Y:S05]  /*1ffb0*/  BSYNC.RECONVERGENT B2 ;  /* 0x0000000000027941 */ /* 0x000fea0003800200 */
.L_x_3735:
        /* <DEDUP_REMOVED lines=31> */
.L_x_3739:
[----:B------:R-:W-:Y:S01]  /*201b0*/  FMUL.FTZ R24, R16, R23 ;  /* 0x0000001710187220 */ /* 0x000fe20000410000 */
[----:B------:R-:W-:-:S03]  /*201c0*/  FMUL.FTZ R2, R23, 0.5 ;  /* 0x3f00000017027820 */ /* 0x000fc60000410000 */
[----:B------:R-:W-:-:S04]  /*201d0*/  FFMA R23, -R24, R24, R16 ;  /* 0x0000001818177223 */ /* 0x000fc80000000110 */
[----:B------:R-:W-:-:S07]  /*201e0*/  FFMA R24, R23, R2, R24 ;  /* 0x0000000217187223 */ /* 0x000fce0000000018 */
.L_x_3740:
[----:B------:R-:W-:Y:S05]  /*201f0*/  BSYNC.RECONVERGENT B2 ;  /* 0x0000000000027941 */ /* 0x000fea0003800200 */
.L_x_3738:
        /* <DEDUP_REMOVED lines=31> */
.L_x_3742:
[----:B------:R-:W-:Y:S01]  /*203f0*/  FMUL.FTZ R24, R16, R21 ;  /* 0x0000001510187220 */ /* 0x000fe20000410000 */
[----:B------:R-:W-:-:S03]  /*20400*/  FMUL.FTZ R2, R21, 0.5 ;  /* 0x3f00000015027820 */ /* 0x000fc60000410000 */
[----:B------:R-:W-:-:S04]  /*20410*/  FFMA R21, -R24, R24, R16 ;  /* 0x0000001818157223 */ /* 0x000fc80000000110 */
[----:B------:R-:W-:-:S07]  /*20420*/  FFMA R24, R21, R2, R24 ;  /* 0x0000000215187223 */ /* 0x000fce0000000018 */
.L_x_3743:
[----:B------:R-:W-:Y:S05]  /*20430*/  BSYNC.RECONVERGENT B2 ;  /* 0x0000000000027941 */ /* 0x000fea0003800200 */
.L_x_3741:
        /* <DEDUP_REMOVED lines=32> */
.L_x_3745:
[----:B------:R-:W-:Y:S01]  /*20640*/  FMUL.FTZ R24, R16, R17 ;  /* 0x0000001110187220 */ /* 0x000fe20000410000 */
[----:B------:R-:W-:-:S03]  /*20650*/  FMUL.FTZ R2, R17, 0.5 ;  /* 0x3f00000011027820 */ /* 0x000fc60000410000 */
[----:B------:R-:W-:-:S04]  /*20660*/  FFMA R17, -R24, R24, R16 ;  /* 0x0000001818117223 */ /* 0x000fc80000000110 */
[----:B------:R-:W-:-:S07]  /*20670*/  FFMA R24, R17, R2, R24 ;  /* 0x0000000211187223 */ /* 0x000fce0000000018 */
.L_x_3746:
[----:B------:R-:W-:Y:S05]  /*20680*/  BSYNC.RECONVERGENT B2 ;  /* 0x0000000000027941 */ /* 0x000fea0003800200 */
.L_x_3744:
[----:B------:R-:W-:-:S13]  /*20690*/  FSETP.GTU.AND P0, PT, R24, 1, PT ;  /* 0x3f8000001800780b */ /* 0x000fda0003f0c000 */
[----:B------:R-:W-:Y:S01]  /*206a0*/  @!P0 FADD R30, R30, 1 ;  /* 0x3f8000001e1e8421 */ /* 0x000fe20000000000 */
[----:B------:R-:W-:Y:S06]  /*206b0*/  @P1 BRA `(.L_x_3747) ;  /* 0xfffffff400b01947 */ /* 0x000fec000383ffff */
.L_x_3734:
        /* <DEDUP_REMOVED lines=32> */
.L_x_3750:
[----:B------:R-:W-:Y:S01]  /*208c0*/  FMUL.FTZ R24, R16, R27 ;  /* 0x0000001b10187220 */ /* 0x000fe20000410000 */
[----:B------:R-:W-:-:S03]  /*208d0*/  FMUL.FTZ R2, R27, 0.5 ;  /* 0x3f0000001b027820 */ /* 0x000fc60000410000 */
[----:B------:R-:W-:-:S04]  /*208e0*/  FFMA R27, -R24, R24, R16 ;  /* 0x00000018181b7223 */ /* 0x000fc80000000110 */
[----:B------:R-:W-:-:S07]  /*208f0*/  FFMA R24, R27, R2, R24 ;  /* 0x000000021b187223 */ /* 0x000fce0000000018 */
.L_x_3751:
[----:B------:R-:W-:Y:S05]  /*20900*/  BSYNC.RECONVERGENT B2 ;  /* 0x0000000000027941 */ /* 0x000fea0003800200 */
.L_x_3749:
        /* <DEDUP_REMOVED lines=33> */
.L_x_3753:
[----:B------:R-:W-:Y:S01]  /*20b20*/  FMUL.FTZ R24, R16, R23 ;  /* 0x0000001710187220 */ /* 0x000fe20000410000 */
[----:B------:R-:W-:-:S03]  /*20b30*/  FMUL.FTZ R2, R23, 0.5 ;  /* 0x3f00000017027820 */ /* 0x000fc60000410000 */
[----:B------:R-:W-:-:S04]  /*20b40*/  FFMA R23, -R24, R24, R16 ;  /* 0x0000001818177223 */ /* 0x000fc80000000110 */
[----:B------:R-:W-:-:S07]  /*20b50*/  FFMA R24, R23, R2, R24 ;  /* 0x0000000217187223 */ /* 0x000fce0000000018 */
.L_x_3754:
[----:B------:R-:W-:Y:S05]  /*20b60*/  BSYNC.RECONVERGENT B2 ;  /* 0x0000000000027941 */ /* 0x000fea0003800200 */
.L_x_3752:
        /* <DEDUP_REMOVED lines=32> */
.L_x_3756:
[----:B------:R-:W-:Y:S01]  /*20d70*/  FMUL.FTZ R24, R16, R17 ;  /* 0x0000001110187220 */ /* 0x000fe20000410000 */
[----:B------:R-:W-:-:S03]  /*20d80*/  FMUL.FTZ R2, R17, 0.5 ;  /* 0x3f00000011027820 */ /* 0x000fc60000410000 */
[----:B------:R-:W-:-:S04]  /*20d90*/  FFMA R17, -R24, R24, R16 ;  /* 0x0000001818117223 */ /* 0x000fc80000000110 */
[----:B------:R-:W-:-:S07]  /*20da0*/  FFMA R24, R17, R2, R24 ;  /* 0x0000000211187223 */ /* 0x000fce0000000018 */
.L_x_3757:
[----:B------:R-:W-:Y:S05]  /*20db0*/  BSYNC.RECONVERGENT B2 ;  /* 0x0000000000027941 */ /* 0x000fea0003800200 */
.L_x_3755:
[----:B------:R-:W-:-:S13]  /*20dc0*/  FSETP.GTU.AND P0, PT, R24, 1, PT ;  /* 0x3f8000001800780b */ /* 0x000fda0003f0c000 */
[----:B------:R-:W-:-:S07]  /*20dd0*/  @!P0 FADD R30, R30, 1 ;  /* 0x3f8000001e1e8421 */ /* 0x000fce0000000000 */
.L_x_3748:
        /* <DEDUP_REMOVED lines=17> */
.L_x_3771:
        /* <DEDUP_REMOVED lines=11> */
[----:B------:R-:W-:-:S05]  /*20fa0*/  LOP3.LUT R25, R16, R21, RZ, 0x3c, !PT ;  /* 0x0000001510197212 */ /* 0x000fca00078e3cff */
[----:B------:R-:W-:-:S05]  /*20fb0*/  IMAD.SHL.U32 R23, R25, 0x10, RZ ;  /* 0x0000001019177824 */ /* 0x000fca00078e00ff */
[----:B------:R-:W-:Y:S01]  /*20fc0*/  LOP3.LUT R2, R30, R2, R23, 0x96, !PT ;  /* 0x000000021e027212 */ /* 0x000fe200078e9617 */
[----:B------:R-:W-:Y:S02]  /*20fd0*/  HFMA2 R23, -RZ, RZ, 0.1171875, 0 ;  /* 0x2f800000ff177431 */ /* 0x000fe400000001ff */
        /* <DEDUP_REMOVED lines=17> */
.L_x_3760:
[----:B------:R-:W-:Y:S01]  /*210f0*/  FMUL.FTZ R24, R16, R23 ;  /* 0x0000001710187220 */ /* 0x000fe20000410000 */
[----:B------:R-:W-:-:S03]  /*21100*/  FMUL.FTZ R2, R23, 0.5 ;  /* 0x3f00000017027820 */ /* 0x000fc60000410000 */
[----:B------:R-:W-:-:S04]  /*21110*/  FFMA R23, -R24, R24, R16 ;  /* 0x0000001818177223 */ /* 0x000fc80000000110 */
[----:B------:R-:W-:-:S07]  /*21120*/  FFMA R24, R23, R2, R24 ;  /* 0x0000000217187223 */ /* 0x000fce0000000018 */
.L_x_3761:
[----:B------:R-:W-:Y:S05]  /*21130*/  BSYNC.RECONVERGENT B2 ;  /* 0x0000000000027941 */ /* 0x000fea0003800200 */
.L_x_3759:
        /* <DEDUP_REMOVED lines=32> */
.L_x_3763:
[----:B------:R-:W-:Y:S01]  /*21340*/  FMUL.FTZ R24, R16, R19 ;  /* 0x0000001310187220 */ /* 0x000fe20000410000 */
[----:B------:R-:W-:-:S03]  /*21350*/  FMUL.FTZ R2, R19, 0.5 ;  /* 0x3f00000013027820 */ /* 0x000fc60000410000 */
[----:B------:R-:W-:-:S04]  /*21360*/  FFMA R19, -R24, R24, R16 ;  /* 0x0000001818137223 */ /* 0x000fc80000000110 */
[----:B------:R-:W-:-:S07]  /*21370*/  FFMA R24, R19, R2, R24 ;  /* 0x0000000213187223 */ /* 0x000fce0000000018 */
.L_x_3764:
[----:B------:R-:W-:Y:S05]  /*21380*/  BSYNC.RECONVERGENT B2 ;  /* 0x0000000000027941 */ /* 0x000fea0003800200 */
.L_x_3762:
[----:B------:R-:W-:Y:S01]  /*21390*/  SHF.R.U32.HI R2, RZ, 0x2, R21 ;  /* 0x00000002ff027819 */ /* 0x000fe20000011615 */
[----:B------:R-:W-:Y:S01]  /*213a0*/  IMAD.SHL.U32 R19, R23, 0x10, RZ ;  /* 0x0000001017137824 */ /* 0x000fe200078e00ff */
[----:B------:R-:W-:Y:S01]  /*213b0*/  SHF.R.U32.HI R18, RZ, 0x2, R25 ;  /* 0x00000002ff127819 */ /* 0x000fe20000011619 */
[----:B------:R-:W-:Y:S01]  /*213c0*/  BSSY.RECONVERGENT B2, `(.L_x_3765) ;  /* 0x0000021000027945 */ /* 0x000fe20003800200 */
[----:B------:R-:W-:Y:S01]  /*213d0*/  LOP3.LUT R2, R2, R21, RZ, 0x3c, !PT ;  /* 0x0000001502027212 */ /* 0x000fe200078e3cff */
[----:B------:R-:W-:Y:S01]  /*213e0*/  HFMA2 R21, -RZ, RZ, 0.1171875, 0 ;  /* 0x2f800000ff157431 */ /* 0x000fe200000001ff */
        /* <DEDUP_REMOVED lines=26> */
.L_x_3766:
[----:B------:R-:W-:Y:S01]  /*21590*/  FMUL.FTZ R24, R16, R21 ;  /* 0x0000001510187220 */ /* 0x000fe20000410000 */
[----:B------:R-:W-:-:S03]  /*215a0*/  FMUL.FTZ R2, R21, 0.5 ;  /* 0x3f00000015027820 */ /* 0x000fc60000410000 */
[----:B------:R-:W-:-:S04]  /*215b0*/  FFMA R21, -R24, R24, R16 ;  /* 0x0000001818157223 */ /* 0x000fc80000000110 */
[----:B------:R-:W-:-:S07]  /*215c0*/  FFMA R24, R21, R2, R24 ;  /* 0x0000000215187223 */ /* 0x000fce0000000018 */
.L_x_3767:
[----:B------:R-:W-:Y:S05]  /*215d0*/  BSYNC.RECONVERGENT B2 ;  /* 0x0000000000027941 */ /* 0x000fea0003800200 */
.L_x_3765:
        /* <DEDUP_REMOVED lines=32> */
.L_x_3769:
[----:B------:R-:W-:Y:S01]  /*217e0*/  FMUL.FTZ R24, R16, R27 ;  /* 0x0000001b10187220 */ /* 0x000fe20000410000 */
[----:B------:R-:W-:-:S03]  /*217f0*/  FMUL.FTZ R2, R27, 0.5 ;  /* 0x3f0000001b027820 */ /* 0x000fc60000410000 */
[----:B------:R-:W-:-:S04]  /*21800*/  FFMA R27, -R24, R24, R16 ;  /* 0x00000018181b7223 */ /* 0x000fc80000000110 */
[----:B------:R-:W-:-:S07]  /*21810*/  FFMA R24, R27, R2, R24 ;  /* 0x000000021b187223 */ /* 0x000fce0000000018 */
.L_x_3770:
[----:B------:R-:W-:Y:S05]  /*21820*/  BSYNC.RECONVERGENT B2 ;  /* 0x0000000000027941 */ /* 0x000fea0003800200 */
.L_x_3768:
[----:B------:R-:W-:-:S13]  /*21830*/  FSETP.GTU.AND P0, PT, R24, 1, PT ;  /* 0x3f8000001800780b */ /* 0x000fda0003f0c000 */
[----:B------:R-:W-:-:S04]  /*21840*/  @!P0 FADD R25, R25, 1 ;  /* 0x3f80000019198421 */ /* 0x000fc80000000000 */
[----:B------:R-:W-:Y:S01]  /*21850*/  IMAD.MOV.U32 R32, RZ, RZ, R25 ;  /* 0x000000ffff207224 */ /* 0x000fe200078e0019 */
[----:B------:R-:W-:Y:S06]  /*21860*/  @P1 BRA `(.L_x_3771) ;  /* 0xfffffff400a01947 */ /* 0x000fec000383ffff */
.L_x_3758:
[----:B------:R-:W-:-:S13]  /*21870*/  ISETP.NE.AND P0, PT, R8, RZ, PT ;  /* 0x000000ff0800720c */ /* 0x000fda0003f05270 */
        /* <DEDUP_REMOVED lines=31> */
.L_x_3774:
[----:B------:R-:W-:Y:S01]  /*21a70*/  FMUL.FTZ R24, R16, R27 ;  /* 0x0000001b10187220 */ /* 0x000fe20000410000 */
[----:B------:R-:W-:-:S03]  /*21a80*/  FMUL.FTZ R2, R27, 0.5 ;  /* 0x3f0000001b027820 */ /* 0x000fc60000410000 */
[----:B------:R-:W-:-:S04]  /*21a90*/  FFMA R27, -R24, R24, R16 ;  /* 0x00000018181b7223 */ /* 0x000fc80000000110 */
[----:B------:R-:W-:-:S07]  /*21aa0*/  FFMA R24, R27, R2, R24 ;  /* 0x000000021b187223 */ /* 0x000fce0000000018 */
.L_x_3775:
[----:B------:R-:W-:Y:S05]  /*21ab0*/  BSYNC.RECONVERGENT B2 ;  /* 0x0000000000027941 */ /* 0x000fea0003800200 */
.L_x_3773:
        /* <DEDUP_REMOVED lines=33> */
.L_x_3777:
[----:B------:R-:W-:Y:S01]  /*21cd0*/  FMUL.FTZ R24, R16, R25 ;  /* 0x0000001910187220 */ /* 0x000fe20000410000 */
[----:B------:R-:W-:-:S03]  /*21ce0*/  FMUL.FTZ R2, R25, 0.5 ;  /* 0x3f00000019027820 */ /* 0x000fc60000410000 */
[----:B------:R-:W-:-:S04]  /*21cf0*/  FFMA R25, -R24, R24, R16 ;  /* 0x0000001818197223 */ /* 0x000fc80000000110 */
[----:B------:R-:W-:-:S07]  /*21d00*/  FFMA R24, R25, R2, R24 ;  /* 0x0000000219187223 */ /* 0x000fce0000000018 */
.L_x_3778:
[----:B------:R-:W-:Y:S05]  /*21d10*/  BSYNC.RECONVERGENT B2 ;  /* 0x0000000000027941 */ /* 0x000fea0003800200 */
.L_x_3776:
        /* <DEDUP_REMOVED lines=32> */
.L_x_3780:
[----:B------:R-:W-:Y:S01]  /*21f20*/  FMUL.FTZ R24, R16, R19 ;  /* 0x0000001310187220 */ /* 0x000fe20000410000 */
[----:B------:R-:W-:-:S03]  /*21f30*/  FMUL.FTZ R2, R19, 0.5 ;  /* 0x3f00000013027820 */ /* 0x000fc60000410000 */
[----:B------:R-:W-:-:S04]  /*21f40*/  FFMA R19, -R24, R24, R16 ;  /* 0x0000001818137223 */ /* 0x000fc80000000110 */
[----:B------:R-:W-:-:S07]  /*21f50*/  FFMA R24, R19, R2, R24 ;  /* 0x0000000213187223 */ /* 0x000fce0000000018 */
.L_x_3781:
[----:B------:R-:W-:Y:S05]  /*21f60*/  BSYNC.RECONVERGENT B2 ;  /* 0x0000000000027941 */ /* 0x000fea0003800200 */
.L_x_3779:
[----:B------:R-:W-:-:S13]  /*21f70*/  FSETP.GTU.AND P0, PT, R24, 1, PT ;  /* 0x3f8000001800780b */ /* 0x000fda0003f0c000 */
[----:B------:R-:W-:-:S07]  /*21f80*/  @!P0 FADD R32, R32, 1 ;  /* 0x3f80000020208421 */ /* 0x000fce0000000000 */
.L_x_3772:
        /* <DEDUP_REMOVED lines=17> */
.L_x_3795:
        /* <DEDUP_REMOVED lines=32> */
.L_x_3784:
[----:B------:R-:W-:Y:S01]  /*222a0*/  FMUL.FTZ R24, R16, R23 ;  /* 0x0000001710187220 */ /* 0x000fe20000410000 */
[----:B------:R-:W-:-:S03]  /*222b0*/  FMUL.FTZ R2, R23, 0.5 ;  /* 0x3f00000017027820 */ /* 0x000fc60000410000 */
[----:B------:R-:W-:-:S04]  /*222c0*/  FFMA R23, -R24, R24, R16 ;  /* 0x0000001818177223 */ /* 0x000fc80000000110 */
[----:B------:R-:W-:-:S07]  /*222d0*/  FFMA R24, R23, R2, R24 ;  /* 0x0000000217187223 */ /* 0x000fce0000000018 */
.L_x_3785:
[----:B------:R-:W-:Y:S05]  /*222e0*/  BSYNC.RECONVERGENT B2 ;  /* 0x0000000000027941 */ /* 0x000fea0003800200 */
.L_x_3783:
        /* <DEDUP_REMOVED lines=32> */
.L_x_3787:
[----:B------:R-:W-:Y:S01]  /*224f0*/  FMUL.FTZ R24, R16, R21 ;  /* 0x0000001510187220 */ /* 0x000fe20000410000 */
[----:B------:R-:W-:-:S03]  /*22500*/  FMUL.FTZ R2, R21, 0.5 ;  /* 0x3f00000015027820 */ /* 0x000fc60000410000 */
[----:B------:R-:W-:-:S04]  /*22510*/  FFMA R21, -R24, R24, R16 ;  /* 0x0000001818157223 */ /* 0x000fc80000000110 */
[----:B------:R-:W-:-:S07]  /*22520*/  FFMA R24, R21, R2, R24 ;  /* 0x0000000215187223 */ /* 0x000fce0000000018 */
.L_x_3788:
[----:B------:R-:W-:Y:S05]  /*22530*/  BSYNC.RECONVERGENT B2 ;  /* 0x0000000000027941 */ /* 0x000fea0003800200 */
.L_x_3786:
[----:B------:R-:W-:Y:S01]  /*22540*/  SHF.R.U32.HI R21, RZ, 0x2, R32 ;  /* 0x00000002ff157819 */ /* 0x000fe20000011620 */
[----:B------:R-:W-:Y:S01]  /*22550*/  IMAD.SHL.U32 R2, R23, 0x10, RZ ;  /* 0x0000001017027824 */ /* 0x000fe200078e00ff */
[----:B------:R-:W-:Y:S01]  /*22560*/  SHF.R.U32.HI R18, RZ, 0x2, R25 ;  /* 0x00000002ff127819 */ /* 0x000fe20000011619 */
[----:B------:R-:W-:Y:S01]  /*22570*/  BSSY.RECONVERGENT B2, `(.L_x_3789) ;  /* 0x0000021000027945 */ /* 0x000fe20003800200 */
[----:B------:R-:W-:Y:S02]  /*22580*/  LOP3.LUT R21, R21, R32, RZ, 0x3c, !PT ;  /* 0x0000002015157212 */ /* 0x000fe400078e3cff */
[----:B------:R-:W-:Y:S01]  /*22590*/  LOP3.LUT R18, R18, R25, RZ, 0x3c, !PT ;  /* 0x0000001912127212 */ /* 0x000fe200078e3cff */
[----:B------:R-:W-:Y:S01]  /*225a0*/  HFMA2 R25, -RZ, RZ, 0.1171875, 0 ;  /* 0x2f800000ff197431 */ /* 0x000fe200000001ff */
        /* <DEDUP_REMOVED lines=23> */
[----:B------:R-:W-:Y:S05]  /*22720*/  CALL.REL.NOINC `($__internal_6_$__cuda_sm20_sqrt_rn_f32_slowpath) ;  /* 0x0000008000587944 */ /* 0x000fea0003c00000 */
[----:B------:R-:W-:Y:S05]  /*22730*/  BRA `(.L_x_3791) ;  /* 0x0000000000107947 */ /* 0x000fea0003800000 */
.L_x_3790:
[----:B------:R-:W-:Y:S01]  /*22740*/  FMUL.FTZ R24, R16, R39 ;  /* 0x0000002710187220 */ /* 0x000fe20000410000 */
[----:B------:R-:W-:-:S03]  /*22750*/  FMUL.FTZ R2, R39, 0.5 ;  /* 0x3f00000027027820 */ /* 0x000fc60000410000 */
[----:B------:R-:W-:-:S04]  /*22760*/  FFMA R39, -R24, R24, R16 ;  /* 0x0000001818277223 */ /* 0x000fc80000000110 */
[----:B------:R-:W-:-:S07]  /*22770*/  FFMA R24, R39, R2, R24 ;  /* 0x0000000227187223 */ /* 0x000fce0000000018 */
.L_x_3791:
[----:B------:R-:W-:Y:S05]  /*22780*/  BSYNC.RECONVERGENT B2 ;  /* 0x0000000000027941 */ /* 0x000fea0003800200 */
.L_x_3789:
        /* <DEDUP_REMOVED lines=32> */
.L_x_3793:
[----:B------:R-:W-:Y:S01]  /*22990*/  FMUL.FTZ R24, R16, R27 ;  /* 0x0000001b10187220 */ /* 0x000fe20000410000 */
[----:B------:R-:W-:-:S03]  /*229a0*/  FMUL.FTZ R2, R27, 0.5 ;  /* 0x3f0000001b027820 */ /* 0x000fc60000410000 */
[----:B------:R-:W-:-:S04]  /*229b0*/  FFMA R27, -R24, R24, R16 ;  /* 0x00000018181b7223 */ /* 0x000fc80000000110 */
[----:B------:R-:W-:-:S07]  /*229c0*/  FFMA R24, R27, R2, R24 ;  /* 0x000000021b187223 */ /* 0x000fce0000000018 */
.L_x_3794:
[----:B------:R-:W-:Y:S05]  /*229d0*/  BSYNC.RECONVERGENT B2 ;  /* 0x0000000000027941 */ /* 0x000fea0003800200 */
.L_x_3792:
[----:B------:R-:W-:-:S13]  /*229e0*/  FSETP.GTU.AND P0, PT, R24, 1, PT ;  /* 0x3f8000001800780b */ /* 0x000fda0003f0c000 */
[----:B------:R-:W-:-:S04]  /*229f0*/  @!P0 FADD R25, R25, 1 ;  /* 0x3f80000019198421 */ /* 0x000fc80000000000 */
[----:B------:R-:W-:Y:S01]  /*22a00*/  IMAD.MOV.U32 R34, RZ, RZ, R25 ;  /* 0x000000ffff227224 */ /* 0x000fe200078e0019 */
[----:B------:R-:W-:Y:S06]  /*22a10*/  @P1 BRA `(.L_x_3795) ;  /* 0xfffffff400a01947 */ /* 0x000fec000383ffff */
.L_x_3782:
        /* <DEDUP_REMOVED lines=32> */
.L_x_3798:
[----:B------:R-:W-:Y:S01]  /*22c20*/  FMUL.FTZ R24, R16, R27 ;  /* 0x0000001b10187220 */ /* 0x000fe20000410000 */
[----:B------:R-:W-:-:S03]  /*22c30*/  FMUL.FTZ R2, R27, 0.5 ;  /* 0x3f0000001b027820 */ /* 0x000fc60000410000 */
[----:B------:R-:W-:-:S04]  /*22c40*/  FFMA R27, -R24, R24, R16 ;  /* 0x00000018181b7223 */ /* 0x000fc80000000110 */
[----:B------:R-:W-:-:S07]  /*22c50*/  FFMA R24, R27, R2, R24 ;  /* 0x000000021b187223 */ /* 0x000fce0000000018 */
.L_x_3799:
[----:B------:R-:W-:Y:S05]  /*22c60*/  BSYNC.RECONVERGENT B2 ;  /* 0x0000000000027941 */ /* 0x000fea0003800200 */
.L_x_3797:
        /* <DEDUP_REMOVED lines=33> */
.L_x_3801:
[----:B------:R-:W-:Y:S01]  /*22e80*/  FMUL.FTZ R24, R16, R25 ;  /* 0x0000001910187220 */ /* 0x000fe20000410000 */
[----:B------:R-:W-:-:S03]  /*22e90*/  FMUL.FTZ R2, R25, 0.5 ;  /* 0x3f00000019027820 */ /* 0x000fc60000410000 */
[----:B------:R-:W-:-:S04]  /*22ea0*/  FFMA R25, -R24, R24, R16 ;  /* 0x0000001818197223 */ /* 0x000fc80000000110 */
[----:B------:R-:W-:-:S07]  /*22eb0*/  FFMA R24, R25, R2, R24 ;  /* 0x0000000219187223 */ /* 0x000fce0000000018 */
.L_x_3802:
[----:B------:R-:W-:Y:S05]  /*22ec0*/  BSYNC.RECONVERGENT B2 ;  /* 0x0000000000027941 */ /* 0x000fea0003800200 */
.L_x_3800:
        /* <DEDUP_REMOVED lines=32> */
.L_x_3804:
[----:B------:R-:W-:Y:S01]  /*230d0*/  FMUL.FTZ R24, R16, R21 ;  /* 0x0000001510187220 */ /* 0x000fe20000410000 */
[----:B------:R-:W-:-:S03]  /*230e0*/  FMUL.FTZ R2, R21, 0.5 ;  /* 0x3f00000015027820 */ /* 0x000fc60000410000 */
[----:B------:R-:W-:-:S04]  /*230f0*/  FFMA R21, -R24, R24, R16 ;  /* 0x0000001818157223 */ /* 0x000fc80000000110 */
[----:B------:R-:W-:-:S07]  /*23100*/  FFMA R24, R21, R2, R24 ;  /* 0x0000000215187223 */ /* 0x000fce0000000018 */
.L_x_3805:
[----:B------:R-:W-:Y:S05]  /*23110*/  BSYNC.RECONVERGENT B2 ;  /* 0x0000000000027941 */ /* 0x000fea0003800200 */
.L_x_3803:
[----:B------:R-:W-:-:S13]  /*23120*/  FSETP.GTU.AND P0, PT, R24, 1, PT ;  /* 0x3f8000001800780b */ /* 0x000fda0003f0c000 */
[----:B------:R-:W-:-:S07]  /*23130*/  @!P0 FADD R34, R34, 1 ;  /* 0x3f80000022228421 */ /* 0x000fce0000000000 */
.L_x_3796:
        /* <DEDUP_REMOVED lines=17> */
.L_x_3819:
[----:B------:R-:W-:Y:S01]  /*23250*/  SHF.R.U32.HI R25, RZ, 0x2, R32 ;  /* 0x00000002ff197819 */ /* 0x000fe20000011620 */
[----:B------:R-:W-:Y:S01]  /*23260*/  IMAD.SHL.U32 R2, R34, 0x10, RZ ;  /* 0x0000001022027824 */ /* 0x000fe200078e00ff */
[----:B------:R-:W-:Y:S01]  /*23270*/  SHF.R.U32.HI R27, RZ, 0x2, R30 ;  /* 0x00000002ff1b7819 */ /* 0x000fe2000001161e */
[----:B------:R-:W-:Y:S01]  /*23280*/  HFMA2 R39, -RZ, RZ, 0.1171875, 0 ;  /* 0x2f800000ff277431 */ /* 0x000fe200000001ff */
        /* <DEDUP_REMOVED lines=28> */
.L_x_3808:
[----:B------:R-:W-:Y:S01]  /*23450*/  FMUL.FTZ R24, R16, R39 ;  /* 0x0000002710187220 */ /* 0x000fe20000410000 */
[----:B------:R-:W-:-:S03]  /*23460*/  FMUL.FTZ R2, R39, 0.5 ;  /* 0x3f00000027027820 */ /* 0x000fc60000410000 */
[----:B------:R-:W-:-:S04]  /*23470*/  FFMA R39, -R24, R24, R16 ;  /* 0x0000001818277223 */ /* 0x000fc80000000110 */
[----:B------:R-:W-:-:S07]  /*23480*/  FFMA R24, R39, R2, R24 ;  /* 0x0000000227187223 */ /* 0x000fce0000000018 */
.L_x_3809:
[----:B------:R-:W-:Y:S05]  /*23490*/  BSYNC.RECONVERGENT B2 ;  /* 0x0000000000027941 */ /* 0x000fea0003800200 */
.L_x_3807:
        /* <DEDUP_REMOVED lines=32> */
.L_x_3811:
[----:B------:R-:W-:Y:S01]  /*236a0*/  FMUL.FTZ R24, R16, R23 ;  /* 0x0000001710187220 */ /* 0x000fe20000410000 */
[----:B------:R-:W-:-:S03]  /*236b0*/  FMUL.FTZ R2, R23, 0.5 ;  /* 0x3f00000017027820 */ /* 0x000fc60000410000 */
[----:B------:R-:W-:-:S04]  /*236c0*/  FFMA R23, -R24, R24, R16 ;  /* 0x0000001818177223 */ /* 0x000fc80000000110 */
[----:B------:R-:W-:-:S07]  /*236d0*/  FFMA R24, R23, R2, R24 ;  /* 0x0000000217187223 */ /* 0x000fce0000000018 */
.L_x_3812:
[----:B------:R-:W-:Y:S05]  /*236e0*/  BSYNC.RECONVERGENT B2 ;  /* 0x0000000000027941 */ /* 0x000fea0003800200 */
.L_x_3810:
        /* <DEDUP_REMOVED lines=32> */
.L_x_3814:
[----:B------:R-:W-:Y:S01]  /*238f0*/  FMUL.FTZ R24, R16, R39 ;  /* 0x0000002710187220 */ /* 0x000fe20000410000 */
[----:B------:R-:W-:-:S03]  /*23900*/  FMUL.FTZ R2, R39, 0.5 ;  /* 0x3f00000027027820 */ /* 0x000fc60000410000 */
[----:B------:R-:W-:-:S04]  /*23910*/  FFMA R39, -R24, R24, R16 ;  /* 0x0000001818277223 */ /* 0x000fc80000000110 */
[----:B------:R-:W-:-:S07]  /*23920*/  FFMA R24, R39, R2, R24 ;  /* 0x0000000227187223 */ /* 0x000fce0000000018 */
.L_x_3815:
[----:B------:R-:W-:Y:S05]  /*23930*/  BSYNC.RECONVERGENT B2 ;  /* 0x0000000000027941 */ /* 0x000fea0003800200 */
.L_x_3813:
        /* <DEDUP_REMOVED lines=32> */
.L_x_3817:
[----:B------:R-:W-:Y:S01]  /*23b40*/  FMUL.FTZ R24, R16, R27 ;  /* 0x0000001b10187220 */ /* 0x000fe20000410000 */
[----:B------:R-:W-:-:S03]  /*23b50*/  FMUL.FTZ R2, R27, 0.5 ;  /* 0x3f0000001b027820 */ /* 0x000fc60000410000 */
[----:B------:R-:W-:-:S04]  /*23b60*/  FFMA R27, -R24, R24, R16 ;  /* 0x00000018181b7223 */ /* 0x000fc80000000110 */
[----:B------:R-:W-:-:S07]  /*23b70*/  FFMA R24, R27, R2, R24 ;  /* 0x000000021b187223 */ /* 0x000fce0000000018 */
.L_x_3818:
[----:B------:R-:W-:Y:S05]  /*23b80*/  BSYNC.RECONVERGENT B2 ;  /* 0x0000000000027941 */ /* 0x000fea0003800200 */
.L_x_3816:
[----:B------:R-:W-:-:S13]  /*23b90*/  FSETP.GTU.AND P0, PT, R24, 1, PT ;  /* 0x3f8000001800780b */ /* 0x000fda0003f0c000 */
[----:B------:R-:W-:-:S04]  /*23ba0*/  @!P0 FADD R25, R25, 1 ;  /* 0x3f80000019198421 */ /* 0x000fc80000000000 */
[----:B------:R-:W-:Y:S01]  /*23bb0*/  IMAD.MOV.U32 R36, RZ, RZ, R25 ;  /* 0x000000ffff247224 */ /* 0x000fe200078e0019 */
[----:B------:R-:W-:Y:S06]  /*23bc0*/  @P1 BRA `(.L_x_3819) ;  /* 0xfffffff400a01947 */ /* 0x000fec000383ffff */
.L_x_3806:
        /* <DEDUP_REMOVED lines=32> */
.L_x_3822:
[----:B------:R-:W-:Y:S01]  /*23dd0*/  FMUL.FTZ R24, R16, R39 ;  /* 0x0000002710187220 */ /* 0x000fe20000410000 */
[----:B------:R-:W-:-:S03]  /*23de0*/  FMUL.FTZ R2, R39, 0.5 ;  /* 0x3f00000027027820 */ /* 0x000fc60000410000 */
[----:B------:R-:W-:-:S04]  /*23df0*/  FFMA R39, -R24, R24, R16 ;  /* 0x0000001818277223 */ /* 0x000fc80000000110 */
[----:B------:R-:W-:-:S07]  /*23e00*/  FFMA R24, R39, R2, R24 ;  /* 0x0000000227187223 */ /* 0x000fce0000000018 */
.L_x_3823:
[----:B------:R-:W-:Y:S05]  /*23e10*/  BSYNC.RECONVERGENT B2 ;  /* 0x0000000000027941 */ /* 0x000fea0003800200 */
.L_x_3821:
        /* <DEDUP_REMOVED lines=33> */
.L_x_3825:
[----:B------:R-:W-:Y:S01]  /*24030*/  FMUL.FTZ R24, R16, R27 ;  /* 0x0000001b10187220 */ /* 0x000fe20000410000 */
[----:B------:R-:W-:-:S03]  /*24040*/  FMUL.FTZ R2, R27, 0.5 ;  /* 0x3f0000001b027820 */ /* 0x000fc60000410000 */
[----:B------:R-:W-:-:S04]  /*24050*/  FFMA R27, -R24, R24, R16 ;  /* 0x00000018181b7223 */ /* 0x000fc80000000110 */
[----:B------:R-:W-:-:S07]  /*24060*/  FFMA R24, R27, R2, R24 ;  /* 0x000000021b187223 */ /* 0x000fce0000000018 */
.L_x_3826:
[----:B------:R-:W-:Y:S05]  /*24070*/  BSYNC.RECONVERGENT B2 ;  /* 0x0000000000027941 */ /* 0x000fea0003800200 */
.L_x_3824:
        /* <DEDUP_REMOVED lines=32> */
.L_x_3828:
[----:B------:R-:W-:Y:S01]  /*24280*/  FMUL.FTZ R24, R16, R23 ;  /* 0x0000001710187220 */ /* 0x000fe20000410000 */
[----:B------:R-:W-:-:S03]  /*24290*/  FMUL.FTZ R2, R23, 0.5 ;  /* 0x3f00000017027820 */ /* 0x000fc60000410000 */
[----:B------:R-:W-:-:S04]  /*242a0*/  FFMA R23, -R24, R24, R16 ;  /* 0x0000001818177223 */ /* 0x000fc80000000110 */
[----:B------:R-:W-:-:S07]  /*242b0*/  FFMA R24, R23, R2, R24 ;  /* 0x0000000217187223 */ /* 0x000fce0000000018 */
.L_x_3829:
[----:B------:R-:W-:Y:S05]  /*242c0*/  BSYNC.RECONVERGENT B2 ;  /* 0x0000000000027941 */ /* 0x000fea0003800200 */
.L_x_3827:
[----:B------:R-:W-:-:S13]  /*242d0*/  FSETP.GTU.AND P0, PT, R24, 1, PT ;  /* 0x3f8000001800780b */ /* 0x000fda0003f0c000 */
[----:B------:R-:W-:-:S07]  /*242e0*/  @!P0 FADD R36, R36, 1 ;  /* 0x3f80000024248421 */ /* 0x000fce0000000000 */
.L_x_3820:
        /* <DEDUP_REMOVED lines=17> */
.L_x_3843:
        /* <DEDUP_REMOVED lines=32> */
.L_x_3832:
[----:B------:R-:W-:Y:S01]  /*24600*/  FMUL.FTZ R24, R16, R39 ;  /* 0x0000002710187220 */ /* 0x000fe20000410000 */
[----:B------:R-:W-:-:S03]  /*24610*/  FMUL.FTZ R2, R39, 0.5 ;  /* 0x3f00000027027820 */ /* 0x000fc60000410000 */
[----:B------:R-:W-:-:S04]  /*24620*/  FFMA R39, -R24, R24, R16 ;  /* 0x0000001818277223 */ /* 0x000fc80000000110 */
[----:B------:R-:W-:-:S07]  /*24630*/  FFMA R24, R39, R2, R24 ;  /* 0x0000000227187223 */ /* 0x000fce0000000018 */
.L_x_3833:
[----:B------:R-:W-:Y:S05]  /*24640*/  BSYNC.RECONVERGENT B2 ;  /* 0x0000000000027941 */ /* 0x000fea0003800200 */
.L_x_3831:
        /* <DEDUP_REMOVED lines=32> */
.L_x_3835:
[----:B------:R-:W-:Y:S01]  /*24850*/  FMUL.FTZ R24, R16, R25 ;  /* 0x0000001910187220 */ /* 0x000fe20000410000 */
[----:B------:R-:W-:-:S03]  /*24860*/  FMUL.FTZ R2, R25, 0.5 ;  /* 0x3f00000019027820 */ /* 0x000fc60000410000 */
[----:B------:R-:W-:-:S04]  /*24870*/  FFMA R25, -R24, R24, R16 ;  /* 0x0000001818197223 */ /* 0x000fc80000000110 */
[----:B------:R-:W-:-:S07]  /*24880*/  FFMA R24, R25, R2, R24 ;  /* 0x0000000219187223 */ /* 0x000fce0000000018 */
.L_x_3836:
[----:B------:R-:W-:Y:S05]  /*24890*/  BSYNC.RECONVERGENT B2 ;  /* 0x0000000000027941 */ /* 0x000fea0003800200 */
.L_x_3834:
        /* <DEDUP_REMOVED lines=32> */
.L_x_3838:
[----:B------:R-:W-:Y:S01]  /*24aa0*/  FMUL.FTZ R24, R16, R39 ;  /* 0x0000002710187220 */ /* 0x000fe20000410000 */
[----:B------:R-:W-:-:S03]  /*24ab0*/  FMUL.FTZ R2, R39, 0.5 ;  /* 0x3f00000027027820 */ /* 0x000fc60000410000 */
[----:B------:R-:W-:-:S04]  /*24ac0*/  FFMA R39, -R24, R24, R16 ;  /* 0x0000001818277223 */ /* 0x000fc80000000110 */
[----:B------:R-:W-:-:S07]  /*24ad0*/  FFMA R24, R39, R2, R24 ;  /* 0x0000000227187223 */ /* 0x000fce0000000018 */
.L_x_3839:
[----:B------:R-:W-:Y:S05]  /*24ae0*/  BSYNC.RECONVERGENT B2 ;  /* 0x0000000000027941 */ /* 0x000fea0003800200 */
.L_x_3837:
        /* <DEDUP_REMOVED lines=32> */
.L_x_3841:
[----:B------:R-:W-:Y:S01]  /*24cf0*/  FMUL.FTZ R24, R16, R39 ;  /* 0x0000002710187220 */ /* 0x000fe20000410000 */
[----:B------:R-:W-:-:S03]  /*24d00*/  FMUL.FTZ R2, R39, 0.5 ;  /* 0x3f00000027027820 */ /* 0x000fc60000410000 */
[----:B------:R-:W-:-:S04]  /*24d10*/  FFMA R39, -R24, R24, R16 ;  /* 0x0000001818277223 */ /* 0x000fc80000000110 */
[----:B------:R-:W-:-:S07]  /*24d20*/  FFMA R24, R39, R2, R24 ;  /* 0x0000000227187223 */ /* 0x000fce0000000018 */
.L_x_3842:
[----:B------:R-:W-:Y:S05]  /*24d30*/  BSYNC.RECONVERGENT B2 ;  /* 0x0000000000027941 */ /* 0x000fea0003800200 */
.L_x_3840:
[----:B------:R-:W-:-:S13]  /*24d40*/  FSETP.GTU.AND P0, PT, R24, 1, PT ;  /* 0x3f8000001800780b */ /* 0x000fda0003f0c000 */
[----:B------:R-:W-:-:S04]  /*24d50*/  @!P0 FADD R27, R27, 1 ;  /* 0x3f8000001b1b8421 */ /* 0x000fc80000000000 */
[----:B------:R-:W-:Y:S01]  /*24d60*/  IMAD.MOV.U32 R40, RZ, RZ, R27 ;  /* 0x000000ffff287224 */ /* 0x000fe200078e001b */
[----:B------:R-:W-:Y:S06]  /*24d70*/  @P1 BRA `(.L_x_3843) ;  /* 0xfffffff400a01947 */ /* 0x000fec000383ffff */
.L_x_3830:
        /* <DEDUP_REMOVED lines=32> */
.L_x_3846:
[----:B------:R-:W-:Y:S01]  /*24f80*/  FMUL.FTZ R24, R16, R39 ;  /* 0x0000002710187220 */ /* 0x000fe20000410000 */
[----:B------:R-:W-:-:S03]  /*24f90*/  FMUL.FTZ R2, R39, 0.5 ;  /* 0x3f00000027027820 */ /* 0x000fc60000410000 */
[----:B------:R-:W-:-:S04]  /*24fa0*/  FFMA R39, -R24, R24, R16 ;  /* 0x0000001818277223 */ /* 0x000fc80000000110 */
[----:B------:R-:W-:-:S07]  /*24fb0*/  FFMA R24, R39, R2, R24 ;  /* 0x0000000227187223 */ /* 0x000fce0000000018 */
.L_x_3847:
[----:B------:R-:W-:Y:S05]  /*24fc0*/  BSYNC.RECONVERGENT B2 ;  /* 0x0000000000027941 */ /* 0x000fea0003800200 */
.L_x_3845:
        /* <DEDUP_REMOVED lines=33> */
.L_x_3849:
[----:B------:R-:W-:Y:S01]  /*251e0*/  FMUL.FTZ R24, R16, R27 ;  /* 0x0000001b10187220 */ /* 0x000fe20000410000 */
[----:B------:R-:W-:-:S03]  /*251f0*/  FMUL.FTZ R2, R27, 0.5 ;  /* 0x3f0000001b027820 */ /* 0x000fc60000410000 */
[----:B------:R-:W-:-:S04]  /*25200*/  FFMA R27, -R24, R24, R16 ;  /* 0x00000018181b7223 */ /* 0x000fc80000000110 */
[----:B------:R-:W-:-:S07]  /*25210*/  FFMA R24, R27, R2, R24 ;  /* 0x000000021b187223 */ /* 0x000fce0000000018 */
.L_x_3850:
[----:B------:R-:W-:Y:S05]  /*25220*/  BSYNC.RECONVERGENT B2 ;  /* 0x0000000000027941 */ /* 0x000fea0003800200 */
.L_x_3848:
        /* <DEDUP_REMOVED lines=32> */
.L_x_3852:
[----:B------:R-:W-:Y:S01]  /*25430*/  FMUL.FTZ R24, R16, R25 ;  /* 0x0000001910187220 */ /* 0x000fe20000410000 */
[----:B------:R-:W-:-:S03]  /*25440*/  FMUL.FTZ R2, R25, 0.5 ;  /* 0x3f00000019027820 */ /* 0x000fc60000410000 */
[----:B------:R-:W-:-:S04]  /*25450*/  FFMA R25, -R24, R24, R16 ;  /* 0x0000001818197223 */ /* 0x000fc80000000110 */
[----:B------:R-:W-:-:S07]  /*25460*/  FFMA R24, R25, R2, R24 ;  /* 0x0000000219187223 */ /* 0x000fce0000000018 */
.L_x_3853:
[----:B------:R-:W-:Y:S05]  /*25470*/  BSYNC.RECONVERGENT B2 ;  /* 0x0000000000027941 */ /* 0x000fea0003800200 */
.L_x_3851:
[----:B------:R-:W-:-:S13]  /*25480*/  FSETP.GTU.AND P0, PT, R24, 1, PT ;  /* 0x3f8000001800780b */ /* 0x000fda0003f0c000 */
[----:B------:R-:W-:-:S07]  /*25490*/  @!P0 FADD R40, R40, 1 ;  /* 0x3f80000028288421 */ /* 0x000fce0000000000 */
.L_x_3844:
        /* <DEDUP_REMOVED lines=17> */
.L_x_3867:
        /* <DEDUP_REMOVED lines=32> */
.L_x_3856:
[----:B------:R-:W-:Y:S01]  /*257b0*/  FMUL.FTZ R24, R16, R39 ;  /* 0x0000002710187220 */ /* 0x000fe20000410000 */
[----:B------:R-:W-:-:S03]  /*257c0*/  FMUL.FTZ R2, R39, 0.5 ;  /* 0x3f00000027027820 */ /* 0x000fc60000410000 */
[----:B------:R-:W-:-:S04]  /*257d0*/  FFMA R39, -R24, R24, R16 ;  /* 0x0000001818277223 */ /* 0x000fc80000000110 */
[----:B------:R-:W-:-:S07]  /*257e0*/  FFMA R24, R39, R2, R24 ;  /* 0x0000000227187223 */ /* 0x000fce0000000018 */
.L_x_3857:
[----:B------:R-:W-:Y:S05]  /*257f0*/  BSYNC.RECONVERGENT B2 ;  /* 0x0000000000027941 */ /* 0x000fea0003800200 */
.L_x_3855:
        /* <DEDUP_REMOVED lines=32> */
.L_x_3859:
[----:B------:R-:W-:Y:S01]  /*25a00*/  FMUL.FTZ R24, R16, R39 ;  /* 0x0000002710187220 */ /* 0x000fe20000410000 */
[----:B------:R-:W-:-:S03]  /*25a10*/  FMUL.FTZ R2, R39, 0.5 ;  /* 0x3f00000027027820 */ /* 0x000fc60000410000 */
[----:B------:R-:W-:-:S04]  /*25a20*/  FFMA R39, -R24, R24, R16 ;  /* 0x0000001818277223 */ /* 0x000fc80000000110 */
[----:B------:R-:W-:-:S07]  /*25a30*/  FFMA R24, R39, R2, R24 ;  /* 0x0000000227187223 */ /* 0x000fce0000000018 */
.L_x_3860:
[----:B------:R-:W-:Y:S05]  /*25a40*/  BSYNC.RECONVERGENT B2 ;  /* 0x0000000000027941 */ /* 0x000fea0003800200 */
.L_x_3858:
        /* <DEDUP_REMOVED lines=14> */
[----:B------:R-:W-:Y:S02]  /*25b30*/  IADD3 R2, PT, PT, R45, 0x1ba6d9, R30 ;  /* 0x001ba6d92d027810 */ /* 0x000fe40007ffe01e */
        /* <DEDUP_REMOVED lines=17> */
.L_x_3862:
[----:B------:R-:W-:Y:S01]  /*25c50*/  FMUL.FTZ R24, R16, R39 ;  /* 0x0000002710187220 */ /* 0x000fe20000410000 */
[----:B------:R-:W-:-:S03]  /*25c60*/  FMUL.FTZ R2, R39, 0.5 ;  /* 0x3f00000027027820 */ /* 0x000fc60000410000 */
[----:B------:R-:W-:-:S04]  /*25c70*/  FFMA R39, -R24, R24, R16 ;  /* 0x0000001818277223 */ /* 0x000fc80000000110 */
[----:B------:R-:W-:-:S07]  /*25c80*/  FFMA R24, R39, R2, R24 ;  /* 0x0000000227187223 */ /* 0x000fce0000000018 */
.L_x_3863:
[----:B------:R-:W-:Y:S05]  /*25c90*/  BSYNC.RECONVERGENT B2 ;  /* 0x0000000000027941 */ /* 0x000fea0003800200 */
.L_x_3861:
        /* <DEDUP_REMOVED lines=32> */
.L_x_3865:
[----:B------:R-:W-:Y:S01]  /*25ea0*/  FMUL.FTZ R24, R16, R39 ;  /* 0x0000002710187220 */ /* 0x000fe20000410000 */
[----:B------:R-:W-:-:S03]  /*25eb0*/  FMUL.FTZ R2, R39, 0.5 ;  /* 0x3f00000027027820 */ /* 0x000fc60000410000 */
[----:B------:R-:W-:-:S04]  /*25ec0*/  FFMA R39, -R24, R24, R16 ;  /* 0x0000001818277223 */ /* 0x000fc80000000110 */
[----:B------:R-:W-:-:S07]  /*25ed0*/  FFMA R24, R39, R2, R24 ;  /* 0x0000000227187223 */ /* 0x000fce0000000018 */
.L_x_3866:
[----:B------:R-:W-:Y:S05]  /*25ee0*/  BSYNC.RECONVERGENT B2 ;  /* 0x0000000000027941 */ /* 0x000fea0003800200 */
.L_x_3864:
[----:B------:R-:W-:-:S13]  /*25ef0*/  FSETP.GTU.AND P0, PT, R24, 1, PT ;  /* 0x3f8000001800780b */ /* 0x000fda0003f0c000 */
[----:B------:R-:W-:-:S04]  /*25f00*/  @!P0 FADD R27, R27, 1 ;  /* 0x3f8000001b1b8421 */ /* 0x000fc80000000000 */
[----:B------:R-:W-:Y:S01]  /*25f10*/  IMAD.MOV.U32 R42, RZ, RZ, R27 ;  /* 0x000000ffff2a7224 */ /* 0x000fe200078e001b */
[----:B------:R-:W-:Y:S06]  /*25f20*/  @P1 BRA `(.L_x_3867) ;  /* 0xfffffff400a01947 */ /* 0x000fec000383ffff */
.L_x_3854:
        /* <DEDUP_REMOVED lines=32> */
.L_x_3870:
[----:B------:R-:W-:Y:S01]  /*26130*/  FMUL.FTZ R24, R16, R27 ;  /* 0x0000001b10187220 */ /* 0x000fe20000410000 */
[----:B------:R-:W-:-:S03]  /*26140*/  FMUL.FTZ R2, R27, 0.5 ;  /* 0x3f0000001b027820 */ /* 0x000fc60000410000 */
[----:B------:R-:W-:-:S04]  /*26150*/  FFMA R27, -R24, R24, R16 ;  /* 0x00000018181b7223 */ /* 0x000fc80000000110 */
[----:B------:R-:W-:-:S07]  /*26160*/  FFMA R24, R27, R2, R24 ;  /* 0x000000021b187223 */ /* 0x000fce0000000018 */
.L_x_3871:
[----:B------:R-:W-:Y:S05]  /*26170*/  BSYNC.RECONVERGENT B2 ;  /* 0x0000000000027941 */ /* 0x000fea0003800200 */
.L_x_3869:
        /* <DEDUP_REMOVED lines=33> */
.L_x_3873:
[----:B------:R-:W-:Y:S01]  /*26390*/  FMUL.FTZ R24, R16, R27 ;  /* 0x0000001b10187220 */ /* 0x000fe20000410000 */
[----:B------:R-:W-:-:S03]  /*263a0*/  FMUL.FTZ R2, R27, 0.5 ;  /* 0x3f0000001b027820 */ /* 0x000fc60000410000 */
[----:B------:R-:W-:-:S04]  /*263b0*/  FFMA R27, -R24, R24, R16 ;  /* 0x00000018181b7223 */ /* 0x000fc80000000110 */
[----:B------:R-:W-:-:S07]  /*263c0*/  FFMA R24, R27, R2, R24 ;  /* 0x000000021b187223 */ /* 0x000fce0000000018 */
.L_x_3874:
[----:B------:R-:W-:Y:S05]  /*263d0*/  BSYNC.RECONVERGENT B2 ;  /* 0x0000000000027941 */ /* 0x000fea0003800200 */
.L_x_3872:
        /* <DEDUP_REMOVED lines=32> */
.L_x_3876:
[----:B------:R-:W-:Y:S01]  /*265e0*/  FMUL.FTZ R24, R16, R27 ;  /* 0x0000001b10187220 */ /* 0x000fe20000410000 */
[----:B------:R-:W-:-:S03]  /*265f0*/  FMUL.FTZ R2, R27, 0.5 ;  /* 0x3f0000001b027820 */ /* 0x000fc60000410000 */
[----:B------:R-:W-:-:S04]  /*26600*/  FFMA R27, -R24, R24, R16 ;  /* 0x00000018181b7223 */ /* 0x000fc80000000110 */
[----:B------:R-:W-:-:S07]  /*26610*/  FFMA R24, R27, R2, R24 ;  /* 0x000000021b187223 */ /* 0x000fce0000000018 */
.L_x_3877:
[----:B------:R-:W-:Y:S05]  /*26620*/  BSYNC.RECONVERGENT B2 ;  /* 0x0000000000027941 */ /* 0x000fea0003800200 */
.L_x_3875:
[----:B------:R-:W-:-:S13]  /*26630*/  FSETP.GTU.AND P0, PT, R24, 1, PT ;  /* 0x3f8000001800780b */ /* 0x000fda0003f0c000 */
[----:B------:R-:W-:-:S07]  /*26640*/  @!P0 FADD R42, R42, 1 ;  /* 0x3f8000002a2a8421 */ /* 0x000fce0000000000 */
.L_x_3868:
        /* <DEDUP_REMOVED lines=17> */
.L_x_3891:
        /* <DEDUP_REMOVED lines=32> */
.L_x_3880:
[----:B------:R-:W-:Y:S01]  /*26960*/  FMUL.FTZ R24, R16, R39 ;  /* 0x0000002710187220 */ /* 0x000fe20000410000 */
[----:B------:R-:W-:-:S03]  /*26970*/  FMUL.FTZ R2, R39, 0.5 ;  /* 0x3f00000027027820 */ /* 0x000fc60000410000 */
[----:B------:R-:W-:-:S04]  /*26980*/  FFMA R39, -R24, R24, R16 ;  /* 0x0000001818277223 */ /* 0x000fc80000000110 */
[----:B------:R-:W-:-:S07]  /*26990*/  FFMA R24, R39, R2, R24 ;  /* 0x0000000227187223 */ /* 0x000fce0000000018 */
.L_x_3881:
[----:B------:R-:W-:Y:S05]  /*269a0*/  BSYNC.RECONVERGENT B2 ;  /* 0x0000000000027941 */ /* 0x000fea0003800200 */
.L_x_3879:
        /* <DEDUP_REMOVED lines=32> */
.L_x_3883:
[----:B------:R-:W-:Y:S01]  /*26bb0*/  FMUL.FTZ R24, R16, R39 ;  /* 0x0000002710187220 */ /* 0x000fe20000410000 */
[----:B------:R-:W-:-:S03]  /*26bc0*/  FMUL.FTZ R2, R39, 0.5 ;  /* 0x3f00000027027820 */ /* 0x000fc60000410000 */
[----:B------:R-:W-:-:S04]  /*26bd0*/  FFMA R39, -R24, R24, R16 ;  /* 0x0000001818277223 */ /* 0x000fc80000000110 */
[----:B------:R-:W-:-:S07]  /*26be0*/  FFMA R24, R39, R2, R24 ;  /* 0x0000000227187223 */ /* 0x000fce0000000018 */
.L_x_3884:
[----:B------:R-:W-:Y:S05]  /*26bf0*/  BSYNC.RECONVERGENT B2 ;  /* 0x0000000000027941 */ /* 0x000fea0003800200 */
.L_x_3882:
        /* <DEDUP_REMOVED lines=32> */
.L_x_3886:
[----:B------:R-:W-:Y:S01]  /*26e00*/  FMUL.FTZ R24, R16, R39 ;  /* 0x0000002710187220 */ /* 0x000fe20000410000 */
[----:B------:R-:W-:-:S03]  /*26e10*/  FMUL.FTZ R2, R39, 0.5 ;  /* 0x3f00000027027820 */ /* 0x000fc60000410000 */
[----:B------:R-:W-:-:S04]  /*26e20*/  FFMA R39, -R24, R24, R16 ;  /* 0x0000001818277223 */ /* 0x000fc80000000110 */
[----:B------:R-:W-:-:S07]  /*26e30*/  FFMA R24, R39, R2, R24 ;  /* 0x0000000227187223 */ /* 0x000fce0000000018 */
.L_x_3887:
[----:B------:R-:W-:Y:S05]  /*26e40*/  BSYNC.RECONVERGENT B2 ;  /* 0x0000000000027941 */ /* 0x000fea0003800200 */
.L_x_3885:
        /* <DEDUP_REMOVED lines=32> */
.L_x_3889:
[----:B------:R-:W-:Y:S01]  /*27050*/  FMUL.FTZ R24, R16, R39 ;  /* 0x0000002710187220 */ /* 0x000fe20000410000 */
[----:B------:R-:W-:-:S03]  /*27060*/  FMUL.FTZ R2, R39, 0.5 ;  /* 0x3f00000027027820 */ /* 0x000fc60000410000 */
[----:B------:R-:W-:-:S04]  /*27070*/  FFMA R39, -R24, R24, R16 ;  /* 0x0000001818277223 */ /* 0x000fc80000000110 */
[----:B------:R-:W-:-:S07]  /*27080*/  FFMA R24, R39, R2, R24 ;  /* 0x0000000227187223 */ /* 0x000fce0000000018 */
.L_x_3890:
[----:B------:R-:W-:Y:S05]  /*27090*/  BSYNC.RECONVERGENT B2 ;  /* 0x0000000000027941 */ /* 0x000fea0003800200 */
.L_x_3888:
[----:B------:R-:W-:-:S13]  /*270a0*/  FSETP.GTU.AND P0, PT, R24, 1, PT ;  /* 0x3f8000001800780b */ /* 0x000fda0003f0c000 */
[----:B------:R-:W-:-:S04]  /*270b0*/  @!P0 FADD R15, R15, 1 ;  /* 0x3f8000000f0f8421 */ /* 0x000fc80000000000 */
[----:B------:R-:W-:Y:S01]  /*270c0*/  IMAD.MOV.U32 R42, RZ, RZ, R15 ;  /* 0x000000ffff2a7224 */ /* 0x000fe200078e000f */
[----:B------:R-:W-:Y:S06]  /*270d0*/  @P1 BRA `(.L_x_3891) ;  /* 0xfffffff400a01947 */ /* 0x000fec000383ffff */
.L_x_3878:
        /* <DEDUP_REMOVED lines=32> */
.L_x_3894:
[----:B------:R-:W-:Y:S01]  /*272e0*/  FMUL.FTZ R24, R16, R15 ;  /* 0x0000000f10187220 */ /* 0x000fe20000410000 */
[----:B------:R-:W-:-:S03]  /*272f0*/  FMUL.FTZ R2, R15, 0.5 ;  /* 0x3f0000000f027820 */ /* 0x000fc60000410000 */
[----:B------:R-:W-:-:S04]  /*27300*/  FFMA R15, -R24, R24, R16 ;  /* 0x00000018180f7223 */ /* 0x000fc80000000110 */
[----:B------:R-:W-:-:S07]  /*27310*/  FFMA R24, R15, R2, R24 ;  /* 0x000000020f187223 */ /* 0x000fce0000000018 */
.L_x_3895:
[----:B------:R-:W-:Y:S05]  /*27320*/  BSYNC.RECONVERGENT B2 ;  /* 0x0000000000027941 */ /* 0x000fea0003800200 */
.L_x_3893:
        /* <DEDUP_REMOVED lines=33> */
.L_x_3897:
[----:B------:R-:W-:Y:S01]  /*27540*/  FMUL.FTZ R24, R16, R15 ;  /* 0x0000000f10187220 */ /* 0x000fe20000410000 */
[----:B------:R-:W-:-:S03]  /*27550*/  FMUL.FTZ R2, R15, 0.5 ;  /* 0x3f0000000f027820 */ /* 0x000fc60000410000 */
[----:B------:R-:W-:-:S04]  /*27560*/  FFMA R15, -R24, R24, R16 ;  /* 0x00000018180f7223 */ /* 0x000fc80000000110 */
[----:B------:R-:W-:-:S07]  /*27570*/  FFMA R24, R15, R2, R24 ;  /* 0x000000020f187223 */ /* 0x000fce0000000018 */
.L_x_3898:
[----:B------:R-:W-:Y:S05]  /*27580*/  BSYNC.RECONVERGENT B2 ;  /* 0x0000000000027941 */ /* 0x000fea0003800200 */
.L_x_3896:
        /* <DEDUP_REMOVED lines=32> */
.L_x_3900:
[----:B------:R-:W-:Y:S01]  /*27790*/  FMUL.FTZ R24, R16, R15 ;  /* 0x0000000f10187220 */ /* 0x000fe20000410000 */
[----:B------:R-:W-:-:S03]  /*277a0*/  FMUL.FTZ R2, R15, 0.5 ;  /* 0x3f0000000f027820 */ /* 0x000fc60000410000 */
[----:B------:R-:W-:-:S04]  /*277b0*/  FFMA R15, -R24, R24, R16 ;  /* 0x00000018180f7223 */ /* 0x000fc80000000110 */
[----:B------:R-:W-:-:S07]  /*277c0*/  FFMA R24, R15, R2, R24 ;  /* 0x000000020f187223 */ /* 0x000fce0000000018 */
.L_x_3901:
[----:B------:R-:W-:Y:S05]  /*277d0*/  BSYNC.RECONVERGENT B2 ;  /* 0x0000000000027941 */ /* 0x000fea0003800200 */
.L_x_3899:
[----:B------:R-:W-:-:S13]  /*277e0*/  FSETP.GTU.AND P0, PT, R24, 1, PT ;  /* 0x3f8000001800780b */ /* 0x000fda0003f0c000 */
[----:B------:R-:W-:-:S07]  /*277f0*/  @!P0 FADD R42, R42, 1 ;  /* 0x3f8000002a2a8421 */ /* 0x000fce0000000000 */
.L_x_3892:
        /* <DEDUP_REMOVED lines=12> */
[----:B------:R-:W-:Y:S05]  /*278c0*/  CALL.REL.NOINC `($__internal_7_$__cuda_sm3x_div_rn_noftz_f32_slowpath) ;  /* 0x0000003000487944 */ /* 0x000fea0003c00000 */
[----:B------:R-:W-:-:S07]  /*278d0*/  IMAD.MOV.U32 R15, RZ, RZ, R2 ;  /* 0x000000ffff0f7224 */ /* 0x000fce00078e0002 */
.L_x_3903:
[----:B------:R-:W-:Y:S05]  /*278e0*/  BSYNC.RECONVERGENT B4 ;  /* 0x0000000000047941 */ /* 0x000fea0003800200 */
.L_x_3902:
        /* <DEDUP_REMOVED lines=12> */
.L_x_3905:
[----:B------:R-:W-:Y:S05]  /*279b0*/  BSYNC.RECONVERGENT B4 ;  /* 0x0000000000047941 */ /* 0x000fea0003800200 */
.L_x_3904:
        /* <DEDUP_REMOVED lines=14> */
.L_x_3907:
[----:B------:R-:W-:Y:S05]  /*27aa0*/  BSYNC.RECONVERGENT B4 ;  /* 0x0000000000047941 */ /* 0x000fea0003800200 */
.L_x_3906:
        /* <DEDUP_REMOVED lines=14> */
.L_x_3909:
[----:B------:R-:W-:Y:S05]  /*27b90*/  BSYNC.RECONVERGENT B4 ;  /* 0x0000000000047941 */ /* 0x000fea0003800200 */
.L_x_3908:
        /* <DEDUP_REMOVED lines=14> */
.L_x_3911:
[----:B------:R-:W-:Y:S05]  /*27c80*/  BSYNC.RECONVERGENT B4 ;  /* 0x0000000000047941 */ /* 0x000fea0003800200 */
.L_x_3910:
        /* <DEDUP_REMOVED lines=13> */
.L_x_3913:
[----:B------:R-:W-:Y:S05]  /*27d60*/  BSYNC.RECONVERGENT B4 ;  /* 0x0000000000047941 */ /* 0x000fea0003800200 */
.L_x_3912:
        /* <DEDUP_REMOVED lines=14> */
.L_x_3915:
[----:B------:R-:W-:Y:S05]  /*27e50*/  BSYNC.RECONVERGENT B4 ;  /* 0x0000000000047941 */ /* 0x000fea0003800200 */
.L_x_3914:
        /* <DEDUP_REMOVED lines=13> */
.L_x_3917:
[----:B------:R-:W-:Y:S05]  /*27f30*/  BSYNC.RECONVERGENT B4 ;  /* 0x0000000000047941 */ /* 0x000fea0003800200 */
.L_x_3916:
        /* <DEDUP_REMOVED lines=14> */
.L_x_3919:
[----:B------:R-:W-:Y:S05]  /*28020*/  BSYNC.RECONVERGENT B4 ;  /* 0x0000000000047941 */ /* 0x000fea0003800200 */
.L_x_3918:
        /* <DEDUP_REMOVED lines=14> */
.L_x_3921:
[----:B------:R-:W-:Y:S05]  /*28110*/  BSYNC.RECONVERGENT B4 ;  /* 0x0000000000047941 */ /* 0x000fea0003800200 */
.L_x_3920:
        /* <DEDUP_REMOVED lines=13> */
.L_x_3923:
[----:B------:R-:W-:Y:S05]  /*281f0*/  BSYNC.RECONVERGENT B4 ;  /* 0x0000000000047941 */ /* 0x000fea0003800200 */
.L_x_3922:
        /* <DEDUP_REMOVED lines=14> */
.L_x_3925:
[----:B------:R-:W-:Y:S05]  /*282e0*/  BSYNC.RECONVERGENT B4 ;  /* 0x0000000000047941 */ /* 0x000fea0003800200 */
.L_x_3924:
        /* <DEDUP_REMOVED lines=13> */
.L_x_3927:
[----:B------:R-:W-:Y:S05]  /*283c0*/  BSYNC.RECONVERGENT B4 ;  /* 0x0000000000047941 */ /* 0x000fea0003800200 */
.L_x_3926:
        /* <DEDUP_REMOVED lines=13> */
.L_x_3929:
[----:B------:R-:W-:Y:S05]  /*284a0*/  BSYNC.RECONVERGENT B4 ;  /* 0x0000000000047941 */ /* 0x000fea0003800200 */
.L_x_3928:
        /* <DEDUP_REMOVED lines=13> */
.L_x_3931:
[----:B------:R-:W-:Y:S05]  /*28580*/  BSYNC.RECONVERGENT B4 ;  /* 0x0000000000047941 */ /* 0x000fea0003800200 */
.L_x_3930:
        /* <DEDUP_REMOVED lines=13> */
.L_x_3932:
[----:B------:R-:W-:Y:S05]  /*28660*/  BSYNC.RECONVERGENT B4 ;  /* 0x0000000000047941 */ /* 0x000fea0003800200 */
.L_x_3517:
        /* <DEDUP_REMOVED lines=12> */
[----:B------:R-:W-:Y:S01]  /*28730*/  FADD R16, R19, R16 ;  /* 0x0000001013107221 */ /* 0x000fe20000000000 */
[----:B------:R-:W-:-:S03]  /*28740*/  FADD R3, R3, R4 ;  /* 0x0000000403037221 */ /* 0x000fc60000000000 */
[----:B------:R-:W-:-:S04]  /*28750*/  FADD R16, R17, R16 ;  /* 0x0000001011107221 */ /* 0x000fc80000000000 */
[----:B------:R-:W-:Y:S01]  /*28760*/  FADD R16, R3, R16 ;  /* 0x0000001003107221 */ /* 0x000fe20000000000 */
[----:B0-----:R-:W-:-:S03]  /*28770*/  IMAD.IADD R5, R2, 0x1, -R11 ;  /* 0x0000000102057824 */ /* 0x001fc600078e0a0b */
[----:B------:R-:W-:Y:S02]  /*28780*/  FADD R10, R16, R15 ;  /* 0x0000000f100a7221 */ /* 0x000fe40000000000 */
[----:B------:R-:W-:-:S13]  /*28790*/  ISETP.GE.U32.AND P0, PT, R5, 0x2000, PT ;  /* 0x000020000500780c */ /* 0x000fda0003f06070 */
[----:B------:R-:W-:Y:S05]  /*287a0*/  @!P0 BRA `(.L_x_3933) ;  /* 0x0000001800208947 */ /* 0x000fea0003800000 */
[----:B------:R-:W-:-:S05]  /*287b0*/  VIADD R11, R11, 0x2000 ;  /* 0x000020000b0b7836 */ /* 0x000fca0000000000 */
[----:B------:R-:W-:-:S13]  /*287c0*/  ISETP.GT.U32.AND P0, PT, R11, R12, PT ;  /* 0x0000000c0b00720c */ /* 0x000fda0003f04070 */
[----:B------:R-:W-:Y:S05]  /*287d0*/  @!P0 BRA `(.L_x_3934) ;  /* 0xfffffed400a08947 */ /* 0x000fea000383ffff */
.L_x_3515:
[----:B------:R-:W-:-:S13]  /*287e0*/  ISETP.GE.U32.AND P0, PT, R11, R2, PT ;  /* 0x000000020b00720c */ /* 0x000fda0003f06070 */
[----:B------:R-:W-:Y:S05]  /*287f0*/  @P0 BRA `(.L_x_3933) ;  /* 0x00000018000c0947 */ /* 0x000fea0003800000 */
[----:B------:R-:W-:-:S04]  /*28800*/  IADD3 R6, PT, PT, -R11, R2, RZ ;  /* 0x000000020b067210 */ /* 0x000fc80007ffe1ff */
[----:B------:R-:W-:-:S13]  /*28810*/  ISETP.GE.AND P0, PT, R13, R6, PT ;  /* 0x000000060d00720c */ /* 0x000fda0003f06270 */
[----:B------:R-:W-:Y:S05]  /*28820*/  @P0 BRA `(.L_x_3933) ;  /* 0x0000001800000947 */ /* 0x000fea0003800000 */
[----:B------:R-:W0:Y:S02]  /*28830*/  LDC R5, c[0x0][0x39c] ;  /* 0x0000e700ff057b82 */ /* 0x000e240000000800 */
[----:B0-----:R-:W-:-:S13]  /*28840*/  ISETP.GE.AND P0, PT, R5, 0x1, PT ;  /* 0x000000010500780c */ /* 0x001fda0003f06270 */
[----:B------:R-:W-:Y:S05]  /*28850*/  @!P0 BRA `(.L_x_3935) ;  /* 0x0000001000bc8947 */ /* 0x000fea0003800000 */
[----:B------:R-:W0:Y:S01]  /*28860*/  LDC R2, c[0x0][0x380] ;  /* 0x0000e000ff027b82 */ /* 0x000e220000000800 */
[C---:B------:R-:W-:Y:S01]  /*28870*/  VIADD R4, R5.reuse, 0xffffffff ;  /* 0xffffffff05047836 */ /* 0x040fe20000000000 */
[C---:B------:R-:W-:Y:S01]  /*28880*/  LOP3.LUT R3, R5.reuse, 0x3, RZ, 0xc0, !PT ;  /* 0x0000000305037812 */ /* 0x040fe200078ec0ff */
[----:B------:R-:W-:Y:S01]  /*28890*/  IMAD.MOV.U32 R7, RZ, RZ, R13 ;  /* 0x000000ffff077224 */ /* 0x000fe200078e000d */
[----:B------:R-:W-:Y:S01]  /*288a0*/  LOP3.LUT R5, R5, 0x7ffffffc, RZ, 0xc0, !PT ;  /* 0x7ffffffc05057812 */ /* 0x000fe200078ec0ff */
[----:B0-----:R-:W-:-:S07]  /*288b0*/  IMAD.IADD R11, R11, 0x1, R2 ;  /* 0x000000010b0b7824 */ /* 0x001fce00078e0202 */
.L_x_3962:
[----:B------:R-:W-:Y:S01]  /*288c0*/  IMAD.IADD R2, R11, 0x1, R7 ;  /* 0x000000010b027824 */ /* 0x000fe200078e0207 */
[----:B------:R-:W-:Y:S01]  /*288d0*/  ISETP.GE.U32.AND P0, PT, R4, 0x3, PT ;  /* 0x000000030400780c */ /* 0x000fe20003f06070 */
[----:B------:R-:W-:Y:S01]  /*288e0*/  IMAD.MOV.U32 R9, RZ, RZ, -0x75bd8fc ;  /* 0xf8a42704ff097424 */ /* 0x000fe200078e00ff */
[----:B------:R-:W-:Y:S01]  /*288f0*/  IADD3 R7, PT, PT, R7, 0x200, RZ ;  /* 0x0000020007077810 */ /* 0x000fe20007ffe0ff */
[----:B------:R-:W-:Y:S01]  /*28900*/  IMAD.MOV.U32 R15, RZ, RZ, -0x23270784 ;  /* 0xdcd8f87cff0f7424 */ /* 0x000fe200078e00ff */
[----:B------:R-:W-:Y:S01]  /*28910*/  LOP3.LUT R2, R2, 0xaad26b49, RZ, 0x3c, !PT ;  /* 0xaad26b4902027812 */ /* 0x000fe200078e3cff */
[----:B------:R-:W-:Y:S01]  /*28920*/  IMAD.MOV.U32 R14, RZ, RZ, RZ ;  /* 0x000000ffff0e7224 */ /* 0x000fe200078e00ff */
[----:B------:R-:W-:-:S03]  /*28930*/  ISETP.GE.AND P2, PT, R7, R6, PT ;  /* 0x000000060700720c */ /* 0x000fc60003f46270 */
        /* <DEDUP_REMOVED lines=10> */
.L_x_3949:
        /* <DEDUP_REMOVED lines=31> */
.L_x_3938:
[----:B------:R-:W-:Y:S01]  /*28bd0*/  FMUL.FTZ R24, R16, R21 ;  /* 0x0000001510187220 */ /* 0x000fe20000410000 */
[----:B------:R-:W-:-:S03]  /*28be0*/  FMUL.FTZ R2, R21, 0.5 ;  /* 0x3f00000015027820 */ /* 0x000fc60000410000 */
[----:B------:R-:W-:-:S04]  /*28bf0*/  FFMA R21, -R24, R24, R16 ;  /* 0x0000001818157223 */ /* 0x000fc80000000110 */
[----:B------:R-:W-:-:S07]  /*28c00*/  FFMA R24, R21, R2, R24 ;  /* 0x0000000215187223 */ /* 0x000fce0000000018 */
.L_x_3939:
[----:B------:R-:W-:Y:S05]  /*28c10*/  BSYNC.RECONVERGENT B2 ;  /* 0x0000000000027941 */ /* 0x000fea0003800200 */
.L_x_3937:
        /* <DEDUP_REMOVED lines=31> */
.L_x_3941:
[----:B------:R-:W-:Y:S01]  /*28e10*/  FMUL.FTZ R24, R16, R9 ;  /* 0x0000000910187220 */ /* 0x000fe20000410000 */
[----:B------:R-:W-:-:S03]  /*28e20*/  FMUL.FTZ R2, R9, 0.5 ;  /* 0x3f00000009027820 */ /* 0x000fc60000410000 */
[----:B------:R-:W-:-:S04]  /*28e30*/  FFMA R9, -R24, R24, R16 ;  /* 0x0000001818097223 */ /* 0x000fc80000000110 */
[----:B------:R-:W-:-:S07]  /*28e40*/  FFMA R24, R9, R2, R24 ;  /* 0x0000000209187223 */ /* 0x000fce0000000018 */
.L_x_3942:
[----:B------:R-:W-:Y:S05]  /*28e50*/  BSYNC.RECONVERGENT B2 ;  /* 0x0000000000027941 */ /* 0x000fea0003800200 */
.L_x_3940:
        /* <DEDUP_REMOVED lines=31> */
.L_x_3944:
[----:B------:R-:W-:Y:S01]  /*29050*/  FMUL.FTZ R24, R16, R23 ;  /* 0x0000001710187220 */ /* 0x000fe20000410000 */
[----:B------:R-:W-:-:S03]  /*29060*/  FMUL.FTZ R2, R23, 0.5 ;  /* 0x3f00000017027820 */ /* 0x000fc60000410000 */
[----:B------:R-:W-:-:S04]  /*29070*/  FFMA R23, -R24, R24, R16 ;  /* 0x0000001818177223 */ /* 0x000fc80000000110 */
[----:B------:R-:W-:-:S07]  /*29080*/  FFMA R24, R23, R2, R24 ;  /* 0x0000000217187223 */ /* 0x000fce0000000018 */
.L_x_3945:
[----:B------:R-:W-:Y:S05]  /*29090*/  BSYNC.RECONVERGENT B2 ;  /* 0x0000000000027941 */ /* 0x000fea0003800200 */
.L_x_3943:
        /* <DEDUP_REMOVED lines=32> */
.L_x_3947:
[----:B------:R-:W-:Y:S01]  /*292a0*/  FMUL.FTZ R24, R16, R19 ;  /* 0x0000001310187220 */ /* 0x000fe20000410000 */
[----:B------:R-:W-:-:S03]  /*292b0*/  FMUL.FTZ R2, R19, 0.5 ;  /* 0x3f00000013027820 */ /* 0x000fc60000410000 */
[----:B------:R-:W-:-:S04]  /*292c0*/  FFMA R19, -R24, R24, R16 ;  /* 0x0000001818137223 */ /* 0x000fc80000000110 */
[----:B------:R-:W-:-:S07]  /*292d0*/  FFMA R24, R19, R2, R24 ;  /* 0x0000000213187223 */ /* 0x000fce0000000018 */
.L_x_3948:
[----:B------:R-:W-:Y:S05]  /*292e0*/  BSYNC.RECONVERGENT B2 ;  /* 0x0000000000027941 */ /* 0x000fea0003800200 */
.L_x_3946:
[----:B------:R-:W-:-:S13]  /*292f0*/  FSETP.GTU.AND P0, PT, R24, 1, PT ;  /* 0x3f8000001800780b */ /* 0x000fda0003f0c000 */
[----:B------:R-:W-:Y:S01]  /*29300*/  @!P0 FADD R14, R14, 1 ;  /* 0x3f8000000e0e8421 */ /* 0x000fe20000000000 */
[----:B------:R-:W-:Y:S06]  /*29310*/  @P1 BRA `(.L_x_3949) ;  /* 0xfffffff400b01947 */ /* 0x000fec000383ffff */
.L_x_3936:
[----:B------:R-:W-:-:S13]  /*29320*/  ISETP.NE.AND P0, PT, R3, RZ, PT ;  /* 0x000000ff0300720c */ /* 0x000fda0003f05270 */
        /* <DEDUP_REMOVED lines=31> */
.L_x_3952:
[----:B------:R-:W-:Y:S01]  /*29520*/  FMUL.FTZ R24, R16, R21 ;  /* 0x0000001510187220 */ /* 0x000fe20000410000 */
[----:B------:R-:W-:-:S03]  /*29530*/  FMUL.FTZ R2, R21, 0.5 ;  /* 0x3f00000015027820 */ /* 0x000fc60000410000 */
[----:B------:R-:W-:-:S04]  /*29540*/  FFMA R21, -R24, R24, R16 ;  /* 0x0000001818157223 */ /* 0x000fc80000000110 */
[----:B------:R-:W-:-:S07]  /*29550*/  FFMA R24, R21, R2, R24 ;  /* 0x0000000215187223 */ /* 0x000fce0000000018 */
.L_x_3953:
[----:B------:R-:W-:Y:S05]  /*29560*/  BSYNC.RECONVERGENT B2 ;  /* 0x0000000000027941 */ /* 0x000fea0003800200 */
.L_x_3951:
        /* <DEDUP_REMOVED lines=33> */
.L_x_3955:
[----:B------:R-:W-:Y:S01]  /*29780*/  FMUL.FTZ R24, R16, R15 ;  /* 0x0000000f10187220 */ /* 0x000fe20000410000 */
[----:B------:R-:W-:-:S03]  /*29790*/  FMUL.FTZ R2, R15, 0.5 ;  /* 0x3f0000000f027820 */ /* 0x000fc60000410000 */
[----:B------:R-:W-:-:S04]  /*297a0*/  FFMA R15, -R24, R24, R16 ;  /* 0x00000018180f7223 */ /* 0x000fc80000000110 */
[----:B------:R-:W-:-:S07]  /*297b0*/  FFMA R24, R15, R2, R24 ;  /* 0x000000020f187223 */ /* 0x000fce0000000018 */
.L_x_3956:
[----:B------:R-:W-:Y:S05]  /*297c0*/  BSYNC.RECONVERGENT B2 ;  /* 0x0000000000027941 */ /* 0x000fea0003800200 */
.L_x_3954:
        /* <DEDUP_REMOVED lines=32> */
.L_x_3958:
[----:B------:R-:W-:Y:S01]  /*299d0*/  FMUL.FTZ R24, R16, R9 ;  /* 0x0000000910187220 */ /* 0x000fe20000410000 */
[----:B------:R-:W-:-:S03]  /*299e0*/  FMUL.FTZ R2, R9, 0.5 ;  /* 0x3f00000009027820 */ /* 0x000fc60000410000 */
[----:B------:R-:W-:-:S04]  /*299f0*/  FFMA R9, -R24, R24, R16 ;  /* 0x0000001818097223 */ /* 0x000fc80000000110 */
[----:B------:R-:W-:-:S07]  /*29a00*/  FFMA R24, R9, R2, R24 ;  /* 0x0000000209187223 */ /* 0x000fce0000000018 */
.L_x_3959:
[----:B------:R-:W-:Y:S05]  /*29a10*/  BSYNC.RECONVERGENT B2 ;  /* 0x0000000000027941 */ /* 0x000fea0003800200 */
.L_x_3957:
[----:B------:R-:W-:-:S13]  /*29a20*/  FSETP.GTU.AND P0, PT, R24, 1, PT ;  /* 0x3f8000001800780b */ /* 0x000fda0003f0c000 */
[----:B------:R-:W-:-:S07]  /*29a30*/  @!P0 FADD R14, R14, 1 ;  /* 0x3f8000000e0e8421 */ /* 0x000fce0000000000 */
.L_x_3950:
        /* <DEDUP_REMOVED lines=13> */
.L_x_3961:
[----:B------:R-:W-:Y:S05]  /*29b10*/  BSYNC.RECONVERGENT B4 ;  /* 0x0000000000047941 */ /* 0x000fea0003800200 */
.L_x_3960:
[----:B------:R-:W-:Y:S01]  /*29b20*/  FADD R10, R2, R10 ;  /* 0x0000000a020a7221 */ /* 0x000fe20000000000 */
[----:B------:R-:W-:Y:S06]  /*29b30*/  @!P2 BRA `(.L_x_3962) ;  /* 0xffffffec0060a947 */ /* 0x000fec000383ffff */
[----:B------:R-:W-:Y:S05]  /*29b40*/  BRA `(.L_x_3933) ;  /* 0x0000000400387947 */ /* 0x000fea0003800000 */
.L_x_3935:
        /* <DEDUP_REMOVED lines=11> */
.L_x_3963:
        /* <DEDUP_REMOVED lines=13> */
.L_x_3966:
[----:B------:R-:W-:Y:S02]  /*29cd0*/  VIADD R4, R4, 0x1 ;  /* 0x0000000104047836 */ /* 0x000fe40000000000 */
[----:B------:R-:W-:Y:S01]  /*29ce0*/  FADD R10, R2, R10 ;  /* 0x0000000a020a7221 */ /* 0x000fe20000000000 */
[----:B------:R-:W-:Y:S02]  /*29cf0*/  VIADD R3, R3, 0x200 ;  /* 0x0000020003037836 */ /* 0x000fe40000000000 */
[----:B------:R-:W-:-:S13]  /*29d00*/  ISETP.NE.AND P0, PT, R4, R5, PT ;  /* 0x000000050400720c */ /* 0x000fda0003f05270 */
[----:B------:R-:W-:Y:S05]  /*29d10*/  @P0 BRA `(.L_x_3966) ;  /* 0xfffffffc00ec0947 */ /* 0x000fea000383ffff */
.L_x_3965:
[----:B------:R-:W-:Y:S05]  /*29d20*/  BSYNC.RECONVERGENT B2 ;  /* 0x0000000000027941 */ /* 0x000fea0003800200 */
.L_x_3964:
        /* <DEDUP_REMOVED lines=8> */
.L_x_3969:
        /* <DEDUP_REMOVED lines=19> */
.L_x_3968:
[----:B------:R-:W-:Y:S05]  /*29ee0*/  BSYNC.RECONVERGENT B2 ;  /* 0x0000000000027941 */ /* 0x000fea0003800200 */
.L_x_3967:
        /* <DEDUP_REMOVED lines=14> */
.L_x_3971:
[----:B------:R-:W-:Y:S05]  /*29fd0*/  BSYNC.RECONVERGENT B2 ;  /* 0x0000000000027941 */ /* 0x000fea0003800200 */
.L_x_3970:
[----:B------:R-:W-:-:S13]  /*29fe0*/  ISETP.LT.OR P0, PT, R3, R6, P0 ;  /* 0x000000060300720c */ /* 0x000fda0000701670 */
[----:B------:R-:W-:-:S04]  /*29ff0*/  @P0 FADD R3, R10, R2 ;  /* 0x000000020a030221 */ /* 0x000fc80000000000 */
[----:B------:R-:W-:-:S04]  /*2a000*/  @P0 FADD R3, R3, R2 ;  /* 0x0000000203030221 */ /* 0x000fc80000000000 */
[----:B------:R-:W-:-:S04]  /*2a010*/  @P0 FADD R3, R3, R2 ;  /* 0x0000000203030221 */ /* 0x000fc80000000000 */
[----:B------:R-:W-:-:S07]  /*2a020*/  @P0 FADD R10, R3, R2 ;  /* 0x00000002030a0221 */ /* 0x000fce0000000000 */
.L_x_3933:
[----:B------:R-:W-:Y:S05]  /*2a030*/  BSYNC.RECONVERGENT B1 ;  /* 0x0000000000017941 */ /* 0x000fea0003800200 */
.L_x_3514:
[----:B------:R-:W0:Y:S01]  /*2a040*/  S2R R6, SR_LANEID ;  /* 0x0000000000067919 */ /* 0x000e220000000000 */
[----:B------:R-:W-:-:S05]  /*2a050*/  IMAD.MOV.U32 R3, RZ, RZ, R10 ;  /* 0x000000ffff037224 */ /* 0x000fca00078e000a */
        /* <DEDUP_REMOVED lines=49> */
.L_x_3086:
[----:B------:R-:W-:Y:S05]  /*2a370*/  BSYNC.RECONVERGENT B0 ;  /* 0x0000000000007941 */ /* 0x000fea0003800200 */
.L_x_3019:
[----:B------:R-:W-:Y:S05]  /*2a380*/  @P0 EXIT ;  /* 0x000000000000094d */ /* 0x000fea0003800000 */
[----:B0-----:R-:W0:Y:S08]  /*2a390*/  LDC R5, c[0x0][0x398] ;  /* 0x0000e600ff057b82 */ /* 0x001e300000000800 */
[----:B-1----:R-:W1:Y:S01]  /*2a3a0*/  LDC.64 R2, c[0x0][0x388] ;  /* 0x0000e200ff027b82 */ /* 0x002e620000000a00 */
[----:B0-----:R-:W-:-:S05]  /*2a3b0*/  FADD R5, R0, R5 ;  /* 0x0000000500057221 */ /* 0x001fca0000000000 */
[----:B-1----:R-:W-:Y:S01]  /*2a3c0*/  STG.E desc[UR6][R2.64], R5 ;  /* 0x0000000502007986 */ /* 0x002fe2000c101906 */
[----:B------:R-:W-:Y:S05]  /*2a3d0*/  EXIT ;  /* 0x000000000000794d */ /* 0x000fea0003800000 */
.L_x_3085:
[----:B------:R-:W-:Y:S02]  /*2a3e0*/  HFMA2 R10, -RZ, RZ, 0, 5.9604644775390625e-08 ;  /* 0x00000001ff0a7431 */ /* 0x000fe400000001ff */
[----:B------:R-:W-:Y:S02]  /*2a3f0*/  IMAD.MOV.U32 R7, RZ, RZ, 0x1f ;  /* 0x0000001fff077424 */ /* 0x000fe400078e00ff */
[----:B------:R-:W-:-:S07]  /*2a400*/  IMAD.MOV.U32 R8, RZ, RZ, -0x1 ;  /* 0xffffffffff087424 */ /* 0x000fce00078e00ff */
[----:B0-----:R-:W-:Y:S05]  /*2a410*/  WARPSYNC.COLLECTIVE R8, `(.L_x_3972) ;  /* 0x0000000008087348 */ /* 0x001fea0003c00000 */
[----:B------:R1:W2:Y:S02]  /*2a420*/  SHFL.DOWN P0, R3, R9, R10, R7 ;  /* 0x0800000a09037389 */ /* 0x0002a40000000007 */
[----:B012---:R-:W-:Y:S05]  /*2a430*/  ENDCOLLECTIVE ;  /* 0x000000000000791b */ /* 0x007fea0003800000 */
.L_x_3972:
[----:B------:R-:W-:Y:S01]  /*2a440*/  MOV R10, 0x2 ;  /* 0x00000002000a7802 */ /* 0x000fe20000000f00 */
        /* <DEDUP_REMOVED lines=8> */
.L_x_3973:
[----:B------:R-:W-:Y:S01]  /*2a4d0*/  IMAD.MOV.U32 R10, RZ, RZ, 0x4 ;  /* 0x00000004ff0a7424 */ /* 0x000fe200078e00ff */
[----:B------:R-:W-:-:S13]  /*2a4e0*/  ISETP.GT.AND P0, PT, R6, 0x1d, PT ;  /* 0x0000001d0600780c */ /* 0x000fda0003f04270 */
[----:B------:R-:W-:-:S04]  /*2a4f0*/  @!P0 FADD R0, R0, R3 ;  /* 0x0000000300008221 */ /* 0x000fc80000000000 */
[----:B------:R-:W-:-:S07]  /*2a500*/  IMAD.MOV.U32 R9, RZ, RZ, R0 ;  /* 0x000000ffff097224 */ /* 0x000fce00078e0000 */
[----:B------:R-:W-:Y:S05]  /*2a510*/  WARPSYNC.COLLECTIVE R8, `(.L_x_3974) ;  /* 0x0000000008087348 */ /* 0x000fea0003c00000 */
[----:B------:R0:W1:Y:S02]  /*2a520*/  SHFL.DOWN P0, R3, R9, R10, R7 ;  /* 0x0800000a09037389 */ /* 0x0000640000000007 */
[----:B01----:R-:W-:Y:S05]  /*2a530*/  ENDCOLLECTIVE ;  /* 0x000000000000791b */ /* 0x003fea0003800000 */
.L_x_3974:
[----:B------:R-:W-:Y:S01]  /*2a540*/  IMAD.MOV.U32 R10, RZ, RZ, 0x8 ;  /* 0x00000008ff0a7424 */ /* 0x000fe200078e00ff */
[----:B------:R-:W-:-:S13]  /*2a550*/  ISETP.GT.AND P0, PT, R6, 0x1b, PT ;  /* 0x0000001b0600780c */ /* 0x000fda0003f04270 */
[----:B------:R-:W-:-:S04]  /*2a560*/  @!P0 FADD R0, R0, R3 ;  /* 0x0000000300008221 */ /* 0x000fc80000000000 */
[----:B------:R-:W-:-:S07]  /*2a570*/  IMAD.MOV.U32 R9, RZ, RZ, R0 ;  /* 0x000000ffff097224 */ /* 0x000fce00078e0000 */
[----:B------:R-:W-:Y:S05]  /*2a580*/  WARPSYNC.COLLECTIVE R8, `(.L_x_3975) ;  /* 0x0000000008087348 */ /* 0x000fea0003c00000 */
[----:B------:R0:W1:Y:S02]  /*2a590*/  SHFL.DOWN P0, R3, R9, R10, R7 ;  /* 0x0800000a09037389 */ /* 0x0000640000000007 */
[----:B01----:R-:W-:Y:S05]  /*2a5a0*/  ENDCOLLECTIVE ;  /* 0x000000000000791b */ /* 0x003fea0003800000 */
.L_x_3975:
[----:B------:R-:W-:Y:S01]  /*2a5b0*/  IMAD.MOV.U32 R10, RZ, RZ, 0x10 ;  /* 0x00000010ff0a7424 */ /* 0x000fe200078e00ff */
[----:B------:R-:W-:-:S13]  /*2a5c0*/  ISETP.GT.AND P0, PT, R6, 0x17, PT ;  /* 0x000000170600780c */ /* 0x000fda0003f04270 */
[----:B------:R-:W-:-:S05]  /*2a5d0*/  @!P0 FADD R0, R0, R3 ;  /* 0x0000000300008221 */ /* 0x000fca0000000000 */
[----:B------:R-:W-:-:S07]  /*2a5e0*/  MOV R9, R0 ;  /* 0x0000000000097202 */ /* 0x000fce0000000f00 */
[----:B------:R-:W-:Y:S05]  /*2a5f0*/  WARPSYNC.COLLECTIVE R8, `(.L_x_3976) ;  /* 0x0000000008087348 */ /* 0x000fea0003c00000 */
[----:B------:R0:W1:Y:S02]  /*2a600*/  SHFL.DOWN P0, R3, R9, R10, R7 ;  /* 0x0800000a09037389 */ /* 0x0000640000000007 */
[----:B01----:R-:W-:Y:S05]  /*2a610*/  ENDCOLLECTIVE ;  /* 0x000000000000791b */ /* 0x003fea0003800000 */
.L_x_3976:
[----:B------:R-:W-:Y:S05]  /*2a620*/  BRA `(.L_x_3977) ;  /* 0xfffffd8400047947 */ /* 0x000fea000383ffff */
.L_x_3087:
[----:B------:R-:W-:Y:S02]  /*2a630*/  IMAD.MOV.U32 R10, RZ, RZ, 0x1 ;  /* 0x00000001ff0a7424 */ /* 0x000fe400078e00ff */
[----:B------:R-:W-:Y:S02]  /*2a640*/  IMAD.MOV.U32 R8, RZ, RZ, -0x1 ;  /* 0xffffffffff087424 */ /* 0x000fe400078e00ff */
[----:B0-----:R-:W-:-:S07]  /*2a650*/  VIADD R4, R6, 0x2 ;  /* 0x0000000206047836 */ /* 0x001fce0000000000 */
[----:B------:R-:W-:Y:S05]  /*2a660*/  WARPSYNC.COLLECTIVE R8, `(.L_x_3978) ;  /* 0x0000000008087348 */ /* 0x000fea0003c00000 */
[----:B------:R0:W1:Y:S02]  /*2a670*/  SHFL.DOWN P0, R3, R9, R10, R7 ;  /* 0x0800000a09037389 */ /* 0x0000640000000007 */
[----:B01----:R-:W-:Y:S05]  /*2a680*/  ENDCOLLECTIVE ;  /* 0x000000000000791b */ /* 0x003fea0003800000 */
.L_x_3978:
[----:B------:R-:W-:Y:S01]  /*2a690*/  HFMA2 R10, -RZ, RZ, 0, 1.1920928955078125e-07 ;  /* 0x00000002ff0a7431 */ /* 0x000fe200000001ff */
[----:B------:R-:W-:Y:S01]  /*2a6a0*/  ISETP.GE.AND P0, PT, R6, R7, PT ;  /* 0x000000070600720c */ /* 0x000fe20003f06270 */
[----:B------:R-:W-:-:S12]  /*2a6b0*/  IMAD.MOV.U32 R0, RZ, RZ, R3 ;  /* 0x000000ffff007224 */ /* 0x000fd800078e0003 */
[----:B------:R-:W-:-:S07]  /*2a6c0*/  @!P0 FADD R9, R0, R9 ;  /* 0x0000000900098221 */ /* 0x000fce0000000000 */
[----:B------:R-:W-:Y:S05]  /*2a6d0*/  WARPSYNC.COLLECTIVE R8, `(.L_x_3979) ;  /* 0x0000000008087348 */ /* 0x000fea0003c00000 */
[----:B------:R0:W1:Y:S02]  /*2a6e0*/  SHFL.DOWN P0, R3, R9, R10, R7 ;  /* 0x0800000a09037389 */ /* 0x0000640000000007 */
[----:B01----:R-:W-:Y:S05]  /*2a6f0*/  ENDCOLLECTIVE ;  /* 0x000000000000791b */ /* 0x003fea0003800000 */
.L_x_3979:
[----:B------:R-:W-:Y:S01]  /*2a700*/  IMAD.MOV.U32 R10, RZ, RZ, 0x4 ;  /* 0x00000004ff0a7424 */ /* 0x000fe200078e00ff */
[----:B------:R-:W-:Y:S01]  /*2a710*/  ISETP.GT.AND P0, PT, R4, R7, PT ;  /* 0x000000070400720c */ /* 0x000fe20003f04270 */
[----:B------:R-:W-:Y:S01]  /*2a720*/  IMAD.MOV.U32 R0, RZ, RZ, R3 ;  /* 0x000000ffff007224 */ /* 0x000fe200078e0003 */
[----:B------:R-:W-:-:S11]  /*2a730*/  IADD3 R4, PT, PT, R6, 0x4, RZ ;  /* 0x0000000406047810 */ /* 0x000fd60007ffe0ff */
[----:B------:R-:W-:-:S07]  /*2a740*/  @!P0 FADD R9, R9, R0 ;  /* 0x0000000009098221 */ /* 0x000fce0000000000 */
[----:B------:R-:W-:Y:S05]  /*2a750*/  WARPSYNC.COLLECTIVE R8, `(.L_x_3980) ;  /* 0x0000000008087348 */ /* 0x000fea0003c00000 */
[----:B------:R0:W1:Y:S02]  /*2a760*/  SHFL.DOWN P0, R3, R9, R10, R7 ;  /* 0x0800000a09037389 */ /* 0x0000640000000007 */
[----:B01----:R-:W-:Y:S05]  /*2a770*/  ENDCOLLECTIVE ;  /* 0x000000000000791b */ /* 0x003fea0003800000 */
.L_x_3980:
[----:B------:R-:W-:Y:S01]  /*2a780*/  IMAD.MOV.U32 R10, RZ, RZ, 0x8 ;  /* 0x00000008ff0a7424 */ /* 0x000fe200078e00ff */
[----:B------:R-:W-:Y:S01]  /*2a790*/  ISETP.GT.AND P0, PT, R4, R7, PT ;  /* 0x000000070400720c */ /* 0x000fe20003f04270 */
[----:B------:R-:W-:Y:S02]  /*2a7a0*/  IMAD.MOV.U32 R0, RZ, RZ, R3 ;  /* 0x000000ffff007224 */ /* 0x000fe400078e0003 */
[----:B------:R-:W-:-:S10]  /*2a7b0*/  VIADD R4, R6, 0x8 ;  /* 0x0000000806047836 */ /* 0x000fd40000000000 */
[----:B------:R-:W-:-:S07]  /*2a7c0*/  @!P0 FADD R9, R9, R0 ;  /* 0x0000000009098221 */ /* 0x000fce0000000000 */
[----:B------:R-:W-:Y:S05]  /*2a7d0*/  WARPSYNC.COLLECTIVE R8, `(.L_x_3981) ;  /* 0x0000000008087348 */ /* 0x000fea0003c00000 */
[----:B------:R0:W1:Y:S02]  /*2a7e0*/  SHFL.DOWN P0, R3, R9, R10, R7 ;  /* 0x0800000a09037389 */ /* 0x0000640000000007 */
[----:B01----:R-:W-:Y:S05]  /*2a7f0*/  ENDCOLLECTIVE ;  /* 0x000000000000791b */ /* 0x003fea0003800000 */
.L_x_3981:
[----:B------:R-:W-:Y:S01]  /*2a800*/  IMAD.MOV.U32 R10, RZ, RZ, 0x10 ;  /* 0x00000010ff0a7424 */ /* 0x000fe200078e00ff */
[----:B------:R-:W-:Y:S01]  /*2a810*/  ISETP.GT.AND P0, PT, R4, R7, PT ;  /* 0x000000070400720c */ /* 0x000fe20003f04270 */
[----:B------:R-:W-:-:S12]  /*2a820*/  IMAD.MOV.U32 R0, RZ, RZ, R3 ;  /* 0x000000ffff007224 */ /* 0x000fd800078e0003 */
[----:B------:R-:W-:-:S07]  /*2a830*/  @!P0 FADD R9, R9, R0 ;  /* 0x0000000009098221 */ /* 0x000fce0000000000 */
[----:B------:R-:W-:Y:S05]  /*2a840*/  WARPSYNC.COLLECTIVE R8, `(.L_x_3982) ;  /* 0x0000000008087348 */ /* 0x000fea0003c00000 */
[----:B------:R0:W1:Y:S02]  /*2a850*/  SHFL.DOWN P0, R3, R9, R10, R7 ;  /* 0x0800000a09037389 */ /* 0x0000640000000007 */
[----:B01----:R-:W-:Y:S05]  /*2a860*/  ENDCOLLECTIVE ;  /* 0x000000000000791b */ /* 0x003fea0003800000 */
.L_x_3982:
[----:B------:R-:W-:Y:S01]  /*2a870*/  MOV R0, R3 ;  /* 0x0000000300007202 */ /* 0x000fe20000000f00 */
[----:B------:R-:W-:Y:S06]  /*2a880*/  BRA `(.L_x_3983) ;  /* 0xfffffd8400687947 */ /* 0x000fec000383ffff */
        .weak           $__internal_6_$__cuda_sm20_sqrt_rn_f32_slowpath
        .type           $__internal_6_$__cuda_sm20_sqrt_rn_f32_slowpath,@function
        .size           $__internal_6_$__cuda_sm20_sqrt_rn_f32_slowpath,($__internal_7_$__cuda_sm3x_div_rn_noftz_f32_slowpath - $__internal_6_$__cuda_sm20_sqrt_rn_f32_slowpath)
$__internal_6_$__cuda_sm20_sqrt_rn_f32_slowpath:
        /* <DEDUP_REMOVED lines=10> */
[----:B------:R-:W-:Y:S01]  /*2a930*/  @P0 FFMA R22, R16, 1.84467440737095516160e+19, RZ ;  /* 0x5f80000010160823 */ /* 0x000fe200000000ff */
[----:B------:R-:W-:-:S03]  /*2a940*/  @!P0 IMAD.MOV.U32 R24, RZ, RZ, R16 ;  /* 0x000000ffff188224 */ /* 0x000fc600078e0010 */
[----:B------:R-:W0:Y:S02]  /*2a950*/  @P0 MUFU.RSQ R43, R22 ;  /* 0x00000016002b0308 */ /* 0x000e240000001400 */
[----:B0-----:R-:W-:Y:S01]  /*2a960*/  @P0 FMUL.FTZ R39, R22, R43 ;  /* 0x0000002b16270220 */ /* 0x001fe20000410000 */
[----:B------:R-:W-:-:S03]  /*2a970*/  @P0 FMUL.FTZ R18, R43, 0.5 ;  /* 0x3f0000002b120820 */ /* 0x000fc60000410000 */
[----:B------:R-:W-:-:S04]  /*2a980*/  @P0 FADD.FTZ R20, -R39, -RZ ;  /* 0x800000ff27140221 */ /* 0x000fc80000010100 */
[----:B------:R-:W-:-:S04]  /*2a990*/  @P0 FFMA R20, R39, R20, R22 ;  /* 0x0000001427140223 */ /* 0x000fc80000000016 */
[----:B------:R-:W-:-:S04]  /*2a9a0*/  @P0 FFMA R18, R20, R18, R39 ;  /* 0x0000001214120223 */ /* 0x000fc80000000027 */
[----:B------:R-:W-:-:S07]  /*2a9b0*/  @P0 FMUL.FTZ R24, R18, 2.3283064365386962891e-10 ;  /* 0x2f80000012180820 */ /* 0x000fce0000410000 */
.L_x_3984:
[----:B------:R-:W-:Y:S02]  /*2a9c0*/  HFMA2 R39, -RZ, RZ, 0, 0 ;  /* 0x00000000ff277431 */ /* 0x000fe400000001ff */
[----:B------:R-:W-:-:S04]  /*2a9d0*/  IMAD.MOV.U32 R38, RZ, RZ, R2 ;  /* 0x000000ffff267224 */ /* 0x000fc800078e0002 */
[----:B------:R-:W-:Y:S05]  /*2a9e0*/  RET.REL.NODEC R38 `(_ZN3cub18CUB_300001_SM_10006detail6reduce28DeviceReduceSingleTileKernelINS2_10policy_hubIfjN4cuda3std3__44plusIfEEE10Policy1000EN6thrust24THRUST_300001_SM_1000_NS17counting_iteratorIiNSD_11use_defaultESF_SF_EEPfjS9_ff11estimate_piEEvT0_T1_T2_T3_T4_T6_) ;  /* 0xfffffd5426847950 */ /* 0x000fea0003c3ffff */
        .weak           $__internal_7_$__cuda_sm3x_div_rn_noftz_f32_slowpath
        .type           $__internal_7_$__cuda_sm3x_div_rn_noftz_f32_slowpath,@function
        .size           $__internal_7_$__cuda_sm3x_div_rn_noftz_f32_slowpath,(.L_x_4005 - $__internal_7_$__cuda_sm3x_div_rn_noftz_f32_slowpath)
$__internal_7_$__cuda_sm3x_div_rn_noftz_f32_slowpath:
        /* <DEDUP_REMOVED lines=30> */
[----:B------:R-:W-:Y:S01]  /*2abd0*/  @P0 MOV R20, RZ ;  /* 0x000000ff00140202 */ /* 0x000fe20000000f00 */
[----:B------:R-:W-:Y:S02]  /*2abe0*/  @!P0 IMAD.MOV.U32 R20, RZ, RZ, -0x40 ;  /* 0xffffffc0ff148424 */ /* 0x000fe400078e00ff */
[----:B------:R-:W-:Y:S01]  /*2abf0*/  @!P0 FFMA R2, R2, 1.84467440737095516160e+19, RZ ;  /* 0x5f80000002028823 */ /* 0x000fe200000000ff */
[----:B------:R-:W-:Y:S01]  /*2ac00*/  @!P1 FFMA R39, R0, 1.84467440737095516160e+19, RZ ;  /* 0x5f80000000279823 */ /* 0x000fe200000000ff */
[----:B------:R-:W-:-:S07]  /*2ac10*/  @!P1 VIADD R20, R20, 0x40 ;  /* 0x0000004014149836 */ /* 0x000fce0000000000 */
.L_x_3986:
[----:B------:R-:W-:Y:S01]  /*2ac20*/  LEA R30, R18, 0xc0800000, 0x17 ;  /* 0xc0800000121e7811 */ /* 0x000fe200078eb8ff */
[----:B------:R-:W-:Y:S01]  /*2ac30*/  VIADD R43, R26, 0xffffff81 ;  /* 0xffffff811a2b7836 */ /* 0x000fe20000000000 */
[----:B------:R-:W-:Y:S03]  /*2ac40*/  BSSY.RECONVERGENT B3, `(.L_x_3991) ;  /* 0x0000035000037945 */ /* 0x000fe60003800200 */
[----:B------:R-:W-:Y:S02]  /*2ac50*/  IMAD.IADD R30, R39, 0x1, -R30 ;  /* 0x00000001271e7824 */ /* 0x000fe400078e0a1e */
[C---:B------:R-:W-:Y:S01]  /*2ac60*/  IMAD R2, R43.reuse, -0x800000, R2 ;  /* 0xff8000002b027824 */ /* 0x040fe200078e0202 */
[----:B------:R-:W-:Y:S01]  /*2ac70*/  IADD3 R43, PT, PT, R43, 0x7f, -R18 ;  /* 0x0000007f2b2b7810 */ /* 0x000fe20007ffe812 */
[----:B------:R-:W0:Y:S01]  /*2ac80*/  MUFU.RCP R28, R30 ;  /* 0x0000001e001c7308 */ /* 0x000e220000001000 */
[----:B------:R-:W-:-:S02]  /*2ac90*/  FADD.FTZ R39, -R30, -RZ ;  /* 0x800000ff1e277221 */ /* 0x000fc40000010100 */
[----:B------:R-:W-:Y:S02]  /*2aca0*/  IADD3 R43, PT, PT, R43, R20, RZ ;  /* 0x000000142b2b7210 */ /* 0x000fe40007ffe0ff */
        /* <DEDUP_REMOVED lines=9> */
[----:B------:R-:W-:-:S04]  /*2ad40*/  IMAD.IADD R18, R18, 0x1, R43 ;  /* 0x0000000112127824 */ /* 0x000fc800078e022b */
        /* <DEDUP_REMOVED lines=28> */
[----:B------:R-:W-:-:S04]  /*2af10*/  LOP3.LUT R43, R20, R43, RZ, 0xc0, !PT ;  /* 0x0000002b142b7212 */ /* 0x000fc800078ec0ff */
[----:B------:R-:W-:-:S04]  /*2af20*/  IADD3 R43, PT, PT, R18, R43, RZ ;  /* 0x0000002b122b7210 */ /* 0x000fc80007ffe0ff */
[----:B------:R-:W-:Y:S01]  /*2af30*/  LOP3.LUT R2, R43, R2, RZ, 0xfc, !PT ;  /* 0x000000022b027212 */ /* 0x000fe200078efcff */
[----:B------:R-:W-:Y:S06]  /*2af40*/  BRA `(.L_x_3994) ;  /* 0x0000000000107947 */ /* 0x000fec0003800000 */
.L_x_3993:
[----:B------:R-:W-:-:S04]  /*2af50*/  LOP3.LUT R2, R2, 0x80000000, RZ, 0xc0, !PT ;  /* 0x8000000002027812 */ /* 0x000fc800078ec0ff */
[----:B------:R-:W-:Y:S01]  /*2af60*/  LOP3.LUT R2, R2, 0x7f800000, RZ, 0xfc, !PT ;  /* 0x7f80000002027812 */ /* 0x000fe200078efcff */
[----:B------:R-:W-:Y:S06]  /*2af70*/  BRA `(.L_x_3994) ;  /* 0x0000000000047947 */ /* 0x000fec0003800000 */
.L_x_3992:
[----:B------:R-:W-:-:S07]  /*2af80*/  IMAD R2, R43, 0x800000, R2 ;  /* 0x008000002b027824 */ /* 0x000fce00078e0202 */
.L_x_3994:
[----:B------:R-:W-:Y:S05]  /*2af90*/  BSYNC.RECONVERGENT B3 ;  /* 0x0000000000037941 */ /* 0x000fea0003800200 */
.L_x_3991:
[----:B------:R-:W-:Y:S05]  /*2afa0*/  BRA `(.L_x_3995) ;  /* 0x0000000000207947 */ /* 0x000fea0003800000 */
.L_x_3990:
[----:B------:R-:W-:-:S04]  /*2afb0*/  LOP3.LUT R2, R39, 0x80000000, R2, 0x48, !PT ;  /* 0x8000000027027812 */ /* 0x000fc800078e4802 */
[----:B------:R-:W-:Y:S01]  /*2afc0*/  LOP3.LUT R2, R2, 0x7f800000, RZ, 0xfc, !PT ;  /* 0x7f80000002027812 */ /* 0x000fe200078efcff */
[----:B------:R-:W-:Y:S06]  /*2afd0*/  BRA `(.L_x_3995) ;  /* 0x0000000000147947 */ /* 0x000fec0003800000 */
.L_x_3989:
[----:B------:R-:W-:Y:S01]  /*2afe0*/  LOP3.LUT R2, R39, 0x80000000, R2, 0x48, !PT ;  /* 0x8000000027027812 */ /* 0x000fe200078e4802 */
[----:B------:R-:W-:Y:S06]  /*2aff0*/  BRA `(.L_x_3995) ;  /* 0x00000000000c7947 */ /* 0x000fec0003800000 */
.L_x_3988:
[----:B------:R-:W0:Y:S01]  /*2b000*/  MUFU.RSQ R2, -QNAN ;  /* 0xffc0000000027908 */ /* 0x000e220000001400 */
[----:B------:R-:W-:Y:S05]  /*2b010*/  BRA `(.L_x_3995) ;  /* 0x0000000000047947 */ /* 0x000fea0003800000 */
.L_x_3987:
[----:B------:R-:W-:-:S07]  /*2b020*/  FADD.FTZ R2, R2, R0 ;  /* 0x0000000002027221 */ /* 0x000fce0000010000 */
.L_x_3995:
[----:B------:R-:W-:Y:S05]  /*2b030*/  BSYNC.RECONVERGENT B2 ;  /* 0x0000000000027941 */ /* 0x000fea0003800200 */
.L_x_3985:
[----:B------:R-:W-:Y:S02]  /*2b040*/  IMAD.MOV.U32 R38, RZ, RZ, R16 ;  /* 0x000000ffff267224 */ /* 0x000fe400078e0010 */
[----:B------:R-:W-:-:S04]  /*2b050*/  IMAD.MOV.U32 R39, RZ, RZ, 0x0 ;  /* 0x00000000ff277424 */ /* 0x000fc800078e00ff */
[----:B0-----:R-:W-:Y:S05]  /*2b060*/  RET.REL.NODEC R38 `(_ZN3cub18CUB_300001_SM_10006detail6reduce28DeviceReduceSingleTileKernelINS2_10policy_hubIfjN4cuda3std3__44plusIfEEE10Policy1000EN6thrust24THRUST_300001_SM_1000_NS17counting_iteratorIiNSD_11use_defaultESF_SF_EEPfjS9_ff11estimate_piEEvT0_T1_T2_T3_T4_T6_) ;  /* 0xfffffd4c26e47950 */ /* 0x001fea0003c3ffff */
.L_x_3996:
        /* <DEDUP_REMOVED lines=9> */
.L_x_4005:


//--------------------- .text._ZN3cub18CUB_300001_SM_10006detail11EmptyKernelIvEEvv --------------------------
	.section	.text._ZN3cub18CUB_300001_SM_10006detail11EmptyKernelIvEEvv,"ax",@progbits
	.align	128
        .global         _ZN3cub18CUB_300001_SM_10006detail11EmptyKernelIvEEvv
        .type           _ZN3cub18CUB_300001_SM_10006detail11EmptyKernelIvEEvv,@function
        .size           _ZN3cub18CUB_300001_SM_10006detail11EmptyKernelIvEEvv,(.L_x_4012 - _ZN3cub18CUB_300001_SM_10006detail11EmptyKernelIvEEvv)
        .other          _ZN3cub18CUB_300001_SM_10006detail11EmptyKernelIvEEvv,@"STO_CUDA_ENTRY STV_DEFAULT"
_ZN3cub18CUB_300001_SM_10006detail11EmptyKernelIvEEvv:
.text._ZN3cub18CUB_300001_SM_10006detail11EmptyKernelIvEEvv:
[----:B------:R-:W-:Y:S01]  /*0000*/  LDC R1, c[0x0][0x37c] ;  /* 0x0000df00ff017b82 */ /* 0x000fe20000000800 */
[----:B------:R-:W-:Y:S05]  /*0010*/  EXIT ;  /* 0x000000000000794d */ /* 0x000fea0003800000 */
.L_x_3997:
        /* <DEDUP_REMOVED lines=14> */
.L_x_4012:


//--------------------- .nv.global.init           --------------------------
	.section	.nv.global.init,"aw",@progbits
	.align	4
.nv.global.init:
	.type		mrg32k3aM1SubSeq,@object
	.size		mrg32k3aM1SubSeq,(mrg32k3aM2SubSeq - mrg32k3aM1SubSeq)
mrg32k3aM1SubSeq:
        /*0000*/ 	.byte	0x0b, 0xcc, 0xee, 0x04, 0x73, 0x29, 0x8b, 0x6f, 0xf6, 0x53, 0x03, 0xf6, 0x23, 0xf6, 0xea, 0xda
        /* <DEDUP_REMOVED lines=125> */
	.type		mrg32k3aM2SubSeq,@object
	.size		mrg32k3aM2SubSeq,(mrg32k3aM1 - mrg32k3aM2SubSeq)
mrg32k3aM2SubSeq:
        /* <DEDUP_REMOVED lines=126> */
	.type		mrg32k3aM1,@object
	.size		mrg32k3aM1,(mrg32k3aM1Seq - mrg32k3aM1)
mrg32k3aM1:
        /* <DEDUP_REMOVED lines=144> */
	.type		mrg32k3aM1Seq,@object
	.size		mrg32k3aM1Seq,(mrg32k3aM2 - mrg32k3aM1Seq)
mrg32k3aM1Seq:
        /* <DEDUP_REMOVED lines=144> */
	.type		mrg32k3aM2,@object
	.size		mrg32k3aM2,(mrg32k3aM2Seq - mrg32k3aM2)
mrg32k3aM2:
        /* <DEDUP_REMOVED lines=144> */
	.type		mrg32k3aM2Seq,@object
	.size		mrg32k3aM2Seq,(precalc_xorwow_matrix - mrg32k3aM2Seq)
mrg32k3aM2Seq:
        /* <DEDUP_REMOVED lines=144> */
	.type		precalc_xorwow_matrix,@object
	.size		precalc_xorwow_matrix,(precalc_xorwow_offset_matrix - precalc_xorwow_matrix)
precalc_xorwow_matrix:
        /* <DEDUP_REMOVED lines=6400> */
	.type		precalc_xorwow_offset_matrix,@object
	.size		precalc_xorwow_offset_matrix,(.L_1 - precalc_xorwow_offset_matrix)
precalc_xorwow_offset_matrix:
        /* <DEDUP_REMOVED lines=6400> */
.L_1:


//--------------------- .nv.shared._ZN3cub18CUB_300001_SM_10006detail6reduce28DeviceReduceSingleTileKernelINS2_10policy_hubIfyN4cuda3std3__44plusIfEEE10Policy1000EPfSC_iS9_ffNS7_10__identityEEEvT0_T1_T2_T3_T4_T6_ --------------------------
	.section	.nv.shared._ZN3cub18CUB_300001_SM_10006detail6reduce28DeviceReduceSingleTileKernelINS2_10policy_hubIfyN4cuda3std3__44plusIfEEE10Policy1000EPfSC_iS9_ffNS7_10__identityEEEvT0_T1_T2_T3_T4_T6_,"aw",@nobits
	.sectionflags	@""
	.align	4
.nv.shared._ZN3cub18CUB_300001_SM_10006detail6reduce28DeviceReduceSingleTileKernelINS2_10policy_hubIfyN4cuda3std3__44plusIfEEE10Policy1000EPfSC_iS9_ffNS7_10__identityEEEvT0_T1_T2_T3_T4_T6_:
	.zero		1068


//--------------------- .nv.shared.reserved.0     --------------------------
	.section	.nv.shared.reserved.0,"aw",@nobits
	.weak		__nv_reservedSMEM_offset_0_alias
	.size		__nv_reservedSMEM_offset_0_alias, 0, 64
	.other		__nv_reservedSMEM_offset_0_alias,@"STO_CUDA_RESERVED_SHARED STV_DEFAULT"
__nv_reservedSMEM_offset_0_alias:
	.zero		0
	.zero		64


//--------------------- .nv.global                --------------------------
	.section	.nv.global,"aw",@nobits
.nv.global:
	.type		_ZN30_INTERNAL_88629010_4_k_cu_main6thrust24THRUST_300001_SM_1000_NS3seqE,@object
	.size		_ZN30_INTERNAL_88629010_4_k_cu_main6thrust24THRUST_300001_SM_1000_NS3seqE,(_ZN30_INTERNAL_88629010_4_k_cu_main4cuda3std3__48in_placeE - _ZN30_INTERNAL_88629010_4_k_cu_main6thrust24THRUST_300001_SM_1000_NS3seqE)
_ZN30_INTERNAL_88629010_4_k_cu_main6thrust24THRUST_300001_SM_1000_NS3seqE:
	.zero		1
	.type		_ZN30_INTERNAL_88629010_4_k_cu_main4cuda3std3__48in_placeE,@object
	.size		_ZN30_INTERNAL_88629010_4_k_cu_main4cuda3std3__48in_placeE,(_ZN30_INTERNAL_88629010_4_k_cu_main4cuda3std6ranges3__45__cpo4sizeE - _ZN30_INTERNAL_88629010_4_k_cu_main4cuda3std3__48in_placeE)
_ZN30_INTERNAL_88629010_4_k_cu_main4cuda3std3__48in_placeE:
	.zero		1
	.type		_ZN30_INTERNAL_88629010_4_k_cu_main4cuda3std6ranges3__45__cpo4sizeE,@object
	.size		_ZN30_INTERNAL_88629010_4_k_cu_main4cuda3std6ranges3__45__cpo4sizeE,(_ZN30_INTERNAL_88629010_4_k_cu_main6thrust24THRUST_300001_SM_1000_NS12placeholders2_3E - _ZN30_INTERNAL_88629010_4_k_cu_main4cuda3std6ranges3__45__cpo4sizeE)
_ZN30_INTERNAL_88629010_4_k_cu_main4cuda3std6ranges3__45__cpo4sizeE:
	.zero		1
	.type		_ZN30_INTERNAL_88629010_4_k_cu_main6thrust24THRUST_300001_SM_1000_NS12placeholders2_3E,@object
	.size		_ZN30_INTERNAL_88629010_4_k_cu_main6thrust24THRUST_300001_SM_1000_NS12placeholders2_3E,(_ZN30_INTERNAL_88629010_4_k_cu_main4cuda3std3__45__cpo6cbeginE - _ZN30_INTERNAL_88629010_4_k_cu_main6thrust24THRUST_300001_SM_1000_NS12placeholders2_3E)
_ZN30_INTERNAL_88629010_4_k_cu_main6thrust24THRUST_300001_SM_1000_NS12placeholders2_3E:
	.zero		1
	.type		_ZN30_INTERNAL_88629010_4_k_cu_main4cuda3std3__45__cpo6cbeginE,@object
	.size		_ZN30_INTERNAL_88629010_4_k_cu_main4cuda3std3__45__cpo6cbeginE,(_ZN30_INTERNAL_88629010_4_k_cu_main4cuda3std6ranges3__45__cpo6cbeginE - _ZN30_INTERNAL_88629010_4_k_cu_main4cuda3std3__45__cpo6cbeginE)
_ZN30_INTERNAL_88629010_4_k_cu_main4cuda3std3__45__cpo6cbeginE:
	.zero		1
	.type		_ZN30_INTERNAL_88629010_4_k_cu_main4cuda3std6ranges3__45__cpo6cbeginE,@object
	.size		_ZN30_INTERNAL_88629010_4_k_cu_main4cuda3std6ranges3__45__cpo6cbeginE,(_ZN30_INTERNAL_88629010_4_k_cu_main6thrust24THRUST_300001_SM_1000_NS12placeholders2_7E - _ZN30_INTERNAL_88629010_4_k_cu_main4cuda3std6ranges3__45__cpo6cbeginE)
_ZN30_INTERNAL_88629010_4_k_cu_main4cuda3std6ranges3__45__cpo6cbeginE:
	.zero		1
	.type		_ZN30_INTERNAL_88629010_4_k_cu_main6thrust24THRUST_300001_SM_1000_NS12placeholders2_7E,@object
	.size		_ZN30_INTERNAL_88629010_4_k_cu_main6thrust24THRUST_300001_SM_1000_NS12placeholders2_7E,(_ZN30_INTERNAL_88629010_4_k_cu_main4cuda3std3__45__cpo7crbeginE - _ZN30_INTERNAL_88629010_4_k_cu_main6thrust24THRUST_300001_SM_1000_NS12placeholders2_7E)
_ZN30_INTERNAL_88629010_4_k_cu_main6thrust24THRUST_300001_SM_1000_NS12placeholders2_7E:
	.zero		1
	.type		_ZN30_INTERNAL_88629010_4_k_cu_main4cuda3std3__45__cpo7crbeginE,@object
	.size		_ZN30_INTERNAL_88629010_4_k_cu_main4cuda3std3__45__cpo7crbeginE,(_ZN30_INTERNAL_88629010_4_k_cu_main4cuda3std6ranges3__45__cpo4nextE - _ZN30_INTERNAL_88629010_4_k_cu_main4cuda3std3__45__cpo7crbeginE)
_ZN30_INTERNAL_88629010_4_k_cu_main4cuda3std3__45__cpo7crbeginE:
	.zero		1
	.type		_ZN30_INTERNAL_88629010_4_k_cu_main4cuda3std6ranges3__45__cpo4nextE,@object
	.size		_ZN30_INTERNAL_88629010_4_k_cu_main4cuda3std6ranges3__45__cpo4nextE,(_ZN30_INTERNAL_88629010_4_k_cu_main4cuda3std6ranges3__45__cpo4swapE - _ZN30_INTERNAL_88629010_4_k_cu_main4cuda3std6ranges3__45__cpo4nextE)
_ZN30_INTERNAL_88629010_4_k_cu_main4cuda3std6ranges3__45__cpo4nextE:
	.zero		1
	.type		_ZN30_INTERNAL_88629010_4_k_cu_main4cuda3std6ranges3__45__cpo4swapE,@object
	.size		_ZN30_INTERNAL_88629010_4_k_cu_main4cuda3std6ranges3__45__cpo4swapE,(_ZN30_INTERNAL_88629010_4_k_cu_main6thrust24THRUST_300001_SM_1000_NS8cuda_cub10par_nosyncE - _ZN30_INTERNAL_88629010_4_k_cu_main4cuda3std6ranges3__45__cpo4swapE)
_ZN30_INTERNAL_88629010_4_k_cu_main4cuda3std6ranges3__45__cpo4swapE:
	.zero		1
	.type		_ZN30_INTERNAL_88629010_4_k_cu_main6thrust24THRUST_300001_SM_1000_NS8cuda_cub10par_nosyncE,@object
	.size		_ZN30_INTERNAL_88629010_4_k_cu_main6thrust24THRUST_300001_SM_1000_NS8cuda_cub10par_nosyncE,(_ZN30_INTERNAL_88629010_4_k_cu_main6thrust24THRUST_300001_SM_1000_NS12placeholders2_9E - _ZN30_INTERNAL_88629010_4_k_cu_main6thrust24THRUST_300001_SM_1000_NS8cuda_cub10par_nosyncE)
_ZN30_INTERNAL_88629010_4_k_cu_main6thrust24THRUST_300001_SM_1000_NS8cuda_cub10par_nosyncE:
	.zero		1
	.type		_ZN30_INTERNAL_88629010_4_k_cu_main6thrust24THRUST_300001_SM_1000_NS12placeholders2_9E,@object
	.size		_ZN30_INTERNAL_88629010_4_k_cu_main6thrust24THRUST_300001_SM_1000_NS12placeholders2_9E,(_ZN30_INTERNAL_88629010_4_k_cu_main4cuda3std3__432_GLOBAL__N__88629010_4_k_cu_main6ignoreE - _ZN30_INTERNAL_88629010_4_k_cu_main6thrust24THRUST_300001_SM_1000_NS12placeholders2_9E)
_ZN30_INTERNAL_88629010_4_k_cu_main6thrust24THRUST_300001_SM_1000_NS12placeholders2_9E:
	.zero		1
	.type		_ZN30_INTERNAL_88629010_4_k_cu_main4cuda3std3__432_GLOBAL__N__88629010_4_k_cu_main6ignoreE,@object
	.size		_ZN30_INTERNAL_88629010_4_k_cu_main4cuda3std3__432_GLOBAL__N__88629010_4_k_cu_main6ignoreE,(_ZN30_INTERNAL_88629010_4_k_cu_main4cuda3std6ranges3__45__cpo4dataE - _ZN30_INTERNAL_88629010_4_k_cu_main4cuda3std3__432_GLOBAL__N__88629010_4_k_cu_main6ignoreE)
_ZN30_INTERNAL_88629010_4_k_cu_main4cuda3std3__432_GLOBAL__N__88629010_4_k_cu_main6ignoreE:
	.zero		1
	.type		_ZN30_INTERNAL_88629010_4_k_cu_main4cuda3std6ranges3__45__cpo4dataE,@object
	.size		_ZN30_INTERNAL_88629010_4_k_cu_main4cuda3std6ranges3__45__cpo4dataE,(_ZN30_INTERNAL_88629010_4_k_cu_main6thrust24THRUST_300001_SM_1000_NS12placeholders2_1E - _ZN30_INTERNAL_88629010_4_k_cu_main4cuda3std6ranges3__45__cpo4dataE)
_ZN30_INTERNAL_88629010_4_k_cu_main4cuda3std6ranges3__45__cpo4dataE:
	.zero		1
	.type		_ZN30_INTERNAL_88629010_4_k_cu_main6thrust24THRUST_300001_SM_1000_NS12placeholders2_1E,@object
	.size		_ZN30_INTERNAL_88629010_4_k_cu_main6thrust24THRUST_300001_SM_1000_NS12placeholders2_1E,(_ZN30_INTERNAL_88629010_4_k_cu_main4cuda3std3__45__cpo5beginE - _ZN30_INTERNAL_88629010_4_k_cu_main6thrust24THRUST_300001_SM_1000_NS12placeholders2_1E)
_ZN30_INTERNAL_88629010_4_k_cu_main6thrust24THRUST_300001_SM_1000_NS12placeholders2_1E:
	.zero		1
	.type		_ZN30_INTERNAL_88629010_4_k_cu_main4cuda3std3__45__cpo5beginE,@object
	.size		_ZN30_INTERNAL_88629010_4_k_cu_main4cuda3std3__45__cpo5beginE,(_ZN30_INTERNAL_88629010_4_k_cu_main4cuda3std6ranges3__45__cpo5beginE - _ZN30_INTERNAL_88629010_4_k_cu_main4cuda3std3__45__cpo5beginE)
_ZN30_INTERNAL_88629010_4_k_cu_main4cuda3std3__45__cpo5beginE:
	.zero		1
	.type		_ZN30_INTERNAL_88629010_4_k_cu_main4cuda3std6ranges3__45__cpo5beginE,@object
	.size		_ZN30_INTERNAL_88629010_4_k_cu_main4cuda3std6ranges3__45__cpo5beginE,(_ZN30_INTERNAL_88629010_4_k_cu_main6thrust24THRUST_300001_SM_1000_NS12placeholders2_5E - _ZN30_INTERNAL_88629010_4_k_cu_main4cuda3std6ranges3__45__cpo5beginE)
_ZN30_INTERNAL_88629010_4_k_cu_main4cuda3std6ranges3__45__cpo5beginE:
	.zero		1
	.type		_ZN30_INTERNAL_88629010_4_k_cu_main6thrust24THRUST_300001_SM_1000_NS12placeholders2_5E,@object
	.size		_ZN30_INTERNAL_88629010_4_k_cu_main6thrust24THRUST_300001_SM_1000_NS12placeholders2_5E,(_ZN30_INTERNAL_88629010_4_k_cu_main4cuda3std3__45__cpo6rbeginE - _ZN30_INTERNAL_88629010_4_k_cu_main6thrust24THRUST_300001_SM_1000_NS12placeholders2_5E)
_ZN30_INTERNAL_88629010_4_k_cu_main6thrust24THRUST_300001_SM_1000_NS12placeholders2_5E:
	.zero		1
	.type		_ZN30_INTERNAL_88629010_4_k_cu_main4cuda3std3__45__cpo6rbeginE,@object
	.size		_ZN30_INTERNAL_88629010_4_k_cu_main4cuda3std3__45__cpo6rbeginE,(_ZN30_INTERNAL_88629010_4_k_cu_main4cuda3std6ranges3__45__cpo7advanceE - _ZN30_INTERNAL_88629010_4_k_cu_main4cuda3std3__45__cpo6rbeginE)
_ZN30_INTERNAL_88629010_4_k_cu_main4cuda3std3__45__cpo6rbeginE:
	.zero		1
	.type		_ZN30_INTERNAL_88629010_4_k_cu_main4cuda3std6ranges3__45__cpo7advanceE,@object
	.size		_ZN30_INTERNAL_88629010_4_k_cu_main4cuda3std6ranges3__45__cpo7advanceE,(_ZN30_INTERNAL_88629010_4_k_cu_main4cuda3std3__47nulloptE - _ZN30_INTERNAL_88629010_4_k_cu_main4cuda3std6ranges3__45__cpo7advanceE)
_ZN30_INTERNAL_88629010_4_k_cu_main4cuda3std6ranges3__45__cpo7advanceE:
	.zero		1
	.type		_ZN30_INTERNAL_88629010_4_k_cu_main4cuda3std3__47nulloptE,@object
	.size		_ZN30_INTERNAL_88629010_4_k_cu_main4cuda3std3__47nulloptE,(_ZN30_INTERNAL_88629010_4_k_cu_main4cuda3std6ranges3__45__cpo8distanceE - _ZN30_INTERNAL_88629010_4_k_cu_main4cuda3std3__47nulloptE)
_ZN30_INTERNAL_88629010_4_k_cu_main4cuda3std3__47nulloptE:
	.zero		1
	.type		_ZN30_INTERNAL_88629010_4_k_cu_main4cuda3std6ranges3__45__cpo8distanceE,@object
	.size		_ZN30_INTERNAL_88629010_4_k_cu_main4cuda3std6ranges3__45__cpo8distanceE,(_ZN30_INTERNAL_88629010_4_k_cu_main6thrust24THRUST_300001_SM_1000_NS12placeholders3_10E - _ZN30_INTERNAL_88629010_4_k_cu_main4cuda3std6ranges3__45__cpo8distanceE)
_ZN30_INTERNAL_88629010_4_k_cu_main4cuda3std6ranges3__45__cpo8distanceE:
	.zero		1
	.type		_ZN30_INTERNAL_88629010_4_k_cu_main6thrust24THRUST_300001_SM_1000_NS12placeholders3_10E,@object
	.size		_ZN30_INTERNAL_88629010_4_k_cu_main6thrust24THRUST_300001_SM_1000_NS12placeholders3_10E,(_ZN30_INTERNAL_88629010_4_k_cu_main4cuda3std3__419piecewise_constructE - _ZN30_INTERNAL_88629010_4_k_cu_main6thrust24THRUST_300001_SM_1000_NS12placeholders3_10E)
_ZN30_INTERNAL_88629010_4_k_cu_main6thrust24THRUST_300001_SM_1000_NS12placeholders3_10E:
	.zero		1
	.type		_ZN30_INTERNAL_88629010_4_k_cu_main4cuda3std3__419piecewise_constructE,@object
	.size		_ZN30_INTERNAL_88629010_4_k_cu_main4cuda3std3__419piecewise_constructE,(_ZN30_INTERNAL_88629010_4_k_cu_main4cuda3std6ranges3__45__cpo5cdataE - _ZN30_INTERNAL_88629010_4_k_cu_main4cuda3std3__419piecewise_constructE)
_ZN30_INTERNAL_88629010_4_k_cu_main4cuda3std3__419piecewise_constructE:
	.zero		1
	.type		_ZN30_INTERNAL_88629010_4_k_cu_main4cuda3std6ranges3__45__cpo5cdataE,@object
	.size		_ZN30_INTERNAL_88629010_4_k_cu_main4cuda3std6ranges3__45__cpo5cdataE,(_ZN30_INTERNAL_88629010_4_k_cu_main6thrust24THRUST_300001_SM_1000_NS12placeholders2_2E - _ZN30_INTERNAL_88629010_4_k_cu_main4cuda3std6ranges3__45__cpo5cdataE)
_ZN30_INTERNAL_88629010_4_k_cu_main4cuda3std6ranges3__45__cpo5cdataE:
	.zero		1
	.type		_ZN30_INTERNAL_88629010_4_k_cu_main6thrust24THRUST_300001_SM_1000_NS12placeholders2_2E,@object
	.size		_ZN30_INTERNAL_88629010_4_k_cu_main6thrust24THRUST_300001_SM_1000_NS12placeholders2_2E,(_ZN30_INTERNAL_88629010_4_k_cu_main4cuda3std3__45__cpo3endE - _ZN30_INTERNAL_88629010_4_k_cu_main6thrust24THRUST_300001_SM_1000_NS12placeholders2_2E)
_ZN30_INTERNAL_88629010_4_k_cu_main6thrust24THRUST_300001_SM_1000_NS12placeholders2_2E:
	.zero		1
	.type		_ZN30_INTERNAL_88629010_4_k_cu_main4cuda3std3__45__cpo3endE,@object
	.size		_ZN30_INTERNAL_88629010_4_k_cu_main4cuda3std3__45__cpo3endE,(_ZN30_INTERNAL_88629010_4_k_cu_main4cuda3std6ranges3__45__cpo3endE - _ZN30_INTERNAL_88629010_4_k_cu_main4cuda3std3__45__cpo3endE)
_ZN30_INTERNAL_88629010_4_k_cu_main4cuda3std3__45__cpo3endE:
	.zero		1
	.type		_ZN30_INTERNAL_88629010_4_k_cu_main4cuda3std6ranges3__45__cpo3endE,@object
	.size		_ZN30_INTERNAL_88629010_4_k_cu_main4cuda3std6ranges3__45__cpo3endE,(_ZN30_INTERNAL_88629010_4_k_cu_main6thrust24THRUST_300001_SM_1000_NS12placeholders2_6E - _ZN30_INTERNAL_88629010_4_k_cu_main4cuda3std6ranges3__45__cpo3endE)
_ZN30_INTERNAL_88629010_4_k_cu_main4cuda3std6ranges3__45__cpo3endE:
	.zero		1
	.type		_ZN30_INTERNAL_88629010_4_k_cu_main6thrust24THRUST_300001_SM_1000_NS12placeholders2_6E,@object
	.size		_ZN30_INTERNAL_88629010_4_k_cu_main6thrust24THRUST_300001_SM_1000_NS12placeholders2_6E,(_ZN30_INTERNAL_88629010_4_k_cu_main4cuda3std3__45__cpo4rendE - _ZN30_INTERNAL_88629010_4_k_cu_main6thrust24THRUST_300001_SM_1000_NS12placeholders2_6E)
_ZN30_INTERNAL_88629010_4_k_cu_main6thrust24THRUST_300001_SM_1000_NS12placeholders2_6E:
	.zero		1
	.type		_ZN30_INTERNAL_88629010_4_k_cu_main4cuda3std3__45__cpo4rendE,@object
	.size		_ZN30_INTERNAL_88629010_4_k_cu_main4cuda3std3__45__cpo4rendE,(_ZN30_INTERNAL_88629010_4_k_cu_main4cuda3std6ranges3__45__cpo9iter_swapE - _ZN30_INTERNAL_88629010_4_k_cu_main4cuda3std3__45__cpo4rendE)
_ZN30_INTERNAL_88629010_4_k_cu_main4cuda3std3__45__cpo4rendE:
	.zero		1
	.type		_ZN30_INTERNAL_88629010_4_k_cu_main4cuda3std6ranges3__45__cpo9iter_swapE,@object
	.size		_ZN30_INTERNAL_88629010_4_k_cu_main4cuda3std6ranges3__45__cpo9iter_swapE,(_ZN30_INTERNAL_88629010_4_k_cu_main4cuda3std3__48unexpectE - _ZN30_INTERNAL_88629010_4_k_cu_main4cuda3std6ranges3__45__cpo9iter_swapE)
_ZN30_INTERNAL_88629010_4_k_cu_main4cuda3std6ranges3__45__cpo9iter_swapE:
	.zero		1
	.type		_ZN30_INTERNAL_88629010_4_k_cu_main4cuda3std3__48unexpectE,@object
	.size		_ZN30_INTERNAL_88629010_4_k_cu_main4cuda3std3__48unexpectE,(_ZN30_INTERNAL_88629010_4_k_cu_main6thrust24THRUST_300001_SM_1000_NS8cuda_cub3parE - _ZN30_INTERNAL_88629010_4_k_cu_main4cuda3std3__48unexpectE)
_ZN30_INTERNAL_88629010_4_k_cu_main4cuda3std3__48unexpectE:
	.zero		1
	.type		_ZN30_INTERNAL_88629010_4_k_cu_main6thrust24THRUST_300001_SM_1000_NS8cuda_cub3parE,@object
	.size		_ZN30_INTERNAL_88629010_4_k_cu_main6thrust24THRUST_300001_SM_1000_NS8cuda_cub3parE,(_ZN30_INTERNAL_88629010_4_k_cu_main6thrust24THRUST_300001_SM_1000_NS12placeholders2_4E - _ZN30_INTERNAL_88629010_4_k_cu_main6thrust24THRUST_300001_SM_1000_NS8cuda_cub3parE)
_ZN30_INTERNAL_88629010_4_k_cu_main6thrust24THRUST_300001_SM_1000_NS8cuda_cub3parE:
	.zero		1
	.type		_ZN30_INTERNAL_88629010_4_k_cu_main6thrust24THRUST_300001_SM_1000_NS12placeholders2_4E,@object
	.size		_ZN30_INTERNAL_88629010_4_k_cu_main6thrust24THRUST_300001_SM_1000_NS12placeholders2_4E,(_ZN30_INTERNAL_88629010_4_k_cu_main4cuda3std3__45__cpo4cendE - _ZN30_INTERNAL_88629010_4_k_cu_main6thrust24THRUST_300001_SM_1000_NS12placeholders2_4E)
_ZN30_INTERNAL_88629010_4_k_cu_main6thrust24THRUST_300001_SM_1000_NS12placeholders2_4E:
	.zero		1
	.type		_ZN30_INTERNAL_88629010_4_k_cu_main4cuda3std3__45__cpo4cendE,@object
	.size		_ZN30_INTERNAL_88629010_4_k_cu_main4cuda3std3__45__cpo4cendE,(_ZN30_INTERNAL_88629010_4_k_cu_main4cuda3std6ranges3__45__cpo4cendE - _ZN30_INTERNAL_88629010_4_k_cu_main4cuda3std3__45__cpo4cendE)
_ZN30_INTERNAL_88629010_4_k_cu_main4cuda3std3__45__cpo4cendE:
	.zero		1
	.type		_ZN30_INTERNAL_88629010_4_k_cu_main4cuda3std6ranges3__45__cpo4cendE,@object
	.size		_ZN30_INTERNAL_88629010_4_k_cu_main4cuda3std6ranges3__45__cpo4cendE,(_ZN30_INTERNAL_88629010_4_k_cu_main4cuda3std3__420unreachable_sentinelE - _ZN30_INTERNAL_88629010_4_k_cu_main4cuda3std6ranges3__45__cpo4cendE)
_ZN30_INTERNAL_88629010_4_k_cu_main4cuda3std6ranges3__45__cpo4cendE:
	.zero		1
	.type		_ZN30_INTERNAL_88629010_4_k_cu_main4cuda3std3__420unreachable_sentinelE,@object
	.size		_ZN30_INTERNAL_88629010_4_k_cu_main4cuda3std3__420unreachable_sentinelE,(_ZN30_INTERNAL_88629010_4_k_cu_main4cuda3std6ranges3__45__cpo5ssizeE - _ZN30_INTERNAL_88629010_4_k_cu_main4cuda3std3__420unreachable_sentinelE)
_ZN30_INTERNAL_88629010_4_k_cu_main4cuda3std3__420unreachable_sentinelE:
	.zero		1
	.type		_ZN30_INTERNAL_88629010_4_k_cu_main4cuda3std6ranges3__45__cpo5ssizeE,@object
	.size		_ZN30_INTERNAL_88629010_4_k_cu_main4cuda3std6ranges3__45__cpo5ssizeE,(_ZN30_INTERNAL_88629010_4_k_cu_main6thrust24THRUST_300001_SM_1000_NS12placeholders2_8E - _ZN30_INTERNAL_88629010_4_k_cu_main4cuda3std6ranges3__45__cpo5ssizeE)
_ZN30_INTERNAL_88629010_4_k_cu_main4cuda3std6ranges3__45__cpo5ssizeE:
	.zero		1
	.type		_ZN30_INTERNAL_88629010_4_k_cu_main6thrust24THRUST_300001_SM_1000_NS12placeholders2_8E,@object
	.size		_ZN30_INTERNAL_88629010_4_k_cu_main6thrust24THRUST_300001_SM_1000_NS12placeholders2_8E,(_ZN30_INTERNAL_88629010_4_k_cu_main4cuda3std3__45__cpo5crendE - _ZN30_INTERNAL_88629010_4_k_cu_main6thrust24THRUST_300001_SM_1000_NS12placeholders2_8E)
_ZN30_INTERNAL_88629010_4_k_cu_main6thrust24THRUST_300001_SM_1000_NS12placeholders2_8E:
	.zero		1
	.type		_ZN30_INTERNAL_88629010_4_k_cu_main4cuda3std3__45__cpo5crendE,@object
	.size		_ZN30_INTERNAL_88629010_4_k_cu_main4cuda3std3__45__cpo5crendE,(_ZN30_INTERNAL_88629010_4_k_cu_main4cuda3std6ranges3__45__cpo4prevE - _ZN30_INTERNAL_88629010_4_k_cu_main4cuda3std3__45__cpo5crendE)
_ZN30_INTERNAL_88629010_4_k_cu_main4cuda3std3__45__cpo5crendE:
	.zero		1
	.type		_ZN30_INTERNAL_88629010_4_k_cu_main4cuda3std6ranges3__45__cpo4prevE,@object
	.size		_ZN30_INTERNAL_88629010_4_k_cu_main4cuda3std6ranges3__45__cpo4prevE,(_ZN30_INTERNAL_88629010_4_k_cu_main4cuda3std6ranges3__45__cpo9iter_moveE - _ZN30_INTERNAL_88629010_4_k_cu_main4cuda3std6ranges3__45__cpo4prevE)
_ZN30_INTERNAL_88629010_4_k_cu_main4cuda3std6ranges3__45__cpo4prevE:
	.zero		1
	.type		_ZN30_INTERNAL_88629010_4_k_cu_main4cuda3std6ranges3__45__cpo9iter_moveE,@object
	.size		_ZN30_INTERNAL_88629010_4_k_cu_main4cuda3std6ranges3__45__cpo9iter_moveE,(_ZN30_INTERNAL_88629010_4_k_cu_main6thrust24THRUST_300001_SM_1000_NS6system6detail10sequential3seqE - _ZN30_INTERNAL_88629010_4_k_cu_main4cuda3std6ranges3__45__cpo9iter_moveE)
_ZN30_INTERNAL_88629010_4_k_cu_main4cuda3std6ranges3__45__cpo9iter_moveE:
	.zero		1
	.type		_ZN30_INTERNAL_88629010_4_k_cu_main6thrust24THRUST_300001_SM_1000_NS6system6detail10sequential3seqE,@object
	.size		_ZN30_INTERNAL_88629010_4_k_cu_main6thrust24THRUST_300001_SM_1000_NS6system6detail10sequential3seqE,(.L_40 - _ZN30_INTERNAL_88629010_4_k_cu_main6thrust24THRUST_300001_SM_1000_NS6system6detail10sequential3seqE)
_ZN30_INTERNAL_88629010_4_k_cu_main6thrust24THRUST_300001_SM_1000_NS6system6detail10sequential3seqE:
	.zero		1
.L_40:


//--------------------- .nv.shared._ZN3cub18CUB_300001_SM_10006detail6reduce18DeviceReduceKernelINS2_10policy_hubIfyN4cuda3std3__44plusIfEEE10Policy1000EN6thrust24THRUST_300001_SM_1000_NS17counting_iteratorIiNSD_11use_defaultESF_SF_EEyS9_f11estimate_piEEvT0_PT3_T1_NS0_13GridEvenShareISL_EET2_T4_ --------------------------
	.section	.nv.shared._ZN3cub18CUB_300001_SM_10006detail6reduce18DeviceReduceKernelINS2_10policy_hubIfyN4cuda3std3__44plusIfEEE10Policy1000EN6thrust24THRUST_300001_SM_1000_NS17counting_iteratorIiNSD_11use_defaultESF_SF_EEyS9_f11estimate_piEEvT0_PT3_T1_NS0_13GridEvenShareISL_EET2_T4_,"aw",@nobits
	.sectionflags	@""
	.align	4
.nv.shared._ZN3cub18CUB_300001_SM_10006detail6reduce18DeviceReduceKernelINS2_10policy_hubIfyN4cuda3std3__44plusIfEEE10Policy1000EN6thrust24THRUST_300001_SM_1000_NS17counting_iteratorIiNSD_11use_defaultESF_SF_EEyS9_f11estimate_piEEvT0_PT3_T1_NS0_13GridEvenShareISL_EET2_T4_:
	.zero		1068


//--------------------- .nv.shared._ZN3cub18CUB_300001_SM_10006detail6reduce28DeviceReduceSingleTileKernelINS2_10policy_hubIfyN4cuda3std3__44plusIfEEE10Policy1000EN6thrust24THRUST_300001_SM_1000_NS17counting_iteratorIiNSD_11use_defaultESF_SF_EEPfyS9_ff11estimate_piEEvT0_T1_T2_T3_T4_T6_ --------------------------
	.section	.nv.shared._ZN3cub18CUB_300001_SM_10006detail6reduce28DeviceReduceSingleTileKernelINS2_10policy_hubIfyN4cuda3std3__44plusIfEEE10Policy1000EN6thrust24THRUST_300001_SM_1000_NS17counting_iteratorIiNSD_11use_defaultESF_SF_EEPfyS9_ff11estimate_piEEvT0_T1_T2_T3_T4_T6_,"aw",@nobits
	.sectionflags	@""
	.align	4
.nv.shared._ZN3cub18CUB_300001_SM_10006detail6reduce28DeviceReduceSingleTileKernelINS2_10policy_hubIfyN4cuda3std3__44plusIfEEE10Policy1000EN6thrust24THRUST_300001_SM_1000_NS17counting_iteratorIiNSD_11use_defaultESF_SF_EEPfyS9_ff11estimate_piEEvT0_T1_T2_T3_T4_T6_:
	.zero		1068


//--------------------- .nv.shared._ZN3cub18CUB_300001_SM_10006detail6reduce28DeviceReduceSingleTileKernelINS2_10policy_hubIfjN4cuda3std3__44plusIfEEE10Policy1000EPfSC_iS9_ffNS7_10__identityEEEvT0_T1_T2_T3_T4_T6_ --------------------------
	.section	.nv.shared._ZN3cub18CUB_300001_SM_10006detail6reduce28DeviceReduceSingleTileKernelINS2_10policy_hubIfjN4cuda3std3__44plusIfEEE10Policy1000EPfSC_iS9_ffNS7_10__identityEEEvT0_T1_T2_T3_T4_T6_,"aw",@nobits
	.sectionflags	@""
	.align	4
.nv.shared._ZN3cub18CUB_300001_SM_10006detail6reduce28DeviceReduceSingleTileKernelINS2_10policy_hubIfjN4cuda3std3__44plusIfEEE10Policy1000EPfSC_iS9_ffNS7_10__identityEEEvT0_T1_T2_T3_T4_T6_:
	.zero		1108


//--------------------- .nv.shared._ZN3cub18CUB_300001_SM_10006detail6reduce18DeviceReduceKernelINS2_10policy_hubIfjN4cuda3std3__44plusIfEEE10Policy1000EN6thrust24THRUST_300001_SM_1000_NS17counting_iteratorIiNSD_11use_defaultESF_SF_EEjS9_f11estimate_piEEvT0_PT3_T1_NS0_13GridEvenShareISL_EET2_T4_ --------------------------
	.section	.nv.shared._ZN3cub18CUB_300001_SM_10006detail6reduce18DeviceReduceKernelINS2_10policy_hubIfjN4cuda3std3__44plusIfEEE10Policy1000EN6thrust24THRUST_300001_SM_1000_NS17counting_iteratorIiNSD_11use_defaultESF_SF_EEjS9_f11estimate_piEEvT0_PT3_T1_NS0_13GridEvenShareISL_EET2_T4_,"aw",@nobits
	.sectionflags	@""
	.align	4
.nv.shared._ZN3cub18CUB_300001_SM_10006detail6reduce18DeviceReduceKernelINS2_10policy_hubIfjN4cuda3std3__44plusIfEEE10Policy1000EN6thrust24THRUST_300001_SM_1000_NS17counting_iteratorIiNSD_11use_defaultESF_SF_EEjS9_f11estimate_piEEvT0_PT3_T1_NS0_13GridEvenShareISL_EET2_T4_:
	.zero		1108


//--------------------- .nv.shared._ZN3cub18CUB_300001_SM_10006detail6reduce28DeviceReduceSingleTileKernelINS2_10policy_hubIfjN4cuda3std3__44plusIfEEE10Policy1000EN6thrust24THRUST_300001_SM_1000_NS17counting_iteratorIiNSD_11use_defaultESF_SF_EEPfjS9_ff11estimate_piEEvT0_T1_T2_T3_T4_T6_ --------------------------
	.section	.nv.shared._ZN3cub18CUB_300001_SM_10006detail6reduce28DeviceReduceSingleTileKernelINS2_10policy_hubIfjN4cuda3std3__44plusIfEEE10Policy1000EN6thrust24THRUST_300001_SM_1000_NS17counting_iteratorIiNSD_11use_defaultESF_SF_EEPfjS9_ff11estimate_piEEvT0_T1_T2_T3_T4_T6_,"aw",@nobits
	.sectionflags	@""
	.align	4
.nv.shared._ZN3cub18CUB_300001_SM_10006detail6reduce28DeviceReduceSingleTileKernelINS2_10policy_hubIfjN4cuda3std3__44plusIfEEE10Policy1000EN6thrust24THRUST_300001_SM_1000_NS17counting_iteratorIiNSD_11use_defaultESF_SF_EEPfjS9_ff11estimate_piEEvT0_T1_T2_T3_T4_T6_:
	.zero		1108


//--------------------- .nv.constant0._ZN3cub18CUB_300001_SM_10006detail6reduce28DeviceReduceSingleTileKernelINS2_10policy_hubIfyN4cuda3std3__44plusIfEEE10Policy1000EPfSC_iS9_ffNS7_10__identityEEEvT0_T1_T2_T3_T4_T6_ --------------------------
	.section	.nv.constant0._ZN3cub18CUB_300001_SM_10006detail6reduce28DeviceReduceSingleTileKernelINS2_10policy_hubIfyN4cuda3std3__44plusIfEEE10Policy1000EPfSC_iS9_ffNS7_10__identityEEEvT0_T1_T2_T3_T4_T6_,"a",@progbits
	.sectionflags	@""
	.align	4
.nv.constant0._ZN3cub18CUB_300001_SM_10006detail6reduce28DeviceReduceSingleTileKernelINS2_10policy_hubIfyN4cuda3std3__44plusIfEEE10Policy1000EPfSC_iS9_ffNS7_10__identityEEEvT0_T1_T2_T3_T4_T6_:
	.zero		925


//--------------------- .nv.constant0._ZN3cub18CUB_300001_SM_10006detail6reduce18DeviceReduceKernelINS2_10policy_hubIfyN4cuda3std3__44plusIfEEE10Policy1000EN6thrust24THRUST_300001_SM_1000_NS17counting_iteratorIiNSD_11use_defaultESF_SF_EEyS9_f11estimate_piEEvT0_PT3_T1_NS0_13GridEvenShareISL_EET2_T4_ --------------------------
	.section	.nv.constant0._ZN3cub18CUB_300001_SM_10006detail6reduce18DeviceReduceKernelINS2_10policy_hubIfyN4cuda3std3__44plusIfEEE10Policy1000EN6thrust24THRUST_300001_SM_1000_NS17counting_iteratorIiNSD_11use_defaultESF_SF_EEyS9_f11estimate_piEEvT0_PT3_T1_NS0_13GridEvenShareISL_EET2_T4_,"a",@progbits
	.sectionflags	@""
	.align	4
.nv.constant0._ZN3cub18CUB_300001_SM_10006detail6reduce18DeviceReduceKernelINS2_10policy_hubIfyN4cuda3std3__44plusIfEEE10Policy1000EN6thrust24THRUST_300001_SM_1000_NS17counting_iteratorIiNSD_11use_defaultESF_SF_EEyS9_f11estimate_piEEvT0_PT3_T1_NS0_13GridEvenShareISL_EET2_T4_:
	.zero		1000


//--------------------- .nv.constant0._ZN3cub18CUB_300001_SM_10006detail6reduce28DeviceReduceSingleTileKernelINS2_10policy_hubIfyN4cuda3std3__44plusIfEEE10Policy1000EN6thrust24THRUST_300001_SM_1000_NS17counting_iteratorIiNSD_11use_defaultESF_SF_EEPfyS9_ff11estimate_piEEvT0_T1_T2_T3_T4_T6_ --------------------------
	.section	.nv.constant0._ZN3cub18CUB_300001_SM_10006detail6reduce28DeviceReduceSingleTileKernelINS2_10policy_hubIfyN4cuda3std3__44plusIfEEE10Policy1000EN6thrust24THRUST_300001_SM_1000_NS17counting_iteratorIiNSD_11use_defaultESF_SF_EEPfyS9_ff11estimate_piEEvT0_T1_T2_T3_T4_T6_,"a",@progbits
	.sectionflags	@""
	.align	4
.nv.constant0._ZN3cub18CUB_300001_SM_10006detail6reduce28DeviceReduceSingleTileKernelINS2_10policy_hubIfyN4cuda3std3__44plusIfEEE10Policy1000EN6thrust24THRUST_300001_SM_1000_NS17counting_iteratorIiNSD_11use_defaultESF_SF_EEPfyS9_ff11estimate_piEEvT0_T1_T2_T3_T4_T6_:
	.zero		932


//--------------------- .nv.constant0._ZN3cub18CUB_300001_SM_10006detail6reduce28DeviceReduceSingleTileKernelINS2_10policy_hubIfjN4cuda3std3__44plusIfEEE10Policy1000EPfSC_iS9_ffNS7_10__identityEEEvT0_T1_T2_T3_T4_T6_ --------------------------
	.section	.nv.constant0._ZN3cub18CUB_300001_SM_10006detail6reduce28DeviceReduceSingleTileKernelINS2_10policy_hubIfjN4cuda3std3__44plusIfEEE10Policy1000EPfSC_iS9_ffNS7_10__identityEEEvT0_T1_T2_T3_T4_T6_,"a",@progbits
	.sectionflags	@""
	.align	4
.nv.constant0._ZN3cub18CUB_300001_SM_10006detail6reduce28DeviceReduceSingleTileKernelINS2_10policy_hubIfjN4cuda3std3__44plusIfEEE10Policy1000EPfSC_iS9_ffNS7_10__identityEEEvT0_T1_T2_T3_T4_T6_:
	.zero		925


//--------------------- .nv.constant0._ZN3cub18CUB_300001_SM_10006detail6reduce18DeviceReduceKernelINS2_10policy_hubIfjN4cuda3std3__44plusIfEEE10Policy1000EN6thrust24THRUST_300001_SM_1000_NS17counting_iteratorIiNSD_11use_defaultESF_SF_EEjS9_f11estimate_piEEvT0_PT3_T1_NS0_13GridEvenShareISL_EET2_T4_ --------------------------
	.section	.nv.constant0._ZN3cub18CUB_300001_SM_10006detail6reduce18DeviceReduceKernelINS2_10policy_hubIfjN4cuda3std3__44plusIfEEE10Policy1000EN6thrust24THRUST_300001_SM_1000_NS17counting_iteratorIiNSD_11use_defaultESF_SF_EEjS9_f11estimate_piEEvT0_PT3_T1_NS0_13GridEvenShareISL_EET2_T4_,"a",@progbits
	.sectionflags	@""
	.align	4
.nv.constant0._ZN3cub18CUB_300001_SM_10006detail6reduce18DeviceReduceKernelINS2_10policy_hubIfjN4cuda3std3__44plusIfEEE10Policy1000EN6thrust24THRUST_300001_SM_1000_NS17counting_iteratorIiNSD_11use_defaultESF_SF_EEjS9_f11estimate_piEEvT0_PT3_T1_NS0_13GridEvenShareISL_EET2_T4_:
	.zero		964


//--------------------- .nv.constant0._ZN3cub18CUB_300001_SM_10006detail6reduce28DeviceReduceSingleTileKernelINS2_10policy_hubIfjN4cuda3std3__44plusIfEEE10Policy1000EN6thrust24THRUST_300001_SM_1000_NS17counting_iteratorIiNSD_11use_defaultESF_SF_EEPfjS9_ff11estimate_piEEvT0_T1_T2_T3_T4_T6_ --------------------------
	.section	.nv.constant0._ZN3cub18CUB_300001_SM_10006detail6reduce28DeviceReduceSingleTileKernelINS2_10policy_hubIfjN4cuda3std3__44plusIfEEE10Policy1000EN6thrust24THRUST_300001_SM_1000_NS17counting_iteratorIiNSD_11use_defaultESF_SF_EEPfjS9_ff11estimate_piEEvT0_T1_T2_T3_T4_T6_,"a",@progbits
	.sectionflags	@""
	.align	4
.nv.constant0._ZN3cub18CUB_300001_SM_10006detail6reduce28DeviceReduceSingleTileKernelINS2_10policy_hubIfjN4cuda3std3__44plusIfEEE10Policy1000EN6thrust24THRUST_300001_SM_1000_NS17counting_iteratorIiNSD_11use_defaultESF_SF_EEPfjS9_ff11estimate_piEEvT0_T1_T2_T3_T4_T6_:
	.zero		928


//--------------------- .nv.constant0._ZN3cub18CUB_300001_SM_10006detail11EmptyKernelIvEEvv --------------------------
	.section	.nv.constant0._ZN3cub18CUB_300001_SM_10006detail11EmptyKernelIvEEvv,"a",@progbits
	.sectionflags	@""
	.align	4
.nv.constant0._ZN3cub18CUB_300001_SM_10006detail11EmptyKernelIvEEvv:
	.zero		896


//--------------------- SYMBOLS --------------------------

	.type		.nv.reservedSmem.offset0,@object
	.size		.nv.reservedSmem.offset0,0x4
	.type		.nv.reservedSmem.cap,@object
	.size		.nv.reservedSmem.cap,0x4
